//
// Generated by NVIDIA NVVM Compiler
//
// Compiler Build ID: CL-36424714
// Cuda compilation tools, release 13.0, V13.0.88
// Based on NVVM 20.0.0
//

.version 9.0
.target sm_100
.address_size 64

	// .globl	_Z25implied_volatility_kernelP11MarketQuotePdidd
.global .align 4 .b8 precalc_xorwow_matrix[102400];
.global .align 4 .b8 precalc_xorwow_offset_matrix[102400];
.global .align 4 .b8 mrg32k3aM1[2304];
.global .align 4 .b8 mrg32k3aM2[2304];
.global .align 4 .b8 mrg32k3aM1SubSeq[2016];
.global .align 4 .b8 mrg32k3aM2SubSeq[2016];
.global .align 4 .b8 mrg32k3aM1Seq[2304];
.global .align 4 .b8 mrg32k3aM2Seq[2304];
.const .align 8 .b8 __cr_lgamma_table[72];

.visible .entry _Z25implied_volatility_kernelP11MarketQuotePdidd(
	.param .u64 .ptr .align 1 _Z25implied_volatility_kernelP11MarketQuotePdidd_param_0,
	.param .u64 .ptr .align 1 _Z25implied_volatility_kernelP11MarketQuotePdidd_param_1,
	.param .u32 _Z25implied_volatility_kernelP11MarketQuotePdidd_param_2,
	.param .f64 _Z25implied_volatility_kernelP11MarketQuotePdidd_param_3,
	.param .f64 _Z25implied_volatility_kernelP11MarketQuotePdidd_param_4
)
{
	.reg .pred 	%p<27>;
	.reg .b32 	%r<67>;
	.reg .b32 	%f<21>;
	.reg .b64 	%rd<11>;
	.reg .b64 	%fd<405>;

	ld.param.u32 	%r11, [_Z25implied_volatility_kernelP11MarketQuotePdidd_param_2];
	mov.u32 	%r12, %ctaid.x;
	mov.u32 	%r13, %ntid.x;
	mov.u32 	%r14, %tid.x;
	mad.lo.s32 	%r1, %r12, %r13, %r14;
	setp.ge.s32 	%p1, %r1, %r11;
	@%p1 bra 	$L__BB0_19;
	ld.param.f64 	%fd395, [_Z25implied_volatility_kernelP11MarketQuotePdidd_param_4];
	ld.param.f64 	%fd391, [_Z25implied_volatility_kernelP11MarketQuotePdidd_param_3];
	ld.param.u64 	%rd9, [_Z25implied_volatility_kernelP11MarketQuotePdidd_param_0];
	cvta.to.global.u64 	%rd3, %rd9;
	mul.wide.s32 	%rd4, %r1, 56;
	add.s64 	%rd5, %rd3, %rd4;
	ld.global.f64 	%fd32, [%rd5];
	ld.global.f64 	%fd1, [%rd5+8];
	ld.global.f64 	%fd33, [%rd5+24];
	ld.global.f64 	%fd34, [%rd5+32];
	ld.global.u32 	%r2, [%rd5+40];
	add.f64 	%fd35, %fd33, %fd34;
	mul.f64 	%fd2, %fd35, 0d3FE0000000000000;
	setp.eq.s32 	%p2, %r2, 0;
	sub.f64 	%fd36, %fd32, %fd391;
	sub.f64 	%fd37, %fd391, %fd32;
	div.rn.f64 	%fd38, %fd391, %fd32;
	{
	.reg .b32 %temp; 
	mov.b64 	{%temp, %r16}, %fd38;
	}
	{
	.reg .b32 %temp; 
	mov.b64 	{%r17, %temp}, %fd38;
	}
	setp.lt.s32 	%p3, %r16, 1048576;
	mul.f64 	%fd39, %fd38, 0d4350000000000000;
	{
	.reg .b32 %temp; 
	mov.b64 	{%temp, %r18}, %fd39;
	}
	{
	.reg .b32 %temp; 
	mov.b64 	{%r19, %temp}, %fd39;
	}
	mov.b32 	%r20, 1127219200;
	mov.b32 	%r21, -2147483648;
	mov.b64 	%fd3, {%r21, %r20};
	sqrt.rn.f64 	%fd4, %fd1;
	neg.f64 	%fd40, %fd395;
	mul.f64 	%fd41, %fd1, %fd40;
	fma.rn.f64 	%fd42, %fd41, 0d3FF71547652B82FE, 0d4338000000000000;
	{
	.reg .b32 %temp; 
	mov.b64 	{%r22, %temp}, %fd42;
	}
	mov.f64 	%fd43, 0dC338000000000000;
	add.rn.f64 	%fd44, %fd42, %fd43;
	fma.rn.f64 	%fd45, %fd44, 0dBFE62E42FEFA39EF, %fd41;
	fma.rn.f64 	%fd46, %fd44, 0dBC7ABC9E3B39803F, %fd45;
	fma.rn.f64 	%fd47, %fd46, 0d3E5ADE1569CE2BDF, 0d3E928AF3FCA213EA;
	fma.rn.f64 	%fd48, %fd47, %fd46, 0d3EC71DEE62401315;
	fma.rn.f64 	%fd49, %fd48, %fd46, 0d3EFA01997C89EB71;
	fma.rn.f64 	%fd50, %fd49, %fd46, 0d3F2A01A014761F65;
	fma.rn.f64 	%fd51, %fd50, %fd46, 0d3F56C16C1852B7AF;
	fma.rn.f64 	%fd52, %fd51, %fd46, 0d3F81111111122322;
	fma.rn.f64 	%fd53, %fd52, %fd46, 0d3FA55555555502A1;
	fma.rn.f64 	%fd54, %fd53, %fd46, 0d3FC5555555555511;
	fma.rn.f64 	%fd55, %fd54, %fd46, 0d3FE000000000000B;
	fma.rn.f64 	%fd56, %fd55, %fd46, 0d3FF0000000000000;
	fma.rn.f64 	%fd57, %fd56, %fd46, 0d3FF0000000000000;
	{
	.reg .b32 %temp; 
	mov.b64 	{%r23, %temp}, %fd57;
	}
	{
	.reg .b32 %temp; 
	mov.b64 	{%temp, %r24}, %fd57;
	}
	shl.b32 	%r25, %r22, 20;
	add.s32 	%r26, %r25, %r24;
	mov.b64 	%fd58, {%r23, %r26};
	{
	.reg .b32 %temp; 
	mov.b64 	{%temp, %r27}, %fd41;
	}
	mov.b32 	%f2, %r27;
	abs.f32 	%f3, %f2;
	setp.lt.f32 	%p4, %f3, 0f4086232B;
	setp.lt.f64 	%p5, %fd41, 0d0000000000000000;
	add.f64 	%fd59, %fd41, 0d7FF0000000000000;
	selp.f64 	%fd60, 0d0000000000000000, %fd59, %p5;
	setp.geu.f32 	%p6, %f3, 0f40874800;
	shr.u32 	%r28, %r22, 31;
	add.s32 	%r29, %r22, %r28;
	shr.s32 	%r30, %r29, 1;
	shl.b32 	%r31, %r30, 20;
	add.s32 	%r32, %r24, %r31;
	mov.b64 	%fd61, {%r23, %r32};
	sub.s32 	%r33, %r22, %r30;
	shl.b32 	%r34, %r33, 20;
	add.s32 	%r35, %r34, 1072693248;
	mov.b32 	%r66, 0;
	mov.b64 	%fd62, {%r66, %r35};
	mul.f64 	%fd63, %fd62, %fd61;
	selp.f64 	%fd64, %fd37, %fd36, %p2;
	max.f64 	%fd5, %fd64, 0d0000000000000000;
	selp.f64 	%fd65, %fd39, %fd38, %p3;
	selp.b32 	%r36, %r18, %r16, %p3;
	selp.b32 	%r37, %r19, %r17, %p3;
	add.s32 	%r3, %r36, -1;
	fma.rn.f64 	%fd66, %fd65, 0d7FF0000000000000, 0d7FF0000000000000;
	{
	.reg .b32 %temp; 
	mov.b64 	{%temp, %r38}, %fd65;
	}
	and.b32  	%r39, %r38, 2147483647;
	setp.eq.s32 	%p7, %r39, 0;
	selp.f64 	%fd6, 0dFFF0000000000000, %fd66, %p7;
	selp.b32 	%r40, -1077, -1023, %p3;
	shr.u32 	%r41, %r36, 20;
	add.s32 	%r4, %r40, %r41;
	and.b32  	%r42, %r36, 1048575;
	or.b32  	%r5, %r42, 1072693248;
	mov.b64 	%fd7, {%r37, %r5};
	{
	.reg .b32 %temp; 
	mov.b64 	{%r43, %temp}, %fd7;
	}
	{
	.reg .b32 %temp; 
	mov.b64 	{%temp, %r44}, %fd7;
	}
	add.s32 	%r45, %r44, -1048576;
	mov.b64 	%fd8, {%r43, %r45};
	selp.f64 	%fd67, %fd60, %fd63, %p6;
	selp.f64 	%fd68, %fd58, %fd67, %p4;
	mul.f64 	%fd9, %fd32, %fd68;
	mov.f64 	%fd398, 0d3FC999999999999A;
$L__BB0_2:
	setp.le.f64 	%p8, %fd1, 0d0000000000000000;
	mov.f64 	%fd400, %fd5;
	@%p8 bra 	$L__BB0_8;
	setp.gt.u32 	%p9, %r3, 2146435070;
	mov.f64 	%fd399, %fd6;
	@%p9 bra 	$L__BB0_5;
	setp.gt.u32 	%p10, %r5, 1073127582;
	selp.f64 	%fd69, %fd8, %fd7, %p10;
	selp.u32 	%r46, 1, 0, %p10;
	add.s32 	%r47, %r4, %r46;
	add.f64 	%fd70, %fd69, 0dBFF0000000000000;
	add.f64 	%fd71, %fd69, 0d3FF0000000000000;
	rcp.approx.ftz.f64 	%fd72, %fd71;
	neg.f64 	%fd73, %fd71;
	fma.rn.f64 	%fd74, %fd73, %fd72, 0d3FF0000000000000;
	fma.rn.f64 	%fd75, %fd74, %fd74, %fd74;
	fma.rn.f64 	%fd76, %fd75, %fd72, %fd72;
	mul.f64 	%fd77, %fd70, %fd76;
	fma.rn.f64 	%fd78, %fd70, %fd76, %fd77;
	mul.f64 	%fd79, %fd78, %fd78;
	fma.rn.f64 	%fd80, %fd79, 0d3EB1380B3AE80F1E, 0d3ED0EE258B7A8B04;
	fma.rn.f64 	%fd81, %fd80, %fd79, 0d3EF3B2669F02676F;
	fma.rn.f64 	%fd82, %fd81, %fd79, 0d3F1745CBA9AB0956;
	fma.rn.f64 	%fd83, %fd82, %fd79, 0d3F3C71C72D1B5154;
	fma.rn.f64 	%fd84, %fd83, %fd79, 0d3F624924923BE72D;
	fma.rn.f64 	%fd85, %fd84, %fd79, 0d3F8999999999A3C4;
	fma.rn.f64 	%fd86, %fd85, %fd79, 0d3FB5555555555554;
	sub.f64 	%fd87, %fd70, %fd78;
	add.f64 	%fd88, %fd87, %fd87;
	neg.f64 	%fd89, %fd78;
	fma.rn.f64 	%fd90, %fd89, %fd70, %fd88;
	mul.f64 	%fd91, %fd76, %fd90;
	mul.f64 	%fd92, %fd79, %fd86;
	fma.rn.f64 	%fd93, %fd92, %fd78, %fd91;
	xor.b32  	%r48, %r47, -2147483648;
	mov.b32 	%r49, 1127219200;
	mov.b64 	%fd94, {%r48, %r49};
	sub.f64 	%fd95, %fd94, %fd3;
	fma.rn.f64 	%fd96, %fd95, 0d3FE62E42FEFA39EF, %fd78;
	fma.rn.f64 	%fd97, %fd95, 0dBFE62E42FEFA39EF, %fd96;
	sub.f64 	%fd98, %fd97, %fd78;
	sub.f64 	%fd99, %fd93, %fd98;
	fma.rn.f64 	%fd100, %fd95, 0d3C7ABC9E3B39803F, %fd99;
	add.f64 	%fd399, %fd96, %fd100;
$L__BB0_5:
	ld.param.f64 	%fd396, [_Z25implied_volatility_kernelP11MarketQuotePdidd_param_4];
	setp.ne.s32 	%p11, %r2, 0;
	mul.f64 	%fd101, %fd398, 0d3FE0000000000000;
	fma.rn.f64 	%fd102, %fd398, %fd101, %fd396;
	fma.rn.f64 	%fd103, %fd1, %fd102, %fd399;
	mul.f64 	%fd104, %fd4, %fd398;
	div.rn.f64 	%fd13, %fd103, %fd104;
	@%p11 bra 	$L__BB0_7;
	ld.param.f64 	%fd393, [_Z25implied_volatility_kernelP11MarketQuotePdidd_param_3];
	div.rn.f64 	%fd214, %fd13, 0d3FF6A09E667F3BCD;
	abs.f64 	%fd215, %fd214;
	fma.rn.f64 	%fd216, %fd215, 0dBCF0679AFBA6F279, 0d3D47088FDB46FA5F;
	fma.rn.f64 	%fd217, %fd216, %fd215, 0dBD8DF9F9B976A9B2;
	fma.rn.f64 	%fd218, %fd217, %fd215, 0d3DC7F1F5590CC332;
	fma.rn.f64 	%fd219, %fd218, %fd215, 0dBDFA28A3CD2D56C4;
	fma.rn.f64 	%fd220, %fd219, %fd215, 0d3E2485EE67835925;
	fma.rn.f64 	%fd221, %fd220, %fd215, 0dBE476DB45919F583;
	fma.rn.f64 	%fd222, %fd221, %fd215, 0d3E62D698D98C8D71;
	fma.rn.f64 	%fd223, %fd222, %fd215, 0dBE720A2C7155D5C6;
	fma.rn.f64 	%fd224, %fd223, %fd215, 0dBE41D29B37CA1397;
	fma.rn.f64 	%fd225, %fd224, %fd215, 0d3EA2EF6CC0F67A49;
	fma.rn.f64 	%fd226, %fd225, %fd215, 0dBEC102B892333B6F;
	fma.rn.f64 	%fd227, %fd226, %fd215, 0d3ECA30375BA9A84E;
	fma.rn.f64 	%fd228, %fd227, %fd215, 0d3ECAAD18DEDEA43E;
	fma.rn.f64 	%fd229, %fd228, %fd215, 0dBEFF05355BC5B225;
	fma.rn.f64 	%fd230, %fd229, %fd215, 0d3F10E37A3108BC8B;
	fma.rn.f64 	%fd231, %fd230, %fd215, 0d3EFB292D828E5CB2;
	fma.rn.f64 	%fd232, %fd231, %fd215, 0dBF4356626EBF9BFA;
	fma.rn.f64 	%fd233, %fd232, %fd215, 0d3F5BCA68F73D6AFC;
	fma.rn.f64 	%fd234, %fd233, %fd215, 0dBF2B6B69EBBC280B;
	fma.rn.f64 	%fd235, %fd234, %fd215, 0dBF9396685912A453;
	fma.rn.f64 	%fd236, %fd235, %fd215, 0d3FBA4F4E2A1ABEF8;
	fma.rn.f64 	%fd237, %fd236, %fd215, 0d3FE45F306DC9C8BB;
	fma.rn.f64 	%fd238, %fd237, %fd215, 0d3FC06EBA8214DB69;
	fma.rn.f64 	%fd239, %fd238, %fd215, %fd215;
	sub.f64 	%fd240, %fd215, %fd239;
	fma.rn.f64 	%fd241, %fd238, %fd215, %fd240;
	neg.f64 	%fd242, %fd239;
	neg.f64 	%fd243, %fd241;
	cvt.rn.f32.f64 	%f12, %fd242;
	mul.f32 	%f13, %f12, 0f3FB8AA3B;
	cvt.rni.f32.f32 	%f14, %f13;
	cvt.f64.f32 	%fd244, %f14;
	fma.rn.f64 	%fd245, %fd244, 0dBFE62E42FEFA39EF, %fd242;
	fma.rn.f64 	%fd246, %fd245, 0d3E5AE904A4741B81, 0d3E928A27F89B6999;
	fma.rn.f64 	%fd247, %fd246, %fd245, 0d3EC71DE715FF7E07;
	fma.rn.f64 	%fd248, %fd247, %fd245, 0d3EFA019A6B0AC45A;
	fma.rn.f64 	%fd249, %fd248, %fd245, 0d3F2A01A017EED94F;
	fma.rn.f64 	%fd250, %fd249, %fd245, 0d3F56C16C17F2A71B;
	fma.rn.f64 	%fd251, %fd250, %fd245, 0d3F811111111173C4;
	fma.rn.f64 	%fd252, %fd251, %fd245, 0d3FA555555555211A;
	fma.rn.f64 	%fd253, %fd252, %fd245, 0d3FC5555555555540;
	fma.rn.f64 	%fd254, %fd253, %fd245, 0d3FE0000000000005;
	mul.f64 	%fd255, %fd245, %fd254;
	fma.rn.f64 	%fd256, %fd255, %fd245, %fd243;
	add.f64 	%fd257, %fd245, %fd256;
	ex2.approx.ftz.f32 	%f15, %f14;
	cvt.f64.f32 	%fd258, %f15;
	mov.f64 	%fd259, 0d3FF0000000000000;
	sub.f64 	%fd260, %fd259, %fd258;
	neg.f64 	%fd261, %fd257;
	fma.rn.f64 	%fd262, %fd261, %fd258, %fd260;
	setp.ge.f64 	%p14, %fd215, 0d4017AFB48DC96626;
	selp.f64 	%fd263, 0d3FF0000000000000, %fd262, %p14;
	copysign.f64 	%fd264, %fd214, %fd263;
	add.f64 	%fd265, %fd264, 0d3FF0000000000000;
	mul.f64 	%fd266, %fd265, 0d3FE0000000000000;
	mul.f64 	%fd267, %fd393, %fd266;
	mul.f64 	%fd268, %fd4, %fd398;
	sub.f64 	%fd269, %fd13, %fd268;
	div.rn.f64 	%fd270, %fd269, 0d3FF6A09E667F3BCD;
	abs.f64 	%fd271, %fd270;
	fma.rn.f64 	%fd272, %fd271, 0dBCF0679AFBA6F279, 0d3D47088FDB46FA5F;
	fma.rn.f64 	%fd273, %fd272, %fd271, 0dBD8DF9F9B976A9B2;
	fma.rn.f64 	%fd274, %fd273, %fd271, 0d3DC7F1F5590CC332;
	fma.rn.f64 	%fd275, %fd274, %fd271, 0dBDFA28A3CD2D56C4;
	fma.rn.f64 	%fd276, %fd275, %fd271, 0d3E2485EE67835925;
	fma.rn.f64 	%fd277, %fd276, %fd271, 0dBE476DB45919F583;
	fma.rn.f64 	%fd278, %fd277, %fd271, 0d3E62D698D98C8D71;
	fma.rn.f64 	%fd279, %fd278, %fd271, 0dBE720A2C7155D5C6;
	fma.rn.f64 	%fd280, %fd279, %fd271, 0dBE41D29B37CA1397;
	fma.rn.f64 	%fd281, %fd280, %fd271, 0d3EA2EF6CC0F67A49;
	fma.rn.f64 	%fd282, %fd281, %fd271, 0dBEC102B892333B6F;
	fma.rn.f64 	%fd283, %fd282, %fd271, 0d3ECA30375BA9A84E;
	fma.rn.f64 	%fd284, %fd283, %fd271, 0d3ECAAD18DEDEA43E;
	fma.rn.f64 	%fd285, %fd284, %fd271, 0dBEFF05355BC5B225;
	fma.rn.f64 	%fd286, %fd285, %fd271, 0d3F10E37A3108BC8B;
	fma.rn.f64 	%fd287, %fd286, %fd271, 0d3EFB292D828E5CB2;
	fma.rn.f64 	%fd288, %fd287, %fd271, 0dBF4356626EBF9BFA;
	fma.rn.f64 	%fd289, %fd288, %fd271, 0d3F5BCA68F73D6AFC;
	fma.rn.f64 	%fd290, %fd289, %fd271, 0dBF2B6B69EBBC280B;
	fma.rn.f64 	%fd291, %fd290, %fd271, 0dBF9396685912A453;
	fma.rn.f64 	%fd292, %fd291, %fd271, 0d3FBA4F4E2A1ABEF8;
	fma.rn.f64 	%fd293, %fd292, %fd271, 0d3FE45F306DC9C8BB;
	fma.rn.f64 	%fd294, %fd293, %fd271, 0d3FC06EBA8214DB69;
	fma.rn.f64 	%fd295, %fd294, %fd271, %fd271;
	sub.f64 	%fd296, %fd271, %fd295;
	fma.rn.f64 	%fd297, %fd294, %fd271, %fd296;
	neg.f64 	%fd298, %fd295;
	neg.f64 	%fd299, %fd297;
	cvt.rn.f32.f64 	%f16, %fd298;
	mul.f32 	%f17, %f16, 0f3FB8AA3B;
	cvt.rni.f32.f32 	%f18, %f17;
	cvt.f64.f32 	%fd300, %f18;
	fma.rn.f64 	%fd301, %fd300, 0dBFE62E42FEFA39EF, %fd298;
	fma.rn.f64 	%fd302, %fd301, 0d3E5AE904A4741B81, 0d3E928A27F89B6999;
	fma.rn.f64 	%fd303, %fd302, %fd301, 0d3EC71DE715FF7E07;
	fma.rn.f64 	%fd304, %fd303, %fd301, 0d3EFA019A6B0AC45A;
	fma.rn.f64 	%fd305, %fd304, %fd301, 0d3F2A01A017EED94F;
	fma.rn.f64 	%fd306, %fd305, %fd301, 0d3F56C16C17F2A71B;
	fma.rn.f64 	%fd307, %fd306, %fd301, 0d3F811111111173C4;
	fma.rn.f64 	%fd308, %fd307, %fd301, 0d3FA555555555211A;
	fma.rn.f64 	%fd309, %fd308, %fd301, 0d3FC5555555555540;
	fma.rn.f64 	%fd310, %fd309, %fd301, 0d3FE0000000000005;
	mul.f64 	%fd311, %fd301, %fd310;
	fma.rn.f64 	%fd312, %fd311, %fd301, %fd299;
	add.f64 	%fd313, %fd301, %fd312;
	ex2.approx.ftz.f32 	%f19, %f18;
	cvt.f64.f32 	%fd314, %f19;
	sub.f64 	%fd315, %fd259, %fd314;
	neg.f64 	%fd316, %fd313;
	fma.rn.f64 	%fd317, %fd316, %fd314, %fd315;
	setp.ge.f64 	%p15, %fd271, 0d4017AFB48DC96626;
	selp.f64 	%fd318, 0d3FF0000000000000, %fd317, %p15;
	copysign.f64 	%fd319, %fd270, %fd318;
	add.f64 	%fd320, %fd319, 0d3FF0000000000000;
	mul.f64 	%fd321, %fd320, 0d3FE0000000000000;
	mul.f64 	%fd322, %fd9, %fd321;
	sub.f64 	%fd400, %fd267, %fd322;
	bra.uni 	$L__BB0_8;
$L__BB0_7:
	ld.param.f64 	%fd392, [_Z25implied_volatility_kernelP11MarketQuotePdidd_param_3];
	mul.f64 	%fd105, %fd4, %fd398;
	sub.f64 	%fd106, %fd13, %fd105;
	div.rn.f64 	%fd107, %fd106, 0dBFF6A09E667F3BCD;
	abs.f64 	%fd108, %fd107;
	fma.rn.f64 	%fd109, %fd108, 0dBCF0679AFBA6F279, 0d3D47088FDB46FA5F;
	fma.rn.f64 	%fd110, %fd109, %fd108, 0dBD8DF9F9B976A9B2;
	fma.rn.f64 	%fd111, %fd110, %fd108, 0d3DC7F1F5590CC332;
	fma.rn.f64 	%fd112, %fd111, %fd108, 0dBDFA28A3CD2D56C4;
	fma.rn.f64 	%fd113, %fd112, %fd108, 0d3E2485EE67835925;
	fma.rn.f64 	%fd114, %fd113, %fd108, 0dBE476DB45919F583;
	fma.rn.f64 	%fd115, %fd114, %fd108, 0d3E62D698D98C8D71;
	fma.rn.f64 	%fd116, %fd115, %fd108, 0dBE720A2C7155D5C6;
	fma.rn.f64 	%fd117, %fd116, %fd108, 0dBE41D29B37CA1397;
	fma.rn.f64 	%fd118, %fd117, %fd108, 0d3EA2EF6CC0F67A49;
	fma.rn.f64 	%fd119, %fd118, %fd108, 0dBEC102B892333B6F;
	fma.rn.f64 	%fd120, %fd119, %fd108, 0d3ECA30375BA9A84E;
	fma.rn.f64 	%fd121, %fd120, %fd108, 0d3ECAAD18DEDEA43E;
	fma.rn.f64 	%fd122, %fd121, %fd108, 0dBEFF05355BC5B225;
	fma.rn.f64 	%fd123, %fd122, %fd108, 0d3F10E37A3108BC8B;
	fma.rn.f64 	%fd124, %fd123, %fd108, 0d3EFB292D828E5CB2;
	fma.rn.f64 	%fd125, %fd124, %fd108, 0dBF4356626EBF9BFA;
	fma.rn.f64 	%fd126, %fd125, %fd108, 0d3F5BCA68F73D6AFC;
	fma.rn.f64 	%fd127, %fd126, %fd108, 0dBF2B6B69EBBC280B;
	fma.rn.f64 	%fd128, %fd127, %fd108, 0dBF9396685912A453;
	fma.rn.f64 	%fd129, %fd128, %fd108, 0d3FBA4F4E2A1ABEF8;
	fma.rn.f64 	%fd130, %fd129, %fd108, 0d3FE45F306DC9C8BB;
	fma.rn.f64 	%fd131, %fd130, %fd108, 0d3FC06EBA8214DB69;
	fma.rn.f64 	%fd132, %fd131, %fd108, %fd108;
	sub.f64 	%fd133, %fd108, %fd132;
	fma.rn.f64 	%fd134, %fd131, %fd108, %fd133;
	neg.f64 	%fd135, %fd132;
	neg.f64 	%fd136, %fd134;
	cvt.rn.f32.f64 	%f4, %fd135;
	mul.f32 	%f5, %f4, 0f3FB8AA3B;
	cvt.rni.f32.f32 	%f6, %f5;
	cvt.f64.f32 	%fd137, %f6;
	fma.rn.f64 	%fd138, %fd137, 0dBFE62E42FEFA39EF, %fd135;
	fma.rn.f64 	%fd139, %fd138, 0d3E5AE904A4741B81, 0d3E928A27F89B6999;
	fma.rn.f64 	%fd140, %fd139, %fd138, 0d3EC71DE715FF7E07;
	fma.rn.f64 	%fd141, %fd140, %fd138, 0d3EFA019A6B0AC45A;
	fma.rn.f64 	%fd142, %fd141, %fd138, 0d3F2A01A017EED94F;
	fma.rn.f64 	%fd143, %fd142, %fd138, 0d3F56C16C17F2A71B;
	fma.rn.f64 	%fd144, %fd143, %fd138, 0d3F811111111173C4;
	fma.rn.f64 	%fd145, %fd144, %fd138, 0d3FA555555555211A;
	fma.rn.f64 	%fd146, %fd145, %fd138, 0d3FC5555555555540;
	fma.rn.f64 	%fd147, %fd146, %fd138, 0d3FE0000000000005;
	mul.f64 	%fd148, %fd138, %fd147;
	fma.rn.f64 	%fd149, %fd148, %fd138, %fd136;
	add.f64 	%fd150, %fd138, %fd149;
	ex2.approx.ftz.f32 	%f7, %f6;
	cvt.f64.f32 	%fd151, %f7;
	mov.f64 	%fd152, 0d3FF0000000000000;
	sub.f64 	%fd153, %fd152, %fd151;
	neg.f64 	%fd154, %fd150;
	fma.rn.f64 	%fd155, %fd154, %fd151, %fd153;
	setp.ge.f64 	%p12, %fd108, 0d4017AFB48DC96626;
	selp.f64 	%fd156, 0d3FF0000000000000, %fd155, %p12;
	copysign.f64 	%fd157, %fd107, %fd156;
	add.f64 	%fd158, %fd157, 0d3FF0000000000000;
	mul.f64 	%fd159, %fd158, 0d3FE0000000000000;
	mul.f64 	%fd160, %fd9, %fd159;
	div.rn.f64 	%fd161, %fd13, 0dBFF6A09E667F3BCD;
	abs.f64 	%fd162, %fd161;
	fma.rn.f64 	%fd163, %fd162, 0dBCF0679AFBA6F279, 0d3D47088FDB46FA5F;
	fma.rn.f64 	%fd164, %fd163, %fd162, 0dBD8DF9F9B976A9B2;
	fma.rn.f64 	%fd165, %fd164, %fd162, 0d3DC7F1F5590CC332;
	fma.rn.f64 	%fd166, %fd165, %fd162, 0dBDFA28A3CD2D56C4;
	fma.rn.f64 	%fd167, %fd166, %fd162, 0d3E2485EE67835925;
	fma.rn.f64 	%fd168, %fd167, %fd162, 0dBE476DB45919F583;
	fma.rn.f64 	%fd169, %fd168, %fd162, 0d3E62D698D98C8D71;
	fma.rn.f64 	%fd170, %fd169, %fd162, 0dBE720A2C7155D5C6;
	fma.rn.f64 	%fd171, %fd170, %fd162, 0dBE41D29B37CA1397;
	fma.rn.f64 	%fd172, %fd171, %fd162, 0d3EA2EF6CC0F67A49;
	fma.rn.f64 	%fd173, %fd172, %fd162, 0dBEC102B892333B6F;
	fma.rn.f64 	%fd174, %fd173, %fd162, 0d3ECA30375BA9A84E;
	fma.rn.f64 	%fd175, %fd174, %fd162, 0d3ECAAD18DEDEA43E;
	fma.rn.f64 	%fd176, %fd175, %fd162, 0dBEFF05355BC5B225;
	fma.rn.f64 	%fd177, %fd176, %fd162, 0d3F10E37A3108BC8B;
	fma.rn.f64 	%fd178, %fd177, %fd162, 0d3EFB292D828E5CB2;
	fma.rn.f64 	%fd179, %fd178, %fd162, 0dBF4356626EBF9BFA;
	fma.rn.f64 	%fd180, %fd179, %fd162, 0d3F5BCA68F73D6AFC;
	fma.rn.f64 	%fd181, %fd180, %fd162, 0dBF2B6B69EBBC280B;
	fma.rn.f64 	%fd182, %fd181, %fd162, 0dBF9396685912A453;
	fma.rn.f64 	%fd183, %fd182, %fd162, 0d3FBA4F4E2A1ABEF8;
	fma.rn.f64 	%fd184, %fd183, %fd162, 0d3FE45F306DC9C8BB;
	fma.rn.f64 	%fd185, %fd184, %fd162, 0d3FC06EBA8214DB69;
	fma.rn.f64 	%fd186, %fd185, %fd162, %fd162;
	sub.f64 	%fd187, %fd162, %fd186;
	fma.rn.f64 	%fd188, %fd185, %fd162, %fd187;
	neg.f64 	%fd189, %fd186;
	neg.f64 	%fd190, %fd188;
	cvt.rn.f32.f64 	%f8, %fd189;
	mul.f32 	%f9, %f8, 0f3FB8AA3B;
	cvt.rni.f32.f32 	%f10, %f9;
	cvt.f64.f32 	%fd191, %f10;
	fma.rn.f64 	%fd192, %fd191, 0dBFE62E42FEFA39EF, %fd189;
	fma.rn.f64 	%fd193, %fd192, 0d3E5AE904A4741B81, 0d3E928A27F89B6999;
	fma.rn.f64 	%fd194, %fd193, %fd192, 0d3EC71DE715FF7E07;
	fma.rn.f64 	%fd195, %fd194, %fd192, 0d3EFA019A6B0AC45A;
	fma.rn.f64 	%fd196, %fd195, %fd192, 0d3F2A01A017EED94F;
	fma.rn.f64 	%fd197, %fd196, %fd192, 0d3F56C16C17F2A71B;
	fma.rn.f64 	%fd198, %fd197, %fd192, 0d3F811111111173C4;
	fma.rn.f64 	%fd199, %fd198, %fd192, 0d3FA555555555211A;
	fma.rn.f64 	%fd200, %fd199, %fd192, 0d3FC5555555555540;
	fma.rn.f64 	%fd201, %fd200, %fd192, 0d3FE0000000000005;
	mul.f64 	%fd202, %fd192, %fd201;
	fma.rn.f64 	%fd203, %fd202, %fd192, %fd190;
	add.f64 	%fd204, %fd192, %fd203;
	ex2.approx.ftz.f32 	%f11, %f10;
	cvt.f64.f32 	%fd205, %f11;
	sub.f64 	%fd206, %fd152, %fd205;
	neg.f64 	%fd207, %fd204;
	fma.rn.f64 	%fd208, %fd207, %fd205, %fd206;
	setp.ge.f64 	%p13, %fd162, 0d4017AFB48DC96626;
	selp.f64 	%fd209, 0d3FF0000000000000, %fd208, %p13;
	copysign.f64 	%fd210, %fd161, %fd209;
	add.f64 	%fd211, %fd210, 0d3FF0000000000000;
	mul.f64 	%fd212, %fd211, 0d3FE0000000000000;
	mul.f64 	%fd213, %fd392, %fd212;
	sub.f64 	%fd400, %fd160, %fd213;
$L__BB0_8:
	sub.f64 	%fd17, %fd400, %fd2;
	abs.f64 	%fd323, %fd17;
	setp.lt.f64 	%p16, %fd323, 0d3EB0C6F7A0B5ED8D;
	mov.f64 	%fd404, %fd398;
	@%p16 bra 	$L__BB0_18;
	setp.le.f64 	%p17, %fd1, 0d0000000000000000;
	mov.f64 	%fd403, 0d0000000000000000;
	@%p17 bra 	$L__BB0_16;
	setp.gt.u32 	%p18, %r3, 2146435070;
	mov.f64 	%fd401, %fd6;
	@%p18 bra 	$L__BB0_12;
	setp.gt.u32 	%p19, %r5, 1073127582;
	selp.f64 	%fd325, %fd8, %fd7, %p19;
	selp.u32 	%r50, 1, 0, %p19;
	add.s32 	%r51, %r4, %r50;
	add.f64 	%fd326, %fd325, 0dBFF0000000000000;
	add.f64 	%fd327, %fd325, 0d3FF0000000000000;
	rcp.approx.ftz.f64 	%fd328, %fd327;
	neg.f64 	%fd329, %fd327;
	fma.rn.f64 	%fd330, %fd329, %fd328, 0d3FF0000000000000;
	fma.rn.f64 	%fd331, %fd330, %fd330, %fd330;
	fma.rn.f64 	%fd332, %fd331, %fd328, %fd328;
	mul.f64 	%fd333, %fd326, %fd332;
	fma.rn.f64 	%fd334, %fd326, %fd332, %fd333;
	mul.f64 	%fd335, %fd334, %fd334;
	fma.rn.f64 	%fd336, %fd335, 0d3EB1380B3AE80F1E, 0d3ED0EE258B7A8B04;
	fma.rn.f64 	%fd337, %fd336, %fd335, 0d3EF3B2669F02676F;
	fma.rn.f64 	%fd338, %fd337, %fd335, 0d3F1745CBA9AB0956;
	fma.rn.f64 	%fd339, %fd338, %fd335, 0d3F3C71C72D1B5154;
	fma.rn.f64 	%fd340, %fd339, %fd335, 0d3F624924923BE72D;
	fma.rn.f64 	%fd341, %fd340, %fd335, 0d3F8999999999A3C4;
	fma.rn.f64 	%fd342, %fd341, %fd335, 0d3FB5555555555554;
	sub.f64 	%fd343, %fd326, %fd334;
	add.f64 	%fd344, %fd343, %fd343;
	neg.f64 	%fd345, %fd334;
	fma.rn.f64 	%fd346, %fd345, %fd326, %fd344;
	mul.f64 	%fd347, %fd332, %fd346;
	mul.f64 	%fd348, %fd335, %fd342;
	fma.rn.f64 	%fd349, %fd348, %fd334, %fd347;
	xor.b32  	%r52, %r51, -2147483648;
	mov.b32 	%r53, 1127219200;
	mov.b64 	%fd350, {%r52, %r53};
	sub.f64 	%fd351, %fd350, %fd3;
	fma.rn.f64 	%fd352, %fd351, 0d3FE62E42FEFA39EF, %fd334;
	fma.rn.f64 	%fd353, %fd351, 0dBFE62E42FEFA39EF, %fd352;
	sub.f64 	%fd354, %fd353, %fd334;
	sub.f64 	%fd355, %fd349, %fd354;
	fma.rn.f64 	%fd356, %fd351, 0d3C7ABC9E3B39803F, %fd355;
	add.f64 	%fd401, %fd352, %fd356;
$L__BB0_12:
	ld.param.f64 	%fd397, [_Z25implied_volatility_kernelP11MarketQuotePdidd_param_4];
	mul.f64 	%fd357, %fd398, 0d3FE0000000000000;
	fma.rn.f64 	%fd358, %fd398, %fd357, %fd397;
	fma.rn.f64 	%fd359, %fd1, %fd358, %fd401;
	mul.f64 	%fd360, %fd4, %fd398;
	div.rn.f64 	%fd361, %fd359, %fd360;
	mul.f64 	%fd362, %fd361, 0dBFE0000000000000;
	mul.f64 	%fd20, %fd361, %fd362;
	fma.rn.f64 	%fd363, %fd20, 0d3FF71547652B82FE, 0d4338000000000000;
	{
	.reg .b32 %temp; 
	mov.b64 	{%r7, %temp}, %fd363;
	}
	mov.f64 	%fd364, 0dC338000000000000;
	add.rn.f64 	%fd365, %fd363, %fd364;
	fma.rn.f64 	%fd366, %fd365, 0dBFE62E42FEFA39EF, %fd20;
	fma.rn.f64 	%fd367, %fd365, 0dBC7ABC9E3B39803F, %fd366;
	fma.rn.f64 	%fd368, %fd367, 0d3E5ADE1569CE2BDF, 0d3E928AF3FCA213EA;
	fma.rn.f64 	%fd369, %fd368, %fd367, 0d3EC71DEE62401315;
	fma.rn.f64 	%fd370, %fd369, %fd367, 0d3EFA01997C89EB71;
	fma.rn.f64 	%fd371, %fd370, %fd367, 0d3F2A01A014761F65;
	fma.rn.f64 	%fd372, %fd371, %fd367, 0d3F56C16C1852B7AF;
	fma.rn.f64 	%fd373, %fd372, %fd367, 0d3F81111111122322;
	fma.rn.f64 	%fd374, %fd373, %fd367, 0d3FA55555555502A1;
	fma.rn.f64 	%fd375, %fd374, %fd367, 0d3FC5555555555511;
	fma.rn.f64 	%fd376, %fd375, %fd367, 0d3FE000000000000B;
	fma.rn.f64 	%fd377, %fd376, %fd367, 0d3FF0000000000000;
	fma.rn.f64 	%fd378, %fd377, %fd367, 0d3FF0000000000000;
	{
	.reg .b32 %temp; 
	mov.b64 	{%r8, %temp}, %fd378;
	}
	{
	.reg .b32 %temp; 
	mov.b64 	{%temp, %r9}, %fd378;
	}
	shl.b32 	%r54, %r7, 20;
	add.s32 	%r55, %r54, %r9;
	mov.b64 	%fd402, {%r8, %r55};
	{
	.reg .b32 %temp; 
	mov.b64 	{%temp, %r56}, %fd20;
	}
	mov.b32 	%f20, %r56;
	abs.f32 	%f1, %f20;
	setp.lt.f32 	%p20, %f1, 0f4086232B;
	@%p20 bra 	$L__BB0_15;
	setp.lt.f64 	%p21, %fd20, 0d0000000000000000;
	add.f64 	%fd379, %fd20, 0d7FF0000000000000;
	selp.f64 	%fd402, 0d0000000000000000, %fd379, %p21;
	setp.geu.f32 	%p22, %f1, 0f40874800;
	@%p22 bra 	$L__BB0_15;
	shr.u32 	%r57, %r7, 31;
	add.s32 	%r58, %r7, %r57;
	shr.s32 	%r59, %r58, 1;
	shl.b32 	%r60, %r59, 20;
	add.s32 	%r61, %r9, %r60;
	mov.b64 	%fd380, {%r8, %r61};
	sub.s32 	%r62, %r7, %r59;
	shl.b32 	%r63, %r62, 20;
	add.s32 	%r64, %r63, 1072693248;
	mov.b32 	%r65, 0;
	mov.b64 	%fd381, {%r65, %r64};
	mul.f64 	%fd402, %fd381, %fd380;
$L__BB0_15:
	ld.param.f64 	%fd394, [_Z25implied_volatility_kernelP11MarketQuotePdidd_param_3];
	div.rn.f64 	%fd382, %fd402, 0d40040D931FF62705;
	mul.f64 	%fd383, %fd394, %fd382;
	mul.f64 	%fd403, %fd4, %fd383;
$L__BB0_16:
	abs.f64 	%fd385, %fd403;
	setp.lt.f64 	%p23, %fd385, 0d3E45798EE2308C3A;
	mov.f64 	%fd404, 0d3FC999999999999A;
	@%p23 bra 	$L__BB0_18;
	div.rn.f64 	%fd386, %fd17, %fd403;
	sub.f64 	%fd387, %fd398, %fd386;
	max.f64 	%fd388, %fd387, 0d3F50624DD2F1A9FC;
	min.f64 	%fd404, %fd388, 0d4014000000000000;
	sub.f64 	%fd389, %fd404, %fd398;
	abs.f64 	%fd390, %fd389;
	setp.geu.f64 	%p24, %fd390, 0d3EB0C6F7A0B5ED8D;
	add.s32 	%r10, %r66, 1;
	setp.lt.u32 	%p25, %r66, 99;
	and.pred  	%p26, %p24, %p25;
	mov.u32 	%r66, %r10;
	mov.f64 	%fd398, %fd404;
	@%p26 bra 	$L__BB0_2;
$L__BB0_18:
	ld.param.u64 	%rd10, [_Z25implied_volatility_kernelP11MarketQuotePdidd_param_1];
	cvta.to.global.u64 	%rd6, %rd10;
	mul.wide.s32 	%rd7, %r1, 8;
	add.s64 	%rd8, %rd6, %rd7;
	st.global.f64 	[%rd8], %fd404;
$L__BB0_19:
	ret;

}
	// .globl	_Z29interpolate_volatility_kernelP17VolatilitySurfacePdS1_S1_i
.visible .entry _Z29interpolate_volatility_kernelP17VolatilitySurfacePdS1_S1_i(
	.param .u64 .ptr .align 1 _Z29interpolate_volatility_kernelP17VolatilitySurfacePdS1_S1_i_param_0,
	.param .u64 .ptr .align 1 _Z29interpolate_volatility_kernelP17VolatilitySurfacePdS1_S1_i_param_1,
	.param .u64 .ptr .align 1 _Z29interpolate_volatility_kernelP17VolatilitySurfacePdS1_S1_i_param_2,
	.param .u64 .ptr .align 1 _Z29interpolate_volatility_kernelP17VolatilitySurfacePdS1_S1_i_param_3,
	.param .u32 _Z29interpolate_volatility_kernelP17VolatilitySurfacePdS1_S1_i_param_4
)
{
	.reg .pred 	%p<10>;
	.reg .b32 	%r<27>;
	.reg .b64 	%rd<26>;
	.reg .b64 	%fd<32>;

	ld.param.u64 	%rd7, [_Z29interpolate_volatility_kernelP17VolatilitySurfacePdS1_S1_i_param_0];
	ld.param.u64 	%rd4, [_Z29interpolate_volatility_kernelP17VolatilitySurfacePdS1_S1_i_param_1];
	ld.param.u64 	%rd5, [_Z29interpolate_volatility_kernelP17VolatilitySurfacePdS1_S1_i_param_2];
	ld.param.u64 	%rd6, [_Z29interpolate_volatility_kernelP17VolatilitySurfacePdS1_S1_i_param_3];
	ld.param.u32 	%r12, [_Z29interpolate_volatility_kernelP17VolatilitySurfacePdS1_S1_i_param_4];
	cvta.to.global.u64 	%rd1, %rd7;
	mov.u32 	%r13, %ctaid.x;
	mov.u32 	%r14, %ntid.x;
	mov.u32 	%r15, %tid.x;
	mad.lo.s32 	%r1, %r13, %r14, %r15;
	setp.ge.s32 	%p1, %r1, %r12;
	@%p1 bra 	$L__BB1_12;
	cvta.to.global.u64 	%rd8, %rd4;
	cvta.to.global.u64 	%rd9, %rd5;
	mul.wide.s32 	%rd10, %r1, 8;
	add.s64 	%rd11, %rd8, %rd10;
	ld.global.f64 	%fd1, [%rd11];
	add.s64 	%rd12, %rd9, %rd10;
	ld.global.f64 	%fd2, [%rd12];
	ld.global.u32 	%r2, [%rd1+8560];
	setp.lt.s32 	%p2, %r2, 2;
	mov.b32 	%r24, 0;
	@%p2 bra 	$L__BB1_6;
	add.s32 	%r3, %r2, -1;
	mov.b32 	%r23, 0;
$L__BB1_3:
	mul.wide.u32 	%rd13, %r23, 8;
	add.s64 	%rd2, %rd1, %rd13;
	ld.global.f64 	%fd3, [%rd2];
	setp.ltu.f64 	%p3, %fd1, %fd3;
	@%p3 bra 	$L__BB1_5;
	ld.global.f64 	%fd4, [%rd2+8];
	setp.le.f64 	%p4, %fd1, %fd4;
	mov.u32 	%r24, %r23;
	@%p4 bra 	$L__BB1_6;
$L__BB1_5:
	add.s32 	%r23, %r23, 1;
	setp.lt.s32 	%p5, %r23, %r3;
	mov.b32 	%r24, 0;
	@%p5 bra 	$L__BB1_3;
$L__BB1_6:
	ld.global.u32 	%r7, [%rd1+8564];
	setp.lt.s32 	%p6, %r7, 2;
	mov.b32 	%r26, 0;
	@%p6 bra 	$L__BB1_11;
	add.s32 	%r8, %r7, -1;
	mov.b32 	%r25, 0;
$L__BB1_8:
	mul.wide.u32 	%rd14, %r25, 8;
	add.s64 	%rd3, %rd1, %rd14;
	ld.global.f64 	%fd5, [%rd3+400];
	setp.ltu.f64 	%p7, %fd2, %fd5;
	@%p7 bra 	$L__BB1_10;
	ld.global.f64 	%fd6, [%rd3+408];
	setp.le.f64 	%p8, %fd2, %fd6;
	mov.u32 	%r26, %r25;
	@%p8 bra 	$L__BB1_11;
$L__BB1_10:
	add.s32 	%r25, %r25, 1;
	setp.lt.s32 	%p9, %r25, %r8;
	mov.b32 	%r26, 0;
	@%p9 bra 	$L__BB1_8;
$L__BB1_11:
	mad.lo.s32 	%r22, %r2, %r26, %r24;
	mul.wide.s32 	%rd15, %r22, 8;
	add.s64 	%rd16, %rd1, %rd15;
	ld.global.f64 	%fd7, [%rd16+560];
	mul.wide.s32 	%rd17, %r2, 8;
	add.s64 	%rd18, %rd16, %rd17;
	ld.global.f64 	%fd8, [%rd18+560];
	ld.global.f64 	%fd9, [%rd16+568];
	ld.global.f64 	%fd10, [%rd18+568];
	mul.wide.u32 	%rd19, %r24, 8;
	add.s64 	%rd20, %rd1, %rd19;
	ld.global.f64 	%fd11, [%rd20];
	ld.global.f64 	%fd12, [%rd20+8];
	mul.wide.u32 	%rd21, %r26, 8;
	add.s64 	%rd22, %rd1, %rd21;
	ld.global.f64 	%fd13, [%rd22+400];
	ld.global.f64 	%fd14, [%rd22+408];
	sub.f64 	%fd15, %fd12, %fd11;
	sub.f64 	%fd16, %fd14, %fd13;
	sub.f64 	%fd17, %fd12, %fd1;
	sub.f64 	%fd18, %fd14, %fd2;
	sub.f64 	%fd19, %fd2, %fd13;
	sub.f64 	%fd20, %fd1, %fd11;
	mul.f64 	%fd21, %fd15, %fd16;
	rcp.rn.f64 	%fd22, %fd21;
	mul.f64 	%fd23, %fd7, %fd17;
	mul.f64 	%fd24, %fd9, %fd20;
	mul.f64 	%fd25, %fd24, %fd18;
	fma.rn.f64 	%fd26, %fd23, %fd18, %fd25;
	mul.f64 	%fd27, %fd8, %fd17;
	fma.rn.f64 	%fd28, %fd27, %fd19, %fd26;
	mul.f64 	%fd29, %fd10, %fd20;
	fma.rn.f64 	%fd30, %fd29, %fd19, %fd28;
	mul.f64 	%fd31, %fd22, %fd30;
	cvta.to.global.u64 	%rd23, %rd6;
	add.s64 	%rd25, %rd23, %rd10;
	st.global.f64 	[%rd25], %fd31;
$L__BB1_12:
	ret;

}
	// .globl	_Z22svi_calibration_kernelPdS_S_idd
.visible .entry _Z22svi_calibration_kernelPdS_S_idd(
	.param .u64 .ptr .align 1 _Z22svi_calibration_kernelPdS_S_idd_param_0,
	.param .u64 .ptr .align 1 _Z22svi_calibration_kernelPdS_S_idd_param_1,
	.param .u64 .ptr .align 1 _Z22svi_calibration_kernelPdS_S_idd_param_2,
	.param .u32 _Z22svi_calibration_kernelPdS_S_idd_param_3,
	.param .f64 _Z22svi_calibration_kernelPdS_S_idd_param_4,
	.param .f64 _Z22svi_calibration_kernelPdS_S_idd_param_5
)
{
	.reg .pred 	%p<19>;
	.reg .b32 	%r<97>;
	.reg .b64 	%rd<27>;
	.reg .b64 	%fd<196>;

	ld.param.u64 	%rd12, [_Z22svi_calibration_kernelPdS_S_idd_param_0];
	ld.param.u64 	%rd13, [_Z22svi_calibration_kernelPdS_S_idd_param_1];
	ld.param.u64 	%rd14, [_Z22svi_calibration_kernelPdS_S_idd_param_2];
	ld.param.u32 	%r34, [_Z22svi_calibration_kernelPdS_S_idd_param_3];
	cvta.to.global.u64 	%rd1, %rd13;
	cvta.to.global.u64 	%rd2, %rd12;
	cvta.to.global.u64 	%rd3, %rd14;
	mov.u32 	%r35, %ctaid.x;
	mov.u32 	%r36, %ntid.x;
	mul.lo.s32 	%r37, %r35, %r36;
	mov.u32 	%r38, %tid.x;
	neg.s32 	%r39, %r38;
	setp.ne.s32 	%p1, %r37, %r39;
	@%p1 bra 	$L__BB2_30;
	ld.global.f64 	%fd1, [%rd3];
	ld.global.f64 	%fd2, [%rd3+8];
	ld.global.f64 	%fd3, [%rd3+16];
	ld.global.f64 	%fd4, [%rd3+24];
	setp.lt.s32 	%p2, %r34, 1;
	mov.f64 	%fd195, 0d0000000000000000;
	@%p2 bra 	$L__BB2_29;
	ld.global.f64 	%fd46, [%rd3+32];
	mov.b32 	%r40, 1127219200;
	mov.b32 	%r41, -2147483648;
	mov.b64 	%fd5, {%r41, %r40};
	mul.f64 	%fd6, %fd46, %fd46;
	setp.eq.s32 	%p3, %r34, 1;
	mov.f64 	%fd195, 0d0000000000000000;
	mov.b64 	%rd26, 0;
	@%p3 bra 	$L__BB2_20;
	and.b32  	%r42, %r34, 2147483646;
	neg.s32 	%r84, %r42;
	add.s64 	%rd25, %rd1, 8;
	add.s64 	%rd24, %rd2, 8;
	mov.f64 	%fd195, 0d0000000000000000;
$L__BB2_4:
	ld.param.f64 	%fd177, [_Z22svi_calibration_kernelPdS_S_idd_param_4];
	ld.global.f64 	%fd48, [%rd24+-8];
	div.rn.f64 	%fd184, %fd48, %fd177;
	{
	.reg .b32 %temp; 
	mov.b64 	{%temp, %r85}, %fd184;
	}
	{
	.reg .b32 %temp; 
	mov.b64 	{%r86, %temp}, %fd184;
	}
	setp.gt.s32 	%p4, %r85, 1048575;
	mov.b32 	%r87, -1023;
	@%p4 bra 	$L__BB2_6;
	mul.f64 	%fd184, %fd184, 0d4350000000000000;
	{
	.reg .b32 %temp; 
	mov.b64 	{%temp, %r85}, %fd184;
	}
	{
	.reg .b32 %temp; 
	mov.b64 	{%r86, %temp}, %fd184;
	}
	mov.b32 	%r87, -1077;
$L__BB2_6:
	add.s32 	%r45, %r85, -1;
	setp.gt.u32 	%p5, %r45, 2146435070;
	@%p5 bra 	$L__BB2_10;
	shr.u32 	%r48, %r85, 20;
	add.s32 	%r88, %r87, %r48;
	and.b32  	%r49, %r85, 1048575;
	or.b32  	%r50, %r49, 1072693248;
	mov.b64 	%fd185, {%r86, %r50};
	setp.lt.u32 	%p7, %r50, 1073127583;
	@%p7 bra 	$L__BB2_9;
	{
	.reg .b32 %temp; 
	mov.b64 	{%r51, %temp}, %fd185;
	}
	{
	.reg .b32 %temp; 
	mov.b64 	{%temp, %r52}, %fd185;
	}
	add.s32 	%r53, %r52, -1048576;
	mov.b64 	%fd185, {%r51, %r53};
	add.s32 	%r88, %r88, 1;
$L__BB2_9:
	add.f64 	%fd50, %fd185, 0dBFF0000000000000;
	add.f64 	%fd51, %fd185, 0d3FF0000000000000;
	rcp.approx.ftz.f64 	%fd52, %fd51;
	neg.f64 	%fd53, %fd51;
	fma.rn.f64 	%fd54, %fd53, %fd52, 0d3FF0000000000000;
	fma.rn.f64 	%fd55, %fd54, %fd54, %fd54;
	fma.rn.f64 	%fd56, %fd55, %fd52, %fd52;
	mul.f64 	%fd57, %fd50, %fd56;
	fma.rn.f64 	%fd58, %fd50, %fd56, %fd57;
	mul.f64 	%fd59, %fd58, %fd58;
	fma.rn.f64 	%fd60, %fd59, 0d3EB1380B3AE80F1E, 0d3ED0EE258B7A8B04;
	fma.rn.f64 	%fd61, %fd60, %fd59, 0d3EF3B2669F02676F;
	fma.rn.f64 	%fd62, %fd61, %fd59, 0d3F1745CBA9AB0956;
	fma.rn.f64 	%fd63, %fd62, %fd59, 0d3F3C71C72D1B5154;
	fma.rn.f64 	%fd64, %fd63, %fd59, 0d3F624924923BE72D;
	fma.rn.f64 	%fd65, %fd64, %fd59, 0d3F8999999999A3C4;
	fma.rn.f64 	%fd66, %fd65, %fd59, 0d3FB5555555555554;
	sub.f64 	%fd67, %fd50, %fd58;
	add.f64 	%fd68, %fd67, %fd67;
	neg.f64 	%fd69, %fd58;
	fma.rn.f64 	%fd70, %fd69, %fd50, %fd68;
	mul.f64 	%fd71, %fd56, %fd70;
	mul.f64 	%fd72, %fd59, %fd66;
	fma.rn.f64 	%fd73, %fd72, %fd58, %fd71;
	xor.b32  	%r54, %r88, -2147483648;
	mov.b32 	%r55, 1127219200;
	mov.b64 	%fd74, {%r54, %r55};
	sub.f64 	%fd75, %fd74, %fd5;
	fma.rn.f64 	%fd76, %fd75, 0d3FE62E42FEFA39EF, %fd58;
	fma.rn.f64 	%fd77, %fd75, 0dBFE62E42FEFA39EF, %fd76;
	sub.f64 	%fd78, %fd77, %fd58;
	sub.f64 	%fd79, %fd73, %fd78;
	fma.rn.f64 	%fd80, %fd75, 0d3C7ABC9E3B39803F, %fd79;
	add.f64 	%fd186, %fd76, %fd80;
	bra.uni 	$L__BB2_11;
$L__BB2_10:
	fma.rn.f64 	%fd49, %fd184, 0d7FF0000000000000, 0d7FF0000000000000;
	{
	.reg .b32 %temp; 
	mov.b64 	{%temp, %r46}, %fd184;
	}
	and.b32  	%r47, %r46, 2147483647;
	setp.eq.s32 	%p6, %r47, 0;
	selp.f64 	%fd186, 0dFFF0000000000000, %fd49, %p6;
$L__BB2_11:
	ld.param.f64 	%fd180, [_Z22svi_calibration_kernelPdS_S_idd_param_5];
	ld.param.f64 	%fd178, [_Z22svi_calibration_kernelPdS_S_idd_param_4];
	sub.f64 	%fd81, %fd186, %fd4;
	fma.rn.f64 	%fd82, %fd81, %fd81, %fd6;
	sqrt.rn.f64 	%fd83, %fd82;
	fma.rn.f64 	%fd84, %fd3, %fd81, %fd83;
	fma.rn.f64 	%fd85, %fd2, %fd84, %fd1;
	div.rn.f64 	%fd86, %fd85, %fd180;
	max.f64 	%fd87, %fd86, 0d3E45798EE2308C3A;
	sqrt.rn.f64 	%fd88, %fd87;
	ld.global.f64 	%fd89, [%rd25+-8];
	sub.f64 	%fd90, %fd88, %fd89;
	fma.rn.f64 	%fd17, %fd90, %fd90, %fd195;
	ld.global.f64 	%fd91, [%rd24];
	div.rn.f64 	%fd187, %fd91, %fd178;
	{
	.reg .b32 %temp; 
	mov.b64 	{%temp, %r89}, %fd187;
	}
	{
	.reg .b32 %temp; 
	mov.b64 	{%r90, %temp}, %fd187;
	}
	setp.gt.s32 	%p8, %r89, 1048575;
	mov.b32 	%r91, -1023;
	@%p8 bra 	$L__BB2_13;
	mul.f64 	%fd187, %fd187, 0d4350000000000000;
	{
	.reg .b32 %temp; 
	mov.b64 	{%temp, %r89}, %fd187;
	}
	{
	.reg .b32 %temp; 
	mov.b64 	{%r90, %temp}, %fd187;
	}
	mov.b32 	%r91, -1077;
$L__BB2_13:
	add.s32 	%r58, %r89, -1;
	setp.lt.u32 	%p9, %r58, 2146435071;
	@%p9 bra 	$L__BB2_15;
	fma.rn.f64 	%fd92, %fd187, 0d7FF0000000000000, 0d7FF0000000000000;
	{
	.reg .b32 %temp; 
	mov.b64 	{%temp, %r59}, %fd187;
	}
	and.b32  	%r60, %r59, 2147483647;
	setp.eq.s32 	%p10, %r60, 0;
	selp.f64 	%fd189, 0dFFF0000000000000, %fd92, %p10;
	bra.uni 	$L__BB2_18;
$L__BB2_15:
	shr.u32 	%r61, %r89, 20;
	add.s32 	%r92, %r91, %r61;
	and.b32  	%r62, %r89, 1048575;
	or.b32  	%r63, %r62, 1072693248;
	mov.b64 	%fd188, {%r90, %r63};
	setp.lt.u32 	%p11, %r63, 1073127583;
	@%p11 bra 	$L__BB2_17;
	{
	.reg .b32 %temp; 
	mov.b64 	{%r64, %temp}, %fd188;
	}
	{
	.reg .b32 %temp; 
	mov.b64 	{%temp, %r65}, %fd188;
	}
	add.s32 	%r66, %r65, -1048576;
	mov.b64 	%fd188, {%r64, %r66};
	add.s32 	%r92, %r92, 1;
$L__BB2_17:
	add.f64 	%fd93, %fd188, 0dBFF0000000000000;
	add.f64 	%fd94, %fd188, 0d3FF0000000000000;
	rcp.approx.ftz.f64 	%fd95, %fd94;
	neg.f64 	%fd96, %fd94;
	fma.rn.f64 	%fd97, %fd96, %fd95, 0d3FF0000000000000;
	fma.rn.f64 	%fd98, %fd97, %fd97, %fd97;
	fma.rn.f64 	%fd99, %fd98, %fd95, %fd95;
	mul.f64 	%fd100, %fd93, %fd99;
	fma.rn.f64 	%fd101, %fd93, %fd99, %fd100;
	mul.f64 	%fd102, %fd101, %fd101;
	fma.rn.f64 	%fd103, %fd102, 0d3EB1380B3AE80F1E, 0d3ED0EE258B7A8B04;
	fma.rn.f64 	%fd104, %fd103, %fd102, 0d3EF3B2669F02676F;
	fma.rn.f64 	%fd105, %fd104, %fd102, 0d3F1745CBA9AB0956;
	fma.rn.f64 	%fd106, %fd105, %fd102, 0d3F3C71C72D1B5154;
	fma.rn.f64 	%fd107, %fd106, %fd102, 0d3F624924923BE72D;
	fma.rn.f64 	%fd108, %fd107, %fd102, 0d3F8999999999A3C4;
	fma.rn.f64 	%fd109, %fd108, %fd102, 0d3FB5555555555554;
	sub.f64 	%fd110, %fd93, %fd101;
	add.f64 	%fd111, %fd110, %fd110;
	neg.f64 	%fd112, %fd101;
	fma.rn.f64 	%fd113, %fd112, %fd93, %fd111;
	mul.f64 	%fd114, %fd99, %fd113;
	mul.f64 	%fd115, %fd102, %fd109;
	fma.rn.f64 	%fd116, %fd115, %fd101, %fd114;
	xor.b32  	%r67, %r92, -2147483648;
	mov.b32 	%r68, 1127219200;
	mov.b64 	%fd117, {%r67, %r68};
	sub.f64 	%fd118, %fd117, %fd5;
	fma.rn.f64 	%fd119, %fd118, 0d3FE62E42FEFA39EF, %fd101;
	fma.rn.f64 	%fd120, %fd118, 0dBFE62E42FEFA39EF, %fd119;
	sub.f64 	%fd121, %fd120, %fd101;
	sub.f64 	%fd122, %fd116, %fd121;
	fma.rn.f64 	%fd123, %fd118, 0d3C7ABC9E3B39803F, %fd122;
	add.f64 	%fd189, %fd119, %fd123;
$L__BB2_18:
	ld.param.f64 	%fd181, [_Z22svi_calibration_kernelPdS_S_idd_param_5];
	sub.f64 	%fd124, %fd189, %fd4;
	fma.rn.f64 	%fd125, %fd124, %fd124, %fd6;
	sqrt.rn.f64 	%fd126, %fd125;
	fma.rn.f64 	%fd127, %fd3, %fd124, %fd126;
	fma.rn.f64 	%fd128, %fd2, %fd127, %fd1;
	div.rn.f64 	%fd129, %fd128, %fd181;
	max.f64 	%fd130, %fd129, 0d3E45798EE2308C3A;
	sqrt.rn.f64 	%fd131, %fd130;
	ld.global.f64 	%fd132, [%rd25];
	sub.f64 	%fd133, %fd131, %fd132;
	fma.rn.f64 	%fd195, %fd133, %fd133, %fd17;
	add.s32 	%r84, %r84, 2;
	add.s64 	%rd25, %rd25, 16;
	add.s64 	%rd24, %rd24, 16;
	setp.ne.s32 	%p12, %r84, 0;
	@%p12 bra 	$L__BB2_4;
	and.b32  	%r69, %r34, 2147483646;
	cvt.u64.u32 	%rd26, %r69;
$L__BB2_20:
	and.b32  	%r70, %r34, 1;
	setp.eq.b32 	%p13, %r70, 1;
	not.pred 	%p14, %p13;
	@%p14 bra 	$L__BB2_29;
	ld.param.f64 	%fd179, [_Z22svi_calibration_kernelPdS_S_idd_param_4];
	ld.param.u64 	%rd22, [_Z22svi_calibration_kernelPdS_S_idd_param_0];
	cvta.to.global.u64 	%rd16, %rd22;
	shl.b64 	%rd17, %rd26, 3;
	add.s64 	%rd18, %rd16, %rd17;
	ld.global.f64 	%fd134, [%rd18];
	div.rn.f64 	%fd192, %fd134, %fd179;
	{
	.reg .b32 %temp; 
	mov.b64 	{%temp, %r93}, %fd192;
	}
	{
	.reg .b32 %temp; 
	mov.b64 	{%r94, %temp}, %fd192;
	}
	setp.gt.s32 	%p15, %r93, 1048575;
	mov.b32 	%r95, -1023;
	@%p15 bra 	$L__BB2_23;
	mul.f64 	%fd192, %fd192, 0d4350000000000000;
	{
	.reg .b32 %temp; 
	mov.b64 	{%temp, %r93}, %fd192;
	}
	{
	.reg .b32 %temp; 
	mov.b64 	{%r94, %temp}, %fd192;
	}
	mov.b32 	%r95, -1077;
$L__BB2_23:
	add.s32 	%r73, %r93, -1;
	setp.lt.u32 	%p16, %r73, 2146435071;
	@%p16 bra 	$L__BB2_25;
	fma.rn.f64 	%fd135, %fd192, 0d7FF0000000000000, 0d7FF0000000000000;
	{
	.reg .b32 %temp; 
	mov.b64 	{%temp, %r74}, %fd192;
	}
	and.b32  	%r75, %r74, 2147483647;
	setp.eq.s32 	%p17, %r75, 0;
	selp.f64 	%fd194, 0dFFF0000000000000, %fd135, %p17;
	bra.uni 	$L__BB2_28;
$L__BB2_25:
	shr.u32 	%r76, %r93, 20;
	add.s32 	%r96, %r95, %r76;
	and.b32  	%r77, %r93, 1048575;
	or.b32  	%r78, %r77, 1072693248;
	mov.b64 	%fd193, {%r94, %r78};
	setp.lt.u32 	%p18, %r78, 1073127583;
	@%p18 bra 	$L__BB2_27;
	{
	.reg .b32 %temp; 
	mov.b64 	{%r79, %temp}, %fd193;
	}
	{
	.reg .b32 %temp; 
	mov.b64 	{%temp, %r80}, %fd193;
	}
	add.s32 	%r81, %r80, -1048576;
	mov.b64 	%fd193, {%r79, %r81};
	add.s32 	%r96, %r96, 1;
$L__BB2_27:
	add.f64 	%fd136, %fd193, 0dBFF0000000000000;
	add.f64 	%fd137, %fd193, 0d3FF0000000000000;
	rcp.approx.ftz.f64 	%fd138, %fd137;
	neg.f64 	%fd139, %fd137;
	fma.rn.f64 	%fd140, %fd139, %fd138, 0d3FF0000000000000;
	fma.rn.f64 	%fd141, %fd140, %fd140, %fd140;
	fma.rn.f64 	%fd142, %fd141, %fd138, %fd138;
	mul.f64 	%fd143, %fd136, %fd142;
	fma.rn.f64 	%fd144, %fd136, %fd142, %fd143;
	mul.f64 	%fd145, %fd144, %fd144;
	fma.rn.f64 	%fd146, %fd145, 0d3EB1380B3AE80F1E, 0d3ED0EE258B7A8B04;
	fma.rn.f64 	%fd147, %fd146, %fd145, 0d3EF3B2669F02676F;
	fma.rn.f64 	%fd148, %fd147, %fd145, 0d3F1745CBA9AB0956;
	fma.rn.f64 	%fd149, %fd148, %fd145, 0d3F3C71C72D1B5154;
	fma.rn.f64 	%fd150, %fd149, %fd145, 0d3F624924923BE72D;
	fma.rn.f64 	%fd151, %fd150, %fd145, 0d3F8999999999A3C4;
	fma.rn.f64 	%fd152, %fd151, %fd145, 0d3FB5555555555554;
	sub.f64 	%fd153, %fd136, %fd144;
	add.f64 	%fd154, %fd153, %fd153;
	neg.f64 	%fd155, %fd144;
	fma.rn.f64 	%fd156, %fd155, %fd136, %fd154;
	mul.f64 	%fd157, %fd142, %fd156;
	mul.f64 	%fd158, %fd145, %fd152;
	fma.rn.f64 	%fd159, %fd158, %fd144, %fd157;
	xor.b32  	%r82, %r96, -2147483648;
	mov.b32 	%r83, 1127219200;
	mov.b64 	%fd160, {%r82, %r83};
	sub.f64 	%fd161, %fd160, %fd5;
	fma.rn.f64 	%fd162, %fd161, 0d3FE62E42FEFA39EF, %fd144;
	fma.rn.f64 	%fd163, %fd161, 0dBFE62E42FEFA39EF, %fd162;
	sub.f64 	%fd164, %fd163, %fd144;
	sub.f64 	%fd165, %fd159, %fd164;
	fma.rn.f64 	%fd166, %fd161, 0d3C7ABC9E3B39803F, %fd165;
	add.f64 	%fd194, %fd162, %fd166;
$L__BB2_28:
	ld.param.f64 	%fd182, [_Z22svi_calibration_kernelPdS_S_idd_param_5];
	ld.param.u64 	%rd23, [_Z22svi_calibration_kernelPdS_S_idd_param_1];
	sub.f64 	%fd167, %fd194, %fd4;
	fma.rn.f64 	%fd168, %fd167, %fd167, %fd6;
	sqrt.rn.f64 	%fd169, %fd168;
	fma.rn.f64 	%fd170, %fd3, %fd167, %fd169;
	fma.rn.f64 	%fd171, %fd2, %fd170, %fd1;
	div.rn.f64 	%fd172, %fd171, %fd182;
	max.f64 	%fd173, %fd172, 0d3E45798EE2308C3A;
	sqrt.rn.f64 	%fd174, %fd173;
	cvta.to.global.u64 	%rd19, %rd23;
	add.s64 	%rd21, %rd19, %rd17;
	ld.global.f64 	%fd175, [%rd21];
	sub.f64 	%fd176, %fd174, %fd175;
	fma.rn.f64 	%fd195, %fd176, %fd176, %fd195;
$L__BB2_29:
	st.global.f64 	[%rd3+40], %fd195;
$L__BB2_30:
	ret;

}
	// .globl	_Z25heston_calibration_kernelP11MarketQuotePdiddi
.visible .entry _Z25heston_calibration_kernelP11MarketQuotePdiddi(
	.param .u64 .ptr .align 1 _Z25heston_calibration_kernelP11MarketQuotePdiddi_param_0,
	.param .u64 .ptr .align 1 _Z25heston_calibration_kernelP11MarketQuotePdiddi_param_1,
	.param .u32 _Z25heston_calibration_kernelP11MarketQuotePdiddi_param_2,
	.param .f64 _Z25heston_calibration_kernelP11MarketQuotePdiddi_param_3,
	.param .f64 _Z25heston_calibration_kernelP11MarketQuotePdiddi_param_4,
	.param .u32 _Z25heston_calibration_kernelP11MarketQuotePdiddi_param_5
)
{
	.reg .pred 	%p<24>;
	.reg .b32 	%r<181>;
	.reg .b32 	%f<5>;
	.reg .b64 	%rd<26>;
	.reg .b64 	%fd<229>;

	ld.param.u64 	%rd3, [_Z25heston_calibration_kernelP11MarketQuotePdiddi_param_1];
	ld.param.u32 	%r54, [_Z25heston_calibration_kernelP11MarketQuotePdiddi_param_2];
	mov.u32 	%r55, %ctaid.x;
	mov.u32 	%r56, %ntid.x;
	mov.u32 	%r57, %tid.x;
	mad.lo.s32 	%r1, %r55, %r56, %r57;
	setp.ge.s32 	%p1, %r1, %r54;
	@%p1 bra 	$L__BB3_24;
	ld.param.u32 	%r160, [_Z25heston_calibration_kernelP11MarketQuotePdiddi_param_5];
	ld.param.u64 	%rd24, [_Z25heston_calibration_kernelP11MarketQuotePdiddi_param_0];
	cvta.to.global.u64 	%rd4, %rd24;
	cvta.to.global.u64 	%rd1, %rd3;
	mul.wide.s32 	%rd5, %r1, 56;
	add.s64 	%rd6, %rd4, %rd5;
	ld.global.f64 	%fd1, [%rd6];
	ld.global.f64 	%fd2, [%rd6+8];
	ld.global.f64 	%fd3, [%rd6+24];
	ld.global.f64 	%fd4, [%rd6+32];
	ld.global.u32 	%r2, [%rd6+40];
	ld.global.f64 	%fd5, [%rd1+32];
	xor.b32  	%r3, %r1, -1429050551;
	cvt.rn.f64.s32 	%fd52, %r160;
	div.rn.f64 	%fd6, %fd2, %fd52;
	setp.lt.s32 	%p2, %r160, 1;
	@%p2 bra 	$L__BB3_18;
	ld.global.f64 	%fd7, [%rd1];
	ld.global.f64 	%fd8, [%rd1+8];
	ld.global.f64 	%fd9, [%rd1+16];
	ld.global.f64 	%fd10, [%rd1+24];
	mul.lo.s32 	%r60, %r3, 1099087573;
	setp.gt.s32 	%p5, %r1, -1;
	selp.b32 	%r61, -644748465, -1947113066, %p5;
	sqrt.rn.f64 	%fd11, %fd6;
	add.s32 	%r174, %r60, 5783321;
	xor.b32  	%r173, %r61, 88675123;
	add.s32 	%r172, %r61, 521288629;
	xor.b32  	%r171, %r60, 362436069;
	add.s32 	%r175, %r60, 123456789;
	mul.f64 	%fd73, %fd5, %fd5;
	mov.f64 	%fd74, 0d3FF0000000000000;
	sub.f64 	%fd75, %fd74, %fd73;
	sqrt.rn.f64 	%fd12, %fd75;
	mov.b32 	%r62, 1127219200;
	mov.b32 	%r63, -2147483648;
	mov.b64 	%fd13, {%r63, %r62};
	add.s32 	%r64, %r61, %r60;
	add.s32 	%r163, %r64, 6615241;
	mov.f64 	%fd227, 0d0000000000000000;
	mov.b32 	%r162, 0;
$L__BB3_3:
	ld.param.u32 	%r161, [_Z25heston_calibration_kernelP11MarketQuotePdiddi_param_5];
	ld.param.f64 	%fd219, [_Z25heston_calibration_kernelP11MarketQuotePdiddi_param_3];
	neg.s32 	%r170, %r161;
	add.s32 	%r169, %r163, 724874;
	mov.f64 	%fd218, %fd7;
$L__BB3_4:
	mov.u32 	%r21, %r175;
	mov.u32 	%r175, %r174;
	mov.u32 	%r24, %r173;
	mov.u32 	%r23, %r172;
	mov.u32 	%r22, %r171;
	shr.u32 	%r66, %r21, 2;
	xor.b32  	%r67, %r66, %r21;
	shl.b32 	%r68, %r175, 4;
	shl.b32 	%r69, %r67, 1;
	xor.b32  	%r70, %r68, %r69;
	xor.b32  	%r71, %r70, %r175;
	xor.b32  	%r171, %r71, %r67;
	add.s32 	%r72, %r169, %r171;
	add.s32 	%r73, %r72, -362437;
	shr.u32 	%r74, %r22, 2;
	xor.b32  	%r75, %r74, %r22;
	shl.b32 	%r76, %r171, 4;
	shl.b32 	%r77, %r75, 1;
	xor.b32  	%r78, %r77, %r76;
	xor.b32  	%r79, %r78, %r75;
	xor.b32  	%r172, %r79, %r171;
	add.s32 	%r80, %r169, %r172;
	shr.u32 	%r81, %r23, 2;
	xor.b32  	%r82, %r81, %r23;
	shl.b32 	%r83, %r172, 4;
	shl.b32 	%r84, %r82, 1;
	xor.b32  	%r85, %r84, %r83;
	xor.b32  	%r86, %r85, %r82;
	xor.b32  	%r173, %r86, %r172;
	shr.u32 	%r87, %r24, 2;
	xor.b32  	%r88, %r87, %r24;
	shl.b32 	%r89, %r173, 4;
	shl.b32 	%r90, %r88, 1;
	xor.b32  	%r91, %r90, %r89;
	xor.b32  	%r92, %r91, %r88;
	xor.b32  	%r174, %r92, %r173;
	cvt.u64.u32 	%rd7, %r73;
	mul.wide.u32 	%rd8, %r80, 2097152;
	xor.b64  	%rd9, %rd8, %rd7;
	cvt.rn.f64.u64 	%fd76, %rd9;
	fma.rn.f64 	%fd220, %fd76, 0d3CA0000000000000, 0d3C90000000000000;
	{
	.reg .b32 %temp; 
	mov.b64 	{%temp, %r176}, %fd220;
	}
	{
	.reg .b32 %temp; 
	mov.b64 	{%r177, %temp}, %fd220;
	}
	setp.gt.s32 	%p6, %r176, 1048575;
	mov.b32 	%r178, -1023;
	@%p6 bra 	$L__BB3_6;
	mul.wide.u32 	%rd10, %r80, 2097152;
	add.s32 	%r95, %r169, %r171;
	add.s32 	%r96, %r95, -362437;
	cvt.u64.u32 	%rd11, %r96;
	xor.b64  	%rd12, %rd10, %rd11;
	cvt.rn.f64.u64 	%fd77, %rd12;
	fma.rn.f64 	%fd78, %fd77, 0d3CA0000000000000, 0d3C90000000000000;
	mul.f64 	%fd220, %fd78, 0d4350000000000000;
	{
	.reg .b32 %temp; 
	mov.b64 	{%temp, %r176}, %fd220;
	}
	{
	.reg .b32 %temp; 
	mov.b64 	{%r177, %temp}, %fd220;
	}
	mov.b32 	%r178, -1077;
$L__BB3_6:
	add.s32 	%r97, %r176, -1;
	setp.lt.u32 	%p7, %r97, 2146435071;
	@%p7 bra 	$L__BB3_8;
	fma.rn.f64 	%fd79, %fd220, 0d7FF0000000000000, 0d7FF0000000000000;
	{
	.reg .b32 %temp; 
	mov.b64 	{%temp, %r98}, %fd220;
	}
	and.b32  	%r99, %r98, 2147483647;
	setp.eq.s32 	%p8, %r99, 0;
	selp.f64 	%fd222, 0dFFF0000000000000, %fd79, %p8;
	bra.uni 	$L__BB3_11;
$L__BB3_8:
	shr.u32 	%r100, %r176, 20;
	add.s32 	%r179, %r178, %r100;
	and.b32  	%r101, %r176, 1048575;
	or.b32  	%r102, %r101, 1072693248;
	mov.b64 	%fd221, {%r177, %r102};
	setp.lt.u32 	%p9, %r102, 1073127583;
	@%p9 bra 	$L__BB3_10;
	{
	.reg .b32 %temp; 
	mov.b64 	{%r103, %temp}, %fd221;
	}
	{
	.reg .b32 %temp; 
	mov.b64 	{%temp, %r104}, %fd221;
	}
	add.s32 	%r105, %r104, -1048576;
	mov.b64 	%fd221, {%r103, %r105};
	add.s32 	%r179, %r179, 1;
$L__BB3_10:
	add.f64 	%fd80, %fd221, 0dBFF0000000000000;
	add.f64 	%fd81, %fd221, 0d3FF0000000000000;
	rcp.approx.ftz.f64 	%fd82, %fd81;
	neg.f64 	%fd83, %fd81;
	fma.rn.f64 	%fd84, %fd83, %fd82, 0d3FF0000000000000;
	fma.rn.f64 	%fd85, %fd84, %fd84, %fd84;
	fma.rn.f64 	%fd86, %fd85, %fd82, %fd82;
	mul.f64 	%fd87, %fd80, %fd86;
	fma.rn.f64 	%fd88, %fd80, %fd86, %fd87;
	mul.f64 	%fd89, %fd88, %fd88;
	fma.rn.f64 	%fd90, %fd89, 0d3EB1380B3AE80F1E, 0d3ED0EE258B7A8B04;
	fma.rn.f64 	%fd91, %fd90, %fd89, 0d3EF3B2669F02676F;
	fma.rn.f64 	%fd92, %fd91, %fd89, 0d3F1745CBA9AB0956;
	fma.rn.f64 	%fd93, %fd92, %fd89, 0d3F3C71C72D1B5154;
	fma.rn.f64 	%fd94, %fd93, %fd89, 0d3F624924923BE72D;
	fma.rn.f64 	%fd95, %fd94, %fd89, 0d3F8999999999A3C4;
	fma.rn.f64 	%fd96, %fd95, %fd89, 0d3FB5555555555554;
	sub.f64 	%fd97, %fd80, %fd88;
	add.f64 	%fd98, %fd97, %fd97;
	neg.f64 	%fd99, %fd88;
	fma.rn.f64 	%fd100, %fd99, %fd80, %fd98;
	mul.f64 	%fd101, %fd86, %fd100;
	mul.f64 	%fd102, %fd89, %fd96;
	fma.rn.f64 	%fd103, %fd102, %fd88, %fd101;
	xor.b32  	%r106, %r179, -2147483648;
	mov.b32 	%r107, 1127219200;
	mov.b64 	%fd104, {%r106, %r107};
	sub.f64 	%fd105, %fd104, %fd13;
	fma.rn.f64 	%fd106, %fd105, 0d3FE62E42FEFA39EF, %fd88;
	fma.rn.f64 	%fd107, %fd105, 0dBFE62E42FEFA39EF, %fd106;
	sub.f64 	%fd108, %fd107, %fd88;
	sub.f64 	%fd109, %fd103, %fd108;
	fma.rn.f64 	%fd110, %fd105, 0d3C7ABC9E3B39803F, %fd109;
	add.f64 	%fd222, %fd106, %fd110;
$L__BB3_11:
	mul.f64 	%fd26, %fd222, 0dC000000000000000;
	add.s32 	%r108, %r169, %r174;
	add.s32 	%r109, %r108, 724874;
	mul.wide.u32 	%rd13, %r109, 2097152;
	add.s32 	%r110, %r169, %r173;
	add.s32 	%r111, %r110, 362437;
	cvt.u64.u32 	%rd14, %r111;
	xor.b64  	%rd15, %rd13, %rd14;
	cvt.rn.f64.u64 	%fd111, %rd15;
	fma.rn.f64 	%fd112, %fd111, 0d3CB0000000000000, 0d3CA0000000000000;
	{
	.reg .b32 %temp; 
	mov.b64 	{%temp, %r40}, %fd112;
	}
	shl.b32 	%r112, %r40, 1;
	setp.gt.u32 	%p10, %r112, -2038431744;
	mov.f64 	%fd113, 0d0000000000000000;
	mul.rn.f64 	%fd114, %fd112, %fd113;
	selp.f64 	%fd115, %fd114, %fd112, %p10;
	{
	.reg .b32 %temp; 
	mov.b64 	{%r113, %temp}, %fd115;
	}
	{
	.reg .b32 %temp; 
	mov.b64 	{%temp, %r114}, %fd115;
	}
	add.s32 	%r115, %r114, 1048576;
	mov.b64 	%fd116, {%r113, %r115};
	cvt.rni.f64.f64 	%fd117, %fd116;
	cvt.rzi.s64.f64 	%rd16, %fd117;
	cvt.u32.u64 	%r116, %rd16;
	fma.rn.f64 	%fd118, %fd117, 0dBFE0000000000000, %fd115;
	mul.f64 	%fd119, %fd118, 0d3CA1A62633145C07;
	fma.rn.f64 	%fd120, %fd118, 0d400921FB54442D18, %fd119;
	mul.rn.f64 	%fd121, %fd120, %fd120;
	fma.rn.f64 	%fd122, %fd121, 0dBDA8FF8320FD8164, 0d3E21EEA7C1EF8528;
	fma.rn.f64 	%fd123, %fd122, %fd121, 0dBE927E4F8E06E6D9;
	fma.rn.f64 	%fd124, %fd123, %fd121, 0d3EFA01A019DDBCE9;
	fma.rn.f64 	%fd125, %fd124, %fd121, 0dBF56C16C16C15D47;
	fma.rn.f64 	%fd126, %fd125, %fd121, 0d3FA5555555555551;
	fma.rn.f64 	%fd127, %fd126, %fd121, 0dBFE0000000000000;
	fma.rn.f64 	%fd128, %fd127, %fd121, 0d3FF0000000000000;
	fma.rn.f64 	%fd129, %fd121, 0d3DE5DB65F9785EBA, 0dBE5AE5F12CB0D246;
	fma.rn.f64 	%fd130, %fd129, %fd121, 0d3EC71DE369ACE392;
	fma.rn.f64 	%fd131, %fd130, %fd121, 0dBF2A01A019DB62A1;
	fma.rn.f64 	%fd132, %fd131, %fd121, 0d3F81111111110818;
	fma.rn.f64 	%fd133, %fd132, %fd121, 0dBFC5555555555554;
	fma.rn.f64 	%fd134, %fd133, %fd121, 0d0000000000000000;
	fma.rn.f64 	%fd135, %fd134, %fd120, %fd120;
	and.b64  	%rd17, %rd16, 1;
	setp.eq.b64 	%p11, %rd17, 1;
	{
	.reg .b32 %temp; 
	mov.b64 	{%temp, %r117}, %fd135;
	}
	{
	.reg .b32 %temp; 
	mov.b64 	{%r118, %temp}, %fd135;
	}
	xor.b32  	%r119, %r117, -2147483648;
	mov.b64 	%fd136, {%r118, %r119};
	selp.f64 	%fd223, %fd128, %fd135, %p11;
	selp.f64 	%fd224, %fd136, %fd128, %p11;
	and.b32  	%r120, %r116, 2;
	setp.eq.s32 	%p12, %r120, 0;
	@%p12 bra 	$L__BB3_13;
	{
	.reg .b32 %temp; 
	mov.b64 	{%temp, %r121}, %fd223;
	}
	{
	.reg .b32 %temp; 
	mov.b64 	{%r122, %temp}, %fd223;
	}
	xor.b32  	%r123, %r121, -2147483648;
	mov.b64 	%fd223, {%r122, %r123};
	{
	.reg .b32 %temp; 
	mov.b64 	{%temp, %r124}, %fd224;
	}
	{
	.reg .b32 %temp; 
	mov.b64 	{%r125, %temp}, %fd224;
	}
	xor.b32  	%r126, %r124, -2147483648;
	mov.b64 	%fd224, {%r125, %r126};
$L__BB3_13:
	ld.param.f64 	%fd215, [_Z25heston_calibration_kernelP11MarketQuotePdiddi_param_4];
	sqrt.rn.f64 	%fd137, %fd26;
	mov.f64 	%fd138, 0d0000000000000000;
	add.rn.f64 	%fd139, %fd224, %fd138;
	add.s32 	%r128, %r169, %r174;
	add.s32 	%r129, %r128, 724874;
	mul.wide.u32 	%rd18, %r129, 2097152;
	add.s32 	%r130, %r169, %r173;
	add.s32 	%r131, %r130, 362437;
	cvt.u64.u32 	%rd19, %r131;
	xor.b64  	%rd20, %rd18, %rd19;
	cvt.rn.f64.u64 	%fd140, %rd20;
	fma.rn.f64 	%fd141, %fd140, 0d3CB0000000000000, 0d3CA0000000000000;
	mul.rn.f64 	%fd142, %fd141, %fd138;
	selp.f64 	%fd143, %fd142, %fd141, %p10;
	cvt.rzi.f64.f64 	%fd144, %fd143;
	setp.eq.f64 	%p14, %fd143, %fd144;
	mul.rn.f64 	%fd145, %fd143, %fd138;
	selp.f64 	%fd146, %fd145, %fd223, %p14;
	mul.f64 	%fd147, %fd137, %fd146;
	mul.f64 	%fd148, %fd137, %fd139;
	mul.f64 	%fd149, %fd12, %fd148;
	fma.rn.f64 	%fd150, %fd5, %fd147, %fd149;
	sub.f64 	%fd151, %fd9, %fd218;
	mul.f64 	%fd152, %fd8, %fd151;
	fma.rn.f64 	%fd153, %fd6, %fd152, %fd218;
	max.f64 	%fd154, %fd218, 0d0000000000000000;
	sqrt.rn.f64 	%fd155, %fd154;
	mul.f64 	%fd156, %fd10, %fd155;
	mul.f64 	%fd157, %fd11, %fd156;
	fma.rn.f64 	%fd158, %fd157, %fd150, %fd153;
	max.f64 	%fd218, %fd158, 0d0000000000000000;
	fma.rn.f64 	%fd159, %fd218, 0dBFE0000000000000, %fd215;
	sqrt.rn.f64 	%fd160, %fd218;
	mul.f64 	%fd161, %fd11, %fd160;
	mul.f64 	%fd162, %fd147, %fd161;
	fma.rn.f64 	%fd34, %fd6, %fd159, %fd162;
	fma.rn.f64 	%fd163, %fd34, 0d3FF71547652B82FE, 0d4338000000000000;
	{
	.reg .b32 %temp; 
	mov.b64 	{%r41, %temp}, %fd163;
	}
	mov.f64 	%fd164, 0dC338000000000000;
	add.rn.f64 	%fd165, %fd163, %fd164;
	fma.rn.f64 	%fd166, %fd165, 0dBFE62E42FEFA39EF, %fd34;
	fma.rn.f64 	%fd167, %fd165, 0dBC7ABC9E3B39803F, %fd166;
	fma.rn.f64 	%fd168, %fd167, 0d3E5ADE1569CE2BDF, 0d3E928AF3FCA213EA;
	fma.rn.f64 	%fd169, %fd168, %fd167, 0d3EC71DEE62401315;
	fma.rn.f64 	%fd170, %fd169, %fd167, 0d3EFA01997C89EB71;
	fma.rn.f64 	%fd171, %fd170, %fd167, 0d3F2A01A014761F65;
	fma.rn.f64 	%fd172, %fd171, %fd167, 0d3F56C16C1852B7AF;
	fma.rn.f64 	%fd173, %fd172, %fd167, 0d3F81111111122322;
	fma.rn.f64 	%fd174, %fd173, %fd167, 0d3FA55555555502A1;
	fma.rn.f64 	%fd175, %fd174, %fd167, 0d3FC5555555555511;
	fma.rn.f64 	%fd176, %fd175, %fd167, 0d3FE000000000000B;
	fma.rn.f64 	%fd177, %fd176, %fd167, 0d3FF0000000000000;
	fma.rn.f64 	%fd178, %fd177, %fd167, 0d3FF0000000000000;
	{
	.reg .b32 %temp; 
	mov.b64 	{%r42, %temp}, %fd178;
	}
	{
	.reg .b32 %temp; 
	mov.b64 	{%temp, %r43}, %fd178;
	}
	shl.b32 	%r132, %r41, 20;
	add.s32 	%r133, %r132, %r43;
	mov.b64 	%fd225, {%r42, %r133};
	{
	.reg .b32 %temp; 
	mov.b64 	{%temp, %r134}, %fd34;
	}
	mov.b32 	%f3, %r134;
	abs.f32 	%f1, %f3;
	setp.lt.f32 	%p15, %f1, 0f4086232B;
	@%p15 bra 	$L__BB3_16;
	setp.lt.f64 	%p16, %fd34, 0d0000000000000000;
	add.f64 	%fd179, %fd34, 0d7FF0000000000000;
	selp.f64 	%fd225, 0d0000000000000000, %fd179, %p16;
	setp.geu.f32 	%p17, %f1, 0f40874800;
	@%p17 bra 	$L__BB3_16;
	shr.u32 	%r135, %r41, 31;
	add.s32 	%r136, %r41, %r135;
	shr.s32 	%r137, %r136, 1;
	shl.b32 	%r138, %r137, 20;
	add.s32 	%r139, %r43, %r138;
	mov.b64 	%fd180, {%r42, %r139};
	sub.s32 	%r140, %r41, %r137;
	shl.b32 	%r141, %r140, 20;
	add.s32 	%r142, %r141, 1072693248;
	mov.b32 	%r143, 0;
	mov.b64 	%fd181, {%r143, %r142};
	mul.f64 	%fd225, %fd181, %fd180;
$L__BB3_16:
	mul.f64 	%fd219, %fd219, %fd225;
	add.s32 	%r170, %r170, 1;
	setp.ne.s32 	%p18, %r170, 0;
	add.s32 	%r169, %r169, 1449748;
	@%p18 bra 	$L__BB3_4;
	setp.eq.s32 	%p19, %r2, 0;
	sub.f64 	%fd182, %fd219, %fd1;
	sub.f64 	%fd183, %fd1, %fd219;
	selp.f64 	%fd184, %fd182, %fd183, %p19;
	max.f64 	%fd185, %fd184, 0d0000000000000000;
	add.f64 	%fd227, %fd227, %fd185;
	add.s32 	%r162, %r162, 1;
	setp.eq.s32 	%p20, %r162, 10000;
	add.s32 	%r163, %r169, -724874;
	@%p20 bra 	$L__BB3_20;
	bra.uni 	$L__BB3_3;
$L__BB3_18:
	ld.param.f64 	%fd213, [_Z25heston_calibration_kernelP11MarketQuotePdiddi_param_3];
	setp.eq.s32 	%p3, %r2, 0;
	sub.f64 	%fd54, %fd213, %fd1;
	sub.f64 	%fd55, %fd1, %fd213;
	selp.f64 	%fd56, %fd54, %fd55, %p3;
	max.f64 	%fd41, %fd56, 0d0000000000000000;
	mov.f64 	%fd227, 0d0000000000000000;
	mov.b32 	%r180, 0;
$L__BB3_19:
	add.f64 	%fd57, %fd227, %fd41;
	add.f64 	%fd58, %fd57, %fd41;
	add.f64 	%fd59, %fd58, %fd41;
	add.f64 	%fd60, %fd59, %fd41;
	add.f64 	%fd61, %fd60, %fd41;
	add.f64 	%fd62, %fd61, %fd41;
	add.f64 	%fd63, %fd62, %fd41;
	add.f64 	%fd64, %fd63, %fd41;
	add.f64 	%fd65, %fd64, %fd41;
	add.f64 	%fd66, %fd65, %fd41;
	add.f64 	%fd67, %fd66, %fd41;
	add.f64 	%fd68, %fd67, %fd41;
	add.f64 	%fd69, %fd68, %fd41;
	add.f64 	%fd70, %fd69, %fd41;
	add.f64 	%fd71, %fd70, %fd41;
	add.f64 	%fd227, %fd71, %fd41;
	add.s32 	%r180, %r180, 16;
	setp.ne.s32 	%p4, %r180, 10000;
	@%p4 bra 	$L__BB3_19;
$L__BB3_20:
	ld.param.f64 	%fd216, [_Z25heston_calibration_kernelP11MarketQuotePdiddi_param_4];
	neg.f64 	%fd186, %fd216;
	mul.f64 	%fd45, %fd2, %fd186;
	fma.rn.f64 	%fd187, %fd45, 0d3FF71547652B82FE, 0d4338000000000000;
	{
	.reg .b32 %temp; 
	mov.b64 	{%r50, %temp}, %fd187;
	}
	mov.f64 	%fd188, 0dC338000000000000;
	add.rn.f64 	%fd189, %fd187, %fd188;
	fma.rn.f64 	%fd190, %fd189, 0dBFE62E42FEFA39EF, %fd45;
	fma.rn.f64 	%fd191, %fd189, 0dBC7ABC9E3B39803F, %fd190;
	fma.rn.f64 	%fd192, %fd191, 0d3E5ADE1569CE2BDF, 0d3E928AF3FCA213EA;
	fma.rn.f64 	%fd193, %fd192, %fd191, 0d3EC71DEE62401315;
	fma.rn.f64 	%fd194, %fd193, %fd191, 0d3EFA01997C89EB71;
	fma.rn.f64 	%fd195, %fd194, %fd191, 0d3F2A01A014761F65;
	fma.rn.f64 	%fd196, %fd195, %fd191, 0d3F56C16C1852B7AF;
	fma.rn.f64 	%fd197, %fd196, %fd191, 0d3F81111111122322;
	fma.rn.f64 	%fd198, %fd197, %fd191, 0d3FA55555555502A1;
	fma.rn.f64 	%fd199, %fd198, %fd191, 0d3FC5555555555511;
	fma.rn.f64 	%fd200, %fd199, %fd191, 0d3FE000000000000B;
	fma.rn.f64 	%fd201, %fd200, %fd191, 0d3FF0000000000000;
	fma.rn.f64 	%fd202, %fd201, %fd191, 0d3FF0000000000000;
	{
	.reg .b32 %temp; 
	mov.b64 	{%r51, %temp}, %fd202;
	}
	{
	.reg .b32 %temp; 
	mov.b64 	{%temp, %r52}, %fd202;
	}
	shl.b32 	%r144, %r50, 20;
	add.s32 	%r145, %r144, %r52;
	mov.b64 	%fd228, {%r51, %r145};
	{
	.reg .b32 %temp; 
	mov.b64 	{%temp, %r146}, %fd45;
	}
	mov.b32 	%f4, %r146;
	abs.f32 	%f2, %f4;
	setp.lt.f32 	%p21, %f2, 0f4086232B;
	@%p21 bra 	$L__BB3_23;
	setp.lt.f64 	%p22, %fd45, 0d0000000000000000;
	add.f64 	%fd203, %fd45, 0d7FF0000000000000;
	selp.f64 	%fd228, 0d0000000000000000, %fd203, %p22;
	setp.geu.f32 	%p23, %f2, 0f40874800;
	@%p23 bra 	$L__BB3_23;
	shr.u32 	%r147, %r50, 31;
	add.s32 	%r148, %r50, %r147;
	shr.s32 	%r149, %r148, 1;
	shl.b32 	%r150, %r149, 20;
	add.s32 	%r151, %r52, %r150;
	mov.b64 	%fd204, {%r51, %r151};
	sub.s32 	%r152, %r50, %r149;
	shl.b32 	%r153, %r152, 20;
	add.s32 	%r154, %r153, 1072693248;
	mov.b32 	%r155, 0;
	mov.b64 	%fd205, {%r155, %r154};
	mul.f64 	%fd228, %fd205, %fd204;
$L__BB3_23:
	ld.param.u64 	%rd25, [_Z25heston_calibration_kernelP11MarketQuotePdiddi_param_0];
	div.rn.f64 	%fd206, %fd227, 0d40C3880000000000;
	mul.f64 	%fd207, %fd206, %fd228;
	add.f64 	%fd208, %fd3, %fd4;
	mul.f64 	%fd209, %fd208, 0d3FE0000000000000;
	sub.f64 	%fd210, %fd207, %fd209;
	div.rn.f64 	%fd211, %fd210, %fd209;
	mul.f64 	%fd212, %fd211, %fd211;
	cvta.to.global.u64 	%rd21, %rd25;
	mov.u32 	%r156, %ctaid.x;
	mov.u32 	%r157, %ntid.x;
	mov.u32 	%r158, %tid.x;
	mad.lo.s32 	%r159, %r156, %r157, %r158;
	mul.wide.s32 	%rd22, %r159, 56;
	add.s64 	%rd23, %rd21, %rd22;
	st.global.f64 	[%rd23+48], %fd212;
$L__BB3_24:
	ret;

}
	// .globl	_Z30cubic_spline_volatility_kernelPdS_P12SplineCoeffsid
.visible .entry _Z30cubic_spline_volatility_kernelPdS_P12SplineCoeffsid(
	.param .u64 .ptr .align 1 _Z30cubic_spline_volatility_kernelPdS_P12SplineCoeffsid_param_0,
	.param .u64 .ptr .align 1 _Z30cubic_spline_volatility_kernelPdS_P12SplineCoeffsid_param_1,
	.param .u64 .ptr .align 1 _Z30cubic_spline_volatility_kernelPdS_P12SplineCoeffsid_param_2,
	.param .u32 _Z30cubic_spline_volatility_kernelPdS_P12SplineCoeffsid_param_3,
	.param .f64 _Z30cubic_spline_volatility_kernelPdS_P12SplineCoeffsid_param_4
)
{
	.reg .pred 	%p<4>;
	.reg .b32 	%r<9>;
	.reg .b64 	%rd<15>;
	.reg .b64 	%fd<42>;

	ld.param.u64 	%rd6, [_Z30cubic_spline_volatility_kernelPdS_P12SplineCoeffsid_param_0];
	ld.param.u64 	%rd7, [_Z30cubic_spline_volatility_kernelPdS_P12SplineCoeffsid_param_1];
	ld.param.u64 	%rd5, [_Z30cubic_spline_volatility_kernelPdS_P12SplineCoeffsid_param_2];
	ld.param.u32 	%r2, [_Z30cubic_spline_volatility_kernelPdS_P12SplineCoeffsid_param_3];
	cvta.to.global.u64 	%rd1, %rd7;
	cvta.to.global.u64 	%rd2, %rd6;
	mov.u32 	%r3, %ctaid.x;
	mov.u32 	%r4, %ntid.x;
	mov.u32 	%r5, %tid.x;
	mad.lo.s32 	%r1, %r3, %r4, %r5;
	add.s32 	%r6, %r2, -1;
	setp.ge.s32 	%p1, %r1, %r6;
	@%p1 bra 	$L__BB4_6;
	mul.wide.s32 	%rd8, %r1, 8;
	add.s64 	%rd3, %rd2, %rd8;
	ld.global.f64 	%fd1, [%rd3+8];
	ld.global.f64 	%fd2, [%rd3];
	sub.f64 	%fd3, %fd1, %fd2;
	add.s64 	%rd4, %rd1, %rd8;
	ld.global.f64 	%fd4, [%rd4+8];
	ld.global.f64 	%fd5, [%rd4];
	sub.f64 	%fd6, %fd4, %fd5;
	setp.lt.s32 	%p2, %r1, 1;
	mov.f64 	%fd40, 0d0000000000000000;
	@%p2 bra 	$L__BB4_3;
	add.s32 	%r7, %r1, -1;
	mul.wide.u32 	%rd9, %r7, 8;
	add.s64 	%rd10, %rd2, %rd9;
	ld.global.f64 	%fd12, [%rd10];
	sub.f64 	%fd13, %fd2, %fd12;
	add.s64 	%rd11, %rd1, %rd9;
	ld.global.f64 	%fd14, [%rd11];
	sub.f64 	%fd15, %fd5, %fd14;
	div.rn.f64 	%fd16, %fd6, %fd3;
	div.rn.f64 	%fd17, %fd15, %fd13;
	sub.f64 	%fd18, %fd16, %fd17;
	mul.f64 	%fd19, %fd18, 0d4018000000000000;
	add.f64 	%fd20, %fd3, %fd13;
	div.rn.f64 	%fd40, %fd19, %fd20;
$L__BB4_3:
	add.s32 	%r8, %r2, -2;
	setp.ge.s32 	%p3, %r1, %r8;
	mov.f64 	%fd41, 0d0000000000000000;
	@%p3 bra 	$L__BB4_5;
	ld.global.f64 	%fd22, [%rd3+16];
	sub.f64 	%fd23, %fd22, %fd1;
	ld.global.f64 	%fd24, [%rd4+16];
	sub.f64 	%fd25, %fd24, %fd4;
	div.rn.f64 	%fd26, %fd25, %fd23;
	div.rn.f64 	%fd27, %fd6, %fd3;
	sub.f64 	%fd28, %fd26, %fd27;
	mul.f64 	%fd29, %fd28, 0d4018000000000000;
	add.f64 	%fd30, %fd3, %fd23;
	div.rn.f64 	%fd41, %fd29, %fd30;
$L__BB4_5:
	cvta.to.global.u64 	%rd12, %rd5;
	mul.wide.s32 	%rd13, %r1, 32;
	add.s64 	%rd14, %rd12, %rd13;
	st.global.f64 	[%rd14], %fd5;
	div.rn.f64 	%fd31, %fd6, %fd3;
	fma.rn.f64 	%fd32, %fd40, 0d4000000000000000, %fd41;
	mul.f64 	%fd33, %fd3, %fd32;
	div.rn.f64 	%fd34, %fd33, 0d4018000000000000;
	sub.f64 	%fd35, %fd31, %fd34;
	st.global.f64 	[%rd14+8], %fd35;
	mul.f64 	%fd36, %fd40, 0d3FE0000000000000;
	st.global.f64 	[%rd14+16], %fd36;
	sub.f64 	%fd37, %fd41, %fd40;
	mul.f64 	%fd38, %fd3, 0d4018000000000000;
	div.rn.f64 	%fd39, %fd37, %fd38;
	st.global.f64 	[%rd14+24], %fd39;
$L__BB4_6:
	ret;

}
	// .globl	_Z31arbitrage_free_smoothing_kernelP17VolatilitySurfacePddd
.visible .entry _Z31arbitrage_free_smoothing_kernelP17VolatilitySurfacePddd(
	.param .u64 .ptr .align 1 _Z31arbitrage_free_smoothing_kernelP17VolatilitySurfacePddd_param_0,
	.param .u64 .ptr .align 1 _Z31arbitrage_free_smoothing_kernelP17VolatilitySurfacePddd_param_1,
	.param .f64 _Z31arbitrage_free_smoothing_kernelP17VolatilitySurfacePddd_param_2,
	.param .f64 _Z31arbitrage_free_smoothing_kernelP17VolatilitySurfacePddd_param_3
)
{
	.reg .pred 	%p<8>;
	.reg .b32 	%r<17>;
	.reg .b64 	%rd<17>;
	.reg .b64 	%fd<27>;

	ld.param.u64 	%rd3, [_Z31arbitrage_free_smoothing_kernelP17VolatilitySurfacePddd_param_0];
	ld.param.u64 	%rd2, [_Z31arbitrage_free_smoothing_kernelP17VolatilitySurfacePddd_param_1];
	ld.param.f64 	%fd10, [_Z31arbitrage_free_smoothing_kernelP17VolatilitySurfacePddd_param_2];
	ld.param.f64 	%fd11, [_Z31arbitrage_free_smoothing_kernelP17VolatilitySurfacePddd_param_3];
	cvta.to.global.u64 	%rd1, %rd3;
	mov.u32 	%r5, %ctaid.x;
	mov.u32 	%r6, %ntid.x;
	mov.u32 	%r7, %tid.x;
	mad.lo.s32 	%r1, %r5, %r6, %r7;
	ld.global.v2.u32 	{%r2, %r8}, [%rd1+8560];
	mul.lo.s32 	%r9, %r8, %r2;
	setp.ge.s32 	%p1, %r1, %r9;
	@%p1 bra 	$L__BB5_8;
	div.s32 	%r10, %r1, %r2;
	mul.lo.s32 	%r11, %r10, %r2;
	sub.s32 	%r3, %r1, %r11;
	mul.wide.s32 	%rd4, %r1, 8;
	add.s64 	%rd5, %rd1, %rd4;
	ld.global.f64 	%fd26, [%rd5+560];
	setp.lt.s32 	%p2, %r3, 1;
	add.s32 	%r12, %r2, -1;
	setp.ge.s32 	%p3, %r3, %r12;
	or.pred  	%p4, %p2, %p3;
	@%p4 bra 	$L__BB5_4;
	mad.lo.s32 	%r13, %r2, %r10, %r3;
	add.s32 	%r14, %r13, -1;
	mul.wide.s32 	%rd6, %r14, 8;
	add.s64 	%rd7, %rd1, %rd6;
	ld.global.f64 	%fd2, [%rd7+560];
	ld.global.f64 	%fd3, [%rd7+576];
	add.f64 	%fd12, %fd26, %fd26;
	sub.f64 	%fd13, %fd2, %fd12;
	add.f64 	%fd14, %fd13, %fd3;
	neg.f64 	%fd15, %fd10;
	setp.geu.f64 	%p5, %fd14, %fd15;
	@%p5 bra 	$L__BB5_4;
	add.f64 	%fd16, %fd2, %fd3;
	mul.f64 	%fd26, %fd16, 0d3FE0000000000000;
$L__BB5_4:
	setp.lt.s32 	%p6, %r10, 1;
	@%p6 bra 	$L__BB5_7;
	add.s32 	%r15, %r10, -1;
	mad.lo.s32 	%r16, %r2, %r15, %r3;
	mul.wide.s32 	%rd8, %r16, 8;
	add.s64 	%rd9, %rd1, %rd8;
	ld.global.f64 	%fd17, [%rd9+560];
	mul.f64 	%fd18, %fd26, %fd26;
	mul.wide.u32 	%rd10, %r10, 8;
	add.s64 	%rd11, %rd1, %rd10;
	ld.global.f64 	%fd6, [%rd11+400];
	mul.f64 	%fd19, %fd18, %fd6;
	mul.f64 	%fd20, %fd17, %fd17;
	mul.wide.u32 	%rd12, %r15, 8;
	add.s64 	%rd13, %rd1, %rd12;
	ld.global.f64 	%fd21, [%rd13+400];
	mul.f64 	%fd7, %fd20, %fd21;
	sub.f64 	%fd22, %fd7, %fd11;
	setp.geu.f64 	%p7, %fd19, %fd22;
	@%p7 bra 	$L__BB5_7;
	add.f64 	%fd23, %fd11, %fd7;
	div.rn.f64 	%fd24, %fd23, %fd6;
	sqrt.rn.f64 	%fd26, %fd24;
$L__BB5_7:
	cvta.to.global.u64 	%rd14, %rd2;
	add.s64 	%rd16, %rd14, %rd4;
	st.global.f64 	[%rd16], %fd26;
$L__BB5_8:
	ret;

}
	// .globl	_Z23local_volatility_kernelP17VolatilitySurfacePdd
.visible .entry _Z23local_volatility_kernelP17VolatilitySurfacePdd(
	.param .u64 .ptr .align 1 _Z23local_volatility_kernelP17VolatilitySurfacePdd_param_0,
	.param .u64 .ptr .align 1 _Z23local_volatility_kernelP17VolatilitySurfacePdd_param_1,
	.param .f64 _Z23local_volatility_kernelP17VolatilitySurfacePdd_param_2
)
{
	.reg .pred 	%p<13>;
	.reg .b32 	%r<48>;
	.reg .b64 	%rd<22>;
	.reg .b64 	%fd<103>;

	ld.param.u64 	%rd3, [_Z23local_volatility_kernelP17VolatilitySurfacePdd_param_0];
	ld.param.u64 	%rd4, [_Z23local_volatility_kernelP17VolatilitySurfacePdd_param_1];
	cvta.to.global.u64 	%rd1, %rd4;
	cvta.to.global.u64 	%rd2, %rd3;
	mov.u32 	%r16, %ctaid.x;
	mov.u32 	%r17, %ntid.x;
	mov.u32 	%r18, %tid.x;
	mad.lo.s32 	%r1, %r16, %r17, %r18;
	ld.global.v2.u32 	{%r2, %r3}, [%rd2+8560];
	mul.lo.s32 	%r19, %r3, %r2;
	setp.ge.s32 	%p1, %r1, %r19;
	@%p1 bra 	$L__BB6_11;
	div.s32 	%r20, %r1, %r2;
	mul.lo.s32 	%r21, %r20, %r2;
	sub.s32 	%r4, %r1, %r21;
	setp.ne.s32 	%p2, %r4, 0;
	add.s32 	%r22, %r2, -1;
	setp.ne.s32 	%p3, %r4, %r22;
	and.pred  	%p4, %p2, %p3;
	setp.ne.s32 	%p5, %r20, 0;
	and.pred  	%p6, %p5, %p4;
	add.s32 	%r23, %r3, -1;
	setp.ne.s32 	%p7, %r20, %r23;
	and.pred  	%p8, %p6, %p7;
	@%p8 bra 	$L__BB6_3;
	mul.wide.s32 	%rd19, %r1, 8;
	add.s64 	%rd20, %rd2, %rd19;
	ld.global.f64 	%fd98, [%rd20+560];
	add.s64 	%rd21, %rd1, %rd19;
	st.global.f64 	[%rd21], %fd98;
	bra.uni 	$L__BB6_11;
$L__BB6_3:
	mul.wide.s32 	%rd5, %r4, 8;
	add.s64 	%rd6, %rd2, %rd5;
	ld.global.f64 	%fd1, [%rd6];
	mul.wide.s32 	%rd7, %r20, 8;
	add.s64 	%rd8, %rd2, %rd7;
	ld.global.f64 	%fd2, [%rd8+400];
	ld.global.f64 	%fd3, [%rd2+8576];
	mul.wide.s32 	%rd9, %r1, 8;
	add.s64 	%rd10, %rd2, %rd9;
	ld.global.f64 	%fd4, [%rd10+560];
	mul.lo.s32 	%r25, %r2, %r20;
	add.s32 	%r26, %r4, %r25;
	ld.global.f64 	%fd19, [%rd6+8];
	ld.global.f64 	%fd20, [%rd6+-8];
	sub.f64 	%fd21, %fd19, %fd20;
	ld.global.f64 	%fd22, [%rd8+408];
	ld.global.f64 	%fd23, [%rd8+392];
	sub.f64 	%fd24, %fd22, %fd23;
	add.s32 	%r27, %r26, 1;
	mul.wide.s32 	%rd11, %r27, 8;
	add.s64 	%rd12, %rd2, %rd11;
	ld.global.f64 	%fd25, [%rd12+560];
	ld.global.f64 	%fd26, [%rd12+544];
	sub.f64 	%fd27, %fd25, %fd26;
	div.rn.f64 	%fd5, %fd27, %fd21;
	add.f64 	%fd6, %fd4, %fd4;
	sub.f64 	%fd28, %fd25, %fd6;
	add.f64 	%fd29, %fd28, %fd26;
	mul.f64 	%fd30, %fd21, %fd21;
	mul.f64 	%fd31, %fd30, 0d3FD0000000000000;
	div.rn.f64 	%fd7, %fd29, %fd31;
	add.s32 	%r28, %r25, %r2;
	mul.wide.s32 	%rd13, %r28, 8;
	add.s64 	%rd14, %rd6, %rd13;
	ld.global.f64 	%fd32, [%rd14+560];
	shl.b32 	%r29, %r2, 1;
	sub.s32 	%r30, %r28, %r29;
	mul.wide.s32 	%rd15, %r30, 8;
	add.s64 	%rd16, %rd6, %rd15;
	ld.global.f64 	%fd33, [%rd16+560];
	sub.f64 	%fd34, %fd32, %fd33;
	div.rn.f64 	%fd8, %fd34, %fd24;
	ld.global.f64 	%fd35, [%rd2+8568];
	div.rn.f64 	%fd100, %fd35, %fd1;
	{
	.reg .b32 %temp; 
	mov.b64 	{%temp, %r44}, %fd100;
	}
	{
	.reg .b32 %temp; 
	mov.b64 	{%r45, %temp}, %fd100;
	}
	setp.gt.s32 	%p9, %r44, 1048575;
	mov.b32 	%r46, -1023;
	@%p9 bra 	$L__BB6_5;
	mul.f64 	%fd100, %fd100, 0d4350000000000000;
	{
	.reg .b32 %temp; 
	mov.b64 	{%temp, %r44}, %fd100;
	}
	{
	.reg .b32 %temp; 
	mov.b64 	{%r45, %temp}, %fd100;
	}
	mov.b32 	%r46, -1077;
$L__BB6_5:
	add.s32 	%r32, %r44, -1;
	setp.gt.u32 	%p10, %r32, 2146435070;
	@%p10 bra 	$L__BB6_9;
	shr.u32 	%r35, %r44, 20;
	add.s32 	%r47, %r46, %r35;
	and.b32  	%r36, %r44, 1048575;
	or.b32  	%r37, %r36, 1072693248;
	mov.b64 	%fd101, {%r45, %r37};
	setp.lt.u32 	%p12, %r37, 1073127583;
	@%p12 bra 	$L__BB6_8;
	{
	.reg .b32 %temp; 
	mov.b64 	{%r38, %temp}, %fd101;
	}
	{
	.reg .b32 %temp; 
	mov.b64 	{%temp, %r39}, %fd101;
	}
	add.s32 	%r40, %r39, -1048576;
	mov.b64 	%fd101, {%r38, %r40};
	add.s32 	%r47, %r47, 1;
$L__BB6_8:
	add.f64 	%fd37, %fd101, 0dBFF0000000000000;
	add.f64 	%fd38, %fd101, 0d3FF0000000000000;
	rcp.approx.ftz.f64 	%fd39, %fd38;
	neg.f64 	%fd40, %fd38;
	fma.rn.f64 	%fd41, %fd40, %fd39, 0d3FF0000000000000;
	fma.rn.f64 	%fd42, %fd41, %fd41, %fd41;
	fma.rn.f64 	%fd43, %fd42, %fd39, %fd39;
	mul.f64 	%fd44, %fd37, %fd43;
	fma.rn.f64 	%fd45, %fd37, %fd43, %fd44;
	mul.f64 	%fd46, %fd45, %fd45;
	fma.rn.f64 	%fd47, %fd46, 0d3EB1380B3AE80F1E, 0d3ED0EE258B7A8B04;
	fma.rn.f64 	%fd48, %fd47, %fd46, 0d3EF3B2669F02676F;
	fma.rn.f64 	%fd49, %fd48, %fd46, 0d3F1745CBA9AB0956;
	fma.rn.f64 	%fd50, %fd49, %fd46, 0d3F3C71C72D1B5154;
	fma.rn.f64 	%fd51, %fd50, %fd46, 0d3F624924923BE72D;
	fma.rn.f64 	%fd52, %fd51, %fd46, 0d3F8999999999A3C4;
	fma.rn.f64 	%fd53, %fd52, %fd46, 0d3FB5555555555554;
	sub.f64 	%fd54, %fd37, %fd45;
	add.f64 	%fd55, %fd54, %fd54;
	neg.f64 	%fd56, %fd45;
	fma.rn.f64 	%fd57, %fd56, %fd37, %fd55;
	mul.f64 	%fd58, %fd43, %fd57;
	mul.f64 	%fd59, %fd46, %fd53;
	fma.rn.f64 	%fd60, %fd59, %fd45, %fd58;
	xor.b32  	%r41, %r47, -2147483648;
	mov.b32 	%r42, 1127219200;
	mov.b64 	%fd61, {%r41, %r42};
	mov.b32 	%r43, -2147483648;
	mov.b64 	%fd62, {%r43, %r42};
	sub.f64 	%fd63, %fd61, %fd62;
	fma.rn.f64 	%fd64, %fd63, 0d3FE62E42FEFA39EF, %fd45;
	fma.rn.f64 	%fd65, %fd63, 0dBFE62E42FEFA39EF, %fd64;
	sub.f64 	%fd66, %fd65, %fd45;
	sub.f64 	%fd67, %fd60, %fd66;
	fma.rn.f64 	%fd68, %fd63, 0d3C7ABC9E3B39803F, %fd67;
	add.f64 	%fd102, %fd64, %fd68;
	bra.uni 	$L__BB6_10;
$L__BB6_9:
	fma.rn.f64 	%fd36, %fd100, 0d7FF0000000000000, 0d7FF0000000000000;
	{
	.reg .b32 %temp; 
	mov.b64 	{%temp, %r33}, %fd100;
	}
	and.b32  	%r34, %r33, 2147483647;
	setp.eq.s32 	%p11, %r34, 0;
	selp.f64 	%fd102, 0dFFF0000000000000, %fd36, %p11;
$L__BB6_10:
	ld.param.f64 	%fd99, [_Z23local_volatility_kernelP17VolatilitySurfacePdd_param_2];
	sub.f64 	%fd69, %fd3, %fd99;
	mul.f64 	%fd70, %fd4, 0d3FE0000000000000;
	mul.f64 	%fd71, %fd4, %fd70;
	add.f64 	%fd72, %fd69, %fd71;
	fma.rn.f64 	%fd73, %fd2, %fd72, %fd102;
	sqrt.rn.f64 	%fd74, %fd2;
	mul.f64 	%fd75, %fd74, %fd4;
	div.rn.f64 	%fd76, %fd73, %fd75;
	mul.f64 	%fd77, %fd1, %fd69;
	fma.rn.f64 	%fd78, %fd77, %fd5, %fd8;
	mul.f64 	%fd79, %fd1, %fd71;
	mul.f64 	%fd80, %fd1, %fd79;
	fma.rn.f64 	%fd81, %fd80, %fd7, %fd78;
	mul.f64 	%fd82, %fd1, %fd76;
	mul.f64 	%fd83, %fd74, %fd82;
	fma.rn.f64 	%fd84, %fd5, %fd83, 0d3FF0000000000000;
	mul.f64 	%fd85, %fd1, %fd1;
	mul.f64 	%fd86, %fd85, %fd2;
	mul.f64 	%fd87, %fd86, %fd4;
	mul.f64 	%fd88, %fd74, %fd76;
	mul.f64 	%fd89, %fd5, %fd88;
	mul.f64 	%fd90, %fd5, %fd89;
	sub.f64 	%fd91, %fd7, %fd90;
	mul.f64 	%fd92, %fd87, %fd91;
	fma.rn.f64 	%fd93, %fd84, %fd84, %fd92;
	mul.f64 	%fd94, %fd6, %fd81;
	div.rn.f64 	%fd95, %fd94, %fd93;
	max.f64 	%fd96, %fd95, 0d3F50624DD2F1A9FC;
	sqrt.rn.f64 	%fd97, %fd96;
	add.s64 	%rd18, %rd1, %rd9;
	st.global.f64 	[%rd18], %fd97;
$L__BB6_11:
	ret;

}


// ===== COMPILED SASS (sm_100) =====

	.target	sm_100

	.elftype	@"ET_EXEC"


//--------------------- .note.nv.tkinfo           --------------------------
	.section	.note.nv.tkinfo,"",@"SHT_NOTE"
	.sectionflags	@"SHF_NOTE_NV_TKINFO"
	.tkinfo
        /*0018*/ 	.word	0x00000002
        /*0030*/ 	.string	""
        /*0030*/ 	.string	"ptxas"
        /*0030*/ 	.string	"Cuda compilation tools, release 13.0, V13.0.88"
        /*0030*/ 	.string	"Build cuda_13.0.r13.0/compiler.36424714_0"
        /*0030*/ 	.string	"-arch sm_100 -m 64 "



//--------------------- .note.nv.cuinfo           --------------------------
	.section	.note.nv.cuinfo,"",@"SHT_NOTE"
	.sectionflags	@"SHF_NOTE_NV_CUINFO"
        /*0018*/ 	.short	0x0002
        /*001a*/ 	.short	0x0064
        /*001c*/ 	.short	0x0082
	.zero		2


//--------------------- .nv.info                  --------------------------
	.section	.nv.info,"",@"SHT_CUDA_INFO"
	.align	4


	//----- nvinfo : EIATTR_REGCOUNT
	.align		4
        /*0000*/ 	.byte	0x04, 0x2f
        /*0002*/ 	.short	(.L_10 - .L_9)
	.align		4
.L_9:
        /*0004*/ 	.word	index@(_Z25implied_volatility_kernelP11MarketQuotePdidd)
        /*0008*/ 	.word	0x00000032


	//----- nvinfo : EIATTR_FRAME_SIZE
	.align		4
.L_10:
        /*000c*/ 	.byte	0x04, 0x11
        /*000e*/ 	.short	(.L_12 - .L_11)
	.align		4
.L_11:
        /*0010*/ 	.word	index@($__internal_11_$__cuda_sm20_dsqrt_rn_f64_mediumpath_v1)
        /*0014*/ 	.word	0x00000000


	//----- nvinfo : EIATTR_FRAME_SIZE
	.align		4
.L_12:
        /*0018*/ 	.byte	0x04, 0x11
        /*001a*/ 	.short	(.L_14 - .L_13)
	.align		4
.L_13:
        /*001c*/ 	.word	index@($__internal_10_$__cuda_sm20_div_rn_f64_full)
        /*0020*/ 	.word	0x00000000


	//----- nvinfo : EIATTR_FRAME_SIZE
	.align		4
.L_14:
        /*0024*/ 	.byte	0x04, 0x11
        /*0026*/ 	.short	(.L_16 - .L_15)
	.align		4
.L_15:
        /*0028*/ 	.word	index@(_Z25implied_volatility_kernelP11MarketQuotePdidd)
        /*002c*/ 	.word	0x00000000


	//----- nvinfo : EIATTR_REGCOUNT
	.align		4
.L_16:
        /*0030*/ 	.byte	0x04, 0x2f
        /*0032*/ 	.short	(.L_18 - .L_17)
	.align		4
.L_17:
        /*0034*/ 	.word	index@(_Z29interpolate_volatility_kernelP17VolatilitySurfacePdS1_S1_i)
        /*0038*/ 	.word	0x00000020


	//----- nvinfo : EIATTR_FRAME_SIZE
	.align		4
.L_18:
        /*003c*/ 	.byte	0x04, 0x11
        /*003e*/ 	.short	(.L_20 - .L_19)
	.align		4
.L_19:
        /*0040*/ 	.word	index@($__internal_9_$__cuda_sm20_dblrcp_rn_slowpath_v3)
        /*0044*/ 	.word	0x00000000


	//----- nvinfo : EIATTR_FRAME_SIZE
	.align		4
.L_20:
        /*0048*/ 	.byte	0x04, 0x11
        /*004a*/ 	.short	(.L_22 - .L_21)
	.align		4
.L_21:
        /*004c*/ 	.word	index@(_Z29interpolate_volatility_kernelP17VolatilitySurfacePdS1_S1_i)
        /*0050*/ 	.word	0x00000000


	//----- nvinfo : EIATTR_REGCOUNT
	.align		4
.L_22:
        /*0054*/ 	.byte	0x04, 0x2f
        /*0056*/ 	.short	(.L_24 - .L_23)
	.align		4
.L_23:
        /*0058*/ 	.word	index@(_Z22svi_calibration_kernelPdS_S_idd)
        /*005c*/ 	.word	0x00000028


	//----- nvinfo : EIATTR_FRAME_SIZE
	.align		4
.L_24:
        /*0060*/ 	.byte	0x04, 0x11
        /*0062*/ 	.short	(.L_26 - .L_25)
	.align		4
.L_25:
        /*0064*/ 	.word	index@($__internal_8_$__cuda_sm20_dsqrt_rn_f64_mediumpath_v1)
        /*0068*/ 	.word	0x00000000


	//----- nvinfo : EIATTR_FRAME_SIZE
	.align		4
.L_26:
        /*006c*/ 	.byte	0x04, 0x11
        /*006e*/ 	.short	(.L_28 - .L_27)
	.align		4
.L_27:
        /*0070*/ 	.word	index@($__internal_7_$__cuda_sm20_div_rn_f64_full)
        /*0074*/ 	.word	0x00000000


	//----- nvinfo : EIATTR_FRAME_SIZE
	.align		4
.L_28:
        /*0078*/ 	.byte	0x04, 0x11
        /*007a*/ 	.short	(.L_30 - .L_29)
	.align		4
.L_29:
        /*007c*/ 	.word	index@(_Z22svi_calibration_kernelPdS_S_idd)
        /*0080*/ 	.word	0x00000000


	//----- nvinfo : EIATTR_REGCOUNT
	.align		4
.L_30:
        /*0084*/ 	.byte	0x04, 0x2f
        /*0086*/ 	.short	(.L_32 - .L_31)
	.align		4
.L_31:
        /*0088*/ 	.word	index@(_Z25heston_calibration_kernelP11MarketQuotePdiddi)
        /*008c*/ 	.word	0x0000003e


	//----- nvinfo : EIATTR_FRAME_SIZE
	.align		4
.L_32:
        /*0090*/ 	.byte	0x04, 0x11
        /*0092*/ 	.short	(.L_34 - .L_33)
	.align		4
.L_33:
        /*0094*/ 	.word	index@($__internal_6_$__cuda_sm20_dsqrt_rn_f64_mediumpath_v1)
        /*0098*/ 	.word	0x00000000


	//----- nvinfo : EIATTR_FRAME_SIZE
	.align		4
.L_34:
        /*009c*/ 	.byte	0x04, 0x11
        /*009e*/ 	.short	(.L_36 - .L_35)
	.align		4
.L_35:
        /*00a0*/ 	.word	index@($__internal_5_$__cuda_sm20_div_rn_f64_full)
        /*00a4*/ 	.word	0x00000000


	//----- nvinfo : EIATTR_FRAME_SIZE
	.align		4
.L_36:
        /*00a8*/ 	.byte	0x04, 0x11
        /*00aa*/ 	.short	(.L_38 - .L_37)
	.align		4
.L_37:
        /*00ac*/ 	.word	index@(_Z25heston_calibration_kernelP11MarketQuotePdiddi)
        /*00b0*/ 	.word	0x00000000


	//----- nvinfo : EIATTR_REGCOUNT
	.align		4
.L_38:
        /*00b4*/ 	.byte	0x04, 0x2f
        /*00b6*/ 	.short	(.L_40 - .L_39)
	.align		4
.L_39:
        /*00b8*/ 	.word	index@(_Z30cubic_spline_volatility_kernelPdS_P12SplineCoeffsid)
        /*00bc*/ 	.word	0x0000002c


	//----- nvinfo : EIATTR_FRAME_SIZE
	.align		4
.L_40:
        /*00c0*/ 	.byte	0x04, 0x11
        /*00c2*/ 	.short	(.L_42 - .L_41)
	.align		4
.L_41:
        /*00c4*/ 	.word	index@($__internal_4_$__cuda_sm20_div_rn_f64_full)
        /*00c8*/ 	.word	0x00000000


	//----- nvinfo : EIATTR_FRAME_SIZE
	.align		4
.L_42:
        /*00cc*/ 	.byte	0x04, 0x11
        /*00ce*/ 	.short	(.L_44 - .L_43)
	.align		4
.L_43:
        /*00d0*/ 	.word	index@(_Z30cubic_spline_volatility_kernelPdS_P12SplineCoeffsid)
        /*00d4*/ 	.word	0x00000000


	//----- nvinfo : EIATTR_REGCOUNT
	.align		4
.L_44:
        /*00d8*/ 	.byte	0x04, 0x2f
        /*00da*/ 	.short	(.L_46 - .L_45)
	.align		4
.L_45:
        /*00dc*/ 	.word	index@(_Z31arbitrage_free_smoothing_kernelP17VolatilitySurfacePddd)
        /*00e0*/ 	.word	0x00000019


	//----- nvinfo : EIATTR_FRAME_SIZE
	.align		4
.L_46:
        /*00e4*/ 	.byte	0x04, 0x11
        /*00e6*/ 	.short	(.L_48 - .L_47)
	.align		4
.L_47:
        /*00e8*/ 	.word	index@($__internal_3_$__cuda_sm20_dsqrt_rn_f64_mediumpath_v1)
        /*00ec*/ 	.word	0x00000000


	//----- nvinfo : EIATTR_FRAME_SIZE
	.align		4
.L_48:
        /*00f0*/ 	.byte	0x04, 0x11
        /*00f2*/ 	.short	(.L_50 - .L_49)
	.align		4
.L_49:
        /*00f4*/ 	.word	index@($__internal_2_$__cuda_sm20_div_rn_f64_full)
        /*00f8*/ 	.word	0x00000000


	//----- nvinfo : EIATTR_FRAME_SIZE
	.align		4
.L_50:
        /*00fc*/ 	.byte	0x04, 0x11
        /*00fe*/ 	.short	(.L_52 - .L_51)
	.align		4
.L_51:
        /*0100*/ 	.word	index@(_Z31arbitrage_free_smoothing_kernelP17VolatilitySurfacePddd)
        /*0104*/ 	.word	0x00000000


	//----- nvinfo : EIATTR_REGCOUNT
	.align		4
.L_52:
        /*0108*/ 	.byte	0x04, 0x2f
        /*010a*/ 	.short	(.L_54 - .L_53)
	.align		4
.L_53:
        /*010c*/ 	.word	index@(_Z23local_volatility_kernelP17VolatilitySurfacePdd)
        /*0110*/ 	.word	0x0000002e


	//----- nvinfo : EIATTR_FRAME_SIZE
	.align		4
.L_54:
        /*0114*/ 	.byte	0x04, 0x11
        /*0116*/ 	.short	(.L_56 - .L_55)
	.align		4
.L_55:
        /*0118*/ 	.word	index@($__internal_1_$__cuda_sm20_dsqrt_rn_f64_mediumpath_v1)
        /*011c*/ 	.word	0x00000000


	//----- nvinfo : EIATTR_FRAME_SIZE
	.align		4
.L_56:
        /*0120*/ 	.byte	0x04, 0x11
        /*0122*/ 	.short	(.L_58 - .L_57)
	.align		4
.L_57:
        /*0124*/ 	.word	index@($__internal_0_$__cuda_sm20_div_rn_f64_full)
        /*0128*/ 	.word	0x00000000


	//----- nvinfo : EIATTR_FRAME_SIZE
	.align		4
.L_58:
        /*012c*/ 	.byte	0x04, 0x11
        /*012e*/ 	.short	(.L_60 - .L_59)
	.align		4
.L_59:
        /*0130*/ 	.word	index@(_Z23local_volatility_kernelP17VolatilitySurfacePdd)
        /*0134*/ 	.word	0x00000000


	//----- nvinfo : EIATTR_MIN_STACK_SIZE
	.align		4
.L_60:
        /*0138*/ 	.byte	0x04, 0x12
        /*013a*/ 	.short	(.L_62 - .L_61)
	.align		4
.L_61:
        /*013c*/ 	.word	index@(_Z23local_volatility_kernelP17VolatilitySurfacePdd)
        /*0140*/ 	.word	0x00000000


	//----- nvinfo : EIATTR_MIN_STACK_SIZE
	.align		4
.L_62:
        /*0144*/ 	.byte	0x04, 0x12
        /*0146*/ 	.short	(.L_64 - .L_63)
	.align		4
.L_63:
        /*0148*/ 	.word	index@(_Z31arbitrage_free_smoothing_kernelP17VolatilitySurfacePddd)
        /*014c*/ 	.word	0x00000000


	//----- nvinfo : EIATTR_MIN_STACK_SIZE
	.align		4
.L_64:
        /*0150*/ 	.byte	0x04, 0x12
        /*0152*/ 	.short	(.L_66 - .L_65)
	.align		4
.L_65:
        /*0154*/ 	.word	index@(_Z30cubic_spline_volatility_kernelPdS_P12SplineCoeffsid)
        /*0158*/ 	.word	0x00000000


	//----- nvinfo : EIATTR_MIN_STACK_SIZE
	.align		4
.L_66:
        /*015c*/ 	.byte	0x04, 0x12
        /*015e*/ 	.short	(.L_68 - .L_67)
	.align		4
.L_67:
        /*0160*/ 	.word	index@(_Z25heston_calibration_kernelP11MarketQuotePdiddi)
        /*0164*/ 	.word	0x00000000


	//----- nvinfo : EIATTR_MIN_STACK_SIZE
	.align		4
.L_68:
        /*0168*/ 	.byte	0x04, 0x12
        /*016a*/ 	.short	(.L_70 - .L_69)
	.align		4
.L_69:
        /*016c*/ 	.word	index@(_Z22svi_calibration_kernelPdS_S_idd)
        /*0170*/ 	.word	0x00000000


	//----- nvinfo : EIATTR_MIN_STACK_SIZE
	.align		4
.L_70:
        /*0174*/ 	.byte	0x04, 0x12
        /*0176*/ 	.short	(.L_72 - .L_71)
	.align		4
.L_71:
        /*0178*/ 	.word	index@(_Z29interpolate_volatility_kernelP17VolatilitySurfacePdS1_S1_i)
        /*017c*/ 	.word	0x00000000


	//----- nvinfo : EIATTR_MIN_STACK_SIZE
	.align		4
.L_72:
        /*0180*/ 	.byte	0x04, 0x12
        /*0182*/ 	.short	(.L_74 - .L_73)
	.align		4
.L_73:
        /*0184*/ 	.word	index@(_Z25implied_volatility_kernelP11MarketQuotePdidd)
        /*0188*/ 	.word	0x00000000
.L_74:


//--------------------- .nv.compat                --------------------------
	.section	.nv.compat,"",@"SHT_CUDA_COMPAT_INFO"
	.align	4
        /*0000*/ 	.byte	0x02, 0x09, 0x00, 0x00, 0x02, 0x02, 0x01, 0x00, 0x02, 0x05, 0x05, 0x00, 0x03, 0x07, 0x01, 0x01
        /*0010*/ 	.byte	0x02, 0x03, 0x00, 0x00, 0x02, 0x06, 0x01, 0x00, 0x04, 0x0b, 0x08, 0x00, 0x01, 0x00, 0x00, 0x00
        /*0020*/ 	.byte	0x00, 0x00, 0x00, 0x00


//--------------------- .nv.info._Z23local_volatility_kernelP17VolatilitySurfacePdd --------------------------
	.section	.nv.info._Z23local_volatility_kernelP17VolatilitySurfacePdd,"",@"SHT_CUDA_INFO"
	.sectionflags	@""
	.align	4


	//----- nvinfo : EIATTR_CUDA_API_VERSION
	.align		4
        /*0000*/ 	.byte	0x04, 0x37
        /*0002*/ 	.short	(.L_76 - .L_75)
.L_75:
        /*0004*/ 	.word	0x00000082


	//----- nvinfo : EIATTR_KPARAM_INFO
	.align		4
.L_76:
        /*0008*/ 	.byte	0x04, 0x17
        /*000a*/ 	.short	(.L_78 - .L_77)
.L_77:
        /*000c*/ 	.word	0x00000000
        /*0010*/ 	.short	0x0002
        /*0012*/ 	.short	0x0010
        /*0014*/ 	.byte	0x00, 0xf0, 0x21, 0x00


	//----- nvinfo : EIATTR_KPARAM_INFO
	.align		4
.L_78:
        /*0018*/ 	.byte	0x04, 0x17
        /*001a*/ 	.short	(.L_80 - .L_79)
.L_79:
        /*001c*/ 	.word	0x00000000
        /*0020*/ 	.short	0x0001
        /*0022*/ 	.short	0x0008
        /*0024*/ 	.byte	0x00, 0xf5, 0x21, 0x00


	//----- nvinfo : EIATTR_KPARAM_INFO
	.align		4
.L_80:
        /*0028*/ 	.byte	0x04, 0x17
        /*002a*/ 	.short	(.L_82 - .L_81)
.L_81:
        /*002c*/ 	.word	0x00000000
        /*0030*/ 	.short	0x0000
        /*0032*/ 	.short	0x0000
        /*0034*/ 	.byte	0x00, 0xf5, 0x21, 0x00


	//----- nvinfo : EIATTR_SPARSE_MMA_MASK
	.align		4
.L_82:
        /*0038*/ 	.byte	0x03, 0x50
        /*003a*/ 	.short	0x0000


	//----- nvinfo : EIATTR_MAXREG_COUNT
	.align		4
        /*003c*/ 	.byte	0x03, 0x1b
        /*003e*/ 	.short	0x00ff


	//----- nvinfo : EIATTR_MERCURY_ISA_VERSION
	.align		4
        /*0040*/ 	.byte	0x03, 0x5f
        /*0042*/ 	.short	0x0101


	//----- nvinfo : EIATTR_VRC_CTA_INIT_COUNT
	.align		4
        /*0044*/ 	.byte	0x02, 0x4a
	.zero		1
	.zero		1


	//----- nvinfo : EIATTR_EXIT_INSTR_OFFSETS
	.align		4
        /*0048*/ 	.byte	0x04, 0x1c
        /*004a*/ 	.short	(.L_84 - .L_83)


	//   ....[0]....
.L_83:
        /*004c*/ 	.word	0x000000a0


	//   ....[1]....
        /*0050*/ 	.word	0x00000330


	//   ....[2]....
        /*0054*/ 	.word	0x00001840


	//----- nvinfo : EIATTR_CRS_STACK_SIZE
	.align		4
.L_84:
        /*0058*/ 	.byte	0x04, 0x1e
        /*005a*/ 	.short	(.L_86 - .L_85)
.L_85:
        /*005c*/ 	.word	0x00000000


	//----- nvinfo : EIATTR_CBANK_PARAM_SIZE
	.align		4
.L_86:
        /*0060*/ 	.byte	0x03, 0x19
        /*0062*/ 	.short	0x0018


	//----- nvinfo : EIATTR_PARAM_CBANK
	.align		4
        /*0064*/ 	.byte	0x04, 0x0a
        /*0066*/ 	.short	(.L_88 - .L_87)
	.align		4
.L_87:
        /*0068*/ 	.word	index@(.nv.constant0._Z23local_volatility_kernelP17VolatilitySurfacePdd)
        /*006c*/ 	.short	0x0380
        /*006e*/ 	.short	0x0018


	//----- nvinfo : EIATTR_SW_WAR
	.align		4
.L_88:
        /*0070*/ 	.byte	0x04, 0x36
        /*0072*/ 	.short	(.L_90 - .L_89)
.L_89:
        /*0074*/ 	.word	0x00000008
.L_90:


//--------------------- .nv.info._Z31arbitrage_free_smoothing_kernelP17VolatilitySurfacePddd --------------------------
	.section	.nv.info._Z31arbitrage_free_smoothing_kernelP17VolatilitySurfacePddd,"",@"SHT_CUDA_INFO"
	.sectionflags	@""
	.align	4


	//----- nvinfo : EIATTR_CUDA_API_VERSION
	.align		4
        /*0000*/ 	.byte	0x04, 0x37
        /*0002*/ 	.short	(.L_92 - .L_91)
.L_91:
        /*0004*/ 	.word	0x00000082


	//----- nvinfo : EIATTR_KPARAM_INFO
	.align		4
.L_92:
        /*0008*/ 	.byte	0x04, 0x17
        /*000a*/ 	.short	(.L_94 - .L_93)
.L_93:
        /*000c*/ 	.word	0x00000000
        /*0010*/ 	.short	0x0003
        /*0012*/ 	.short	0x0018
        /*0014*/ 	.byte	0x00, 0xf0, 0x21, 0x00


	//----- nvinfo : EIATTR_KPARAM_INFO
	.align		4
.L_94:
        /*0018*/ 	.byte	0x04, 0x17
        /*001a*/ 	.short	(.L_96 - .L_95)
.L_95:
        /*001c*/ 	.word	0x00000000
        /*0020*/ 	.short	0x0002
        /*0022*/ 	.short	0x0010
        /*0024*/ 	.byte	0x00, 0xf0, 0x21, 0x00


	//----- nvinfo : EIATTR_KPARAM_INFO
	.align		4
.L_96:
        /*0028*/ 	.byte	0x04, 0x17
        /*002a*/ 	.short	(.L_98 - .L_97)
.L_97:
        /*002c*/ 	.word	0x00000000
        /*0030*/ 	.short	0x0001
        /*0032*/ 	.short	0x0008
        /*0034*/ 	.byte	0x00, 0xf5, 0x21, 0x00


	//----- nvinfo : EIATTR_KPARAM_INFO
	.align		4
.L_98:
        /*0038*/ 	.byte	0x04, 0x17
        /*003a*/ 	.short	(.L_100 - .L_99)
.L_99:
        /*003c*/ 	.word	0x00000000
        /*0040*/ 	.short	0x0000
        /*0042*/ 	.short	0x0000
        /*0044*/ 	.byte	0x00, 0xf5, 0x21, 0x00


	//----- nvinfo : EIATTR_SPARSE_MMA_MASK
	.align		4
.L_100:
        /*0048*/ 	.byte	0x03, 0x50
        /*004a*/ 	.short	0x0000


	//----- nvinfo : EIATTR_MAXREG_COUNT
	.align		4
        /*004c*/ 	.byte	0x03, 0x1b
        /*004e*/ 	.short	0x00ff


	//----- nvinfo : EIATTR_MERCURY_ISA_VERSION
	.align		4
        /*0050*/ 	.byte	0x03, 0x5f
        /*0052*/ 	.short	0x0101


	//----- nvinfo : EIATTR_VRC_CTA_INIT_COUNT
	.align		4
        /*0054*/ 	.byte	0x02, 0x4a
	.zero		1
	.zero		1


	//----- nvinfo : EIATTR_EXIT_INSTR_OFFSETS
	.align		4
        /*0058*/ 	.byte	0x04, 0x1c
        /*005a*/ 	.short	(.L_102 - .L_101)


	//   ....[0]....
.L_101:
        /*005c*/ 	.word	0x000000a0


	//   ....[1]....
        /*0060*/ 	.word	0x000007c0


	//----- nvinfo : EIATTR_CRS_STACK_SIZE
	.align		4
.L_102:
        /*0064*/ 	.byte	0x04, 0x1e
        /*0066*/ 	.short	(.L_104 - .L_103)
.L_103:
        /*0068*/ 	.word	0x00000000


	//----- nvinfo : EIATTR_CBANK_PARAM_SIZE
	.align		4
.L_104:
        /*006c*/ 	.byte	0x03, 0x19
        /*006e*/ 	.short	0x0020


	//----- nvinfo : EIATTR_PARAM_CBANK
	.align		4
        /*0070*/ 	.byte	0x04, 0x0a
        /*0072*/ 	.short	(.L_106 - .L_105)
	.align		4
.L_105:
        /*0074*/ 	.word	index@(.nv.constant0._Z31arbitrage_free_smoothing_kernelP17VolatilitySurfacePddd)
        /*0078*/ 	.short	0x0380
        /*007a*/ 	.short	0x0020


	//----- nvinfo : EIATTR_SW_WAR
	.align		4
.L_106:
        /*007c*/ 	.byte	0x04, 0x36
        /*007e*/ 	.short	(.L_108 - .L_107)
.L_107:
        /*0080*/ 	.word	0x00000008
.L_108:


//--------------------- .nv.info._Z30cubic_spline_volatility_kernelPdS_P12SplineCoeffsid --------------------------
	.section	.nv.info._Z30cubic_spline_volatility_kernelPdS_P12SplineCoeffsid,"",@"SHT_CUDA_INFO"
	.sectionflags	@""
	.align	4


	//----- nvinfo : EIATTR_CUDA_API_VERSION
	.align		4
        /*0000*/ 	.byte	0x04, 0x37
        /*0002*/ 	.short	(.L_110 - .L_109)
.L_109:
        /*0004*/ 	.word	0x00000082


	//----- nvinfo : EIATTR_KPARAM_INFO
	.align		4
.L_110:
        /*0008*/ 	.byte	0x04, 0x17
        /*000a*/ 	.short	(.L_112 - .L_111)
.L_111:
        /*000c*/ 	.word	0x00000000
        /*0010*/ 	.short	0x0004
        /*0012*/ 	.short	0x0020
        /*0014*/ 	.byte	0x00, 0xf0, 0x21, 0x00


	//----- nvinfo : EIATTR_KPARAM_INFO
	.align		4
.L_112:
        /*0018*/ 	.byte	0x04, 0x17
        /*001a*/ 	.short	(.L_114 - .L_113)
.L_113:
        /*001c*/ 	.word	0x00000000
        /*0020*/ 	.short	0x0003
        /*0022*/ 	.short	0x0018
        /*0024*/ 	.byte	0x00, 0xf0, 0x11, 0x00


	//----- nvinfo : EIATTR_KPARAM_INFO
	.align		4
.L_114:
        /*0028*/ 	.byte	0x04, 0x17
        /*002a*/ 	.short	(.L_116 - .L_115)
.L_115:
        /*002c*/ 	.word	0x00000000
        /*0030*/ 	.short	0x0002
        /*0032*/ 	.short	0x0010
        /*0034*/ 	.byte	0x00, 0xf5, 0x21, 0x00


	//----- nvinfo : EIATTR_KPARAM_INFO
	.align		4
.L_116:
        /*0038*/ 	.byte	0x04, 0x17
        /*003a*/ 	.short	(.L_118 - .L_117)
.L_117:
        /*003c*/ 	.word	0x00000000
        /*0040*/ 	.short	0x0001
        /*0042*/ 	.short	0x0008
        /*0044*/ 	.byte	0x00, 0xf5, 0x21, 0x00


	//----- nvinfo : EIATTR_KPARAM_INFO
	.align		4
.L_118:
        /*0048*/ 	.byte	0x04, 0x17
        /*004a*/ 	.short	(.L_120 - .L_119)
.L_119:
        /*004c*/ 	.word	0x00000000
        /*0050*/ 	.short	0x0000
        /*0052*/ 	.short	0x0000
        /*0054*/ 	.byte	0x00, 0xf5, 0x21, 0x00


	//----- nvinfo : EIATTR_SPARSE_MMA_MASK
	.align		4
.L_120:
        /*0058*/ 	.byte	0x03, 0x50
        /*005a*/ 	.short	0x0000


	//----- nvinfo : EIATTR_MAXREG_COUNT
	.align		4
        /*005c*/ 	.byte	0x03, 0x1b
        /*005e*/ 	.short	0x00ff


	//----- nvinfo : EIATTR_MERCURY_ISA_VERSION
	.align		4
        /*0060*/ 	.byte	0x03, 0x5f
        /*0062*/ 	.short	0x0101


	//----- nvinfo : EIATTR_VRC_CTA_INIT_COUNT
	.align		4
        /*0064*/ 	.byte	0x02, 0x4a
	.zero		1
	.zero		1


	//----- nvinfo : EIATTR_EXIT_INSTR_OFFSETS
	.align		4
        /*0068*/ 	.byte	0x04, 0x1c
        /*006a*/ 	.short	(.L_122 - .L_121)


	//   ....[0]....
.L_121:
        /*006c*/ 	.word	0x00000080


	//   ....[1]....
        /*0070*/ 	.word	0x00001030


	//----- nvinfo : EIATTR_CRS_STACK_SIZE
	.align		4
.L_122:
        /*0074*/ 	.byte	0x04, 0x1e
        /*0076*/ 	.short	(.L_124 - .L_123)
.L_123:
        /*0078*/ 	.word	0x00000000


	//----- nvinfo : EIATTR_CBANK_PARAM_SIZE
	.align		4
.L_124:
        /*007c*/ 	.byte	0x03, 0x19
        /*007e*/ 	.short	0x0028


	//----- nvinfo : EIATTR_PARAM_CBANK
	.align		4
        /*0080*/ 	.byte	0x04, 0x0a
        /*0082*/ 	.short	(.L_126 - .L_125)
	.align		4
.L_125:
        /*0084*/ 	.word	index@(.nv.constant0._Z30cubic_spline_volatility_kernelPdS_P12SplineCoeffsid)
        /*0088*/ 	.short	0x0380
        /*008a*/ 	.short	0x0028


	//----- nvinfo : EIATTR_SW_WAR
	.align		4
.L_126:
        /*008c*/ 	.byte	0x04, 0x36
        /*008e*/ 	.short	(.L_128 - .L_127)
.L_127:
        /*0090*/ 	.word	0x00000008
.L_128:


//--------------------- .nv.info._Z25heston_calibration_kernelP11MarketQuotePdiddi --------------------------
	.section	.nv.info._Z25heston_calibration_kernelP11MarketQuotePdiddi,"",@"SHT_CUDA_INFO"
	.sectionflags	@""
	.align	4


	//----- nvinfo : EIATTR_CUDA_API_VERSION
	.align		4
        /*0000*/ 	.byte	0x04, 0x37
        /*0002*/ 	.short	(.L_130 - .L_129)
.L_129:
        /*0004*/ 	.word	0x00000082


	//----- nvinfo : EIATTR_KPARAM_INFO
	.align		4
.L_130:
        /*0008*/ 	.byte	0x04, 0x17
        /*000a*/ 	.short	(.L_132 - .L_131)
.L_131:
        /*000c*/ 	.word	0x00000000
        /*0010*/ 	.short	0x0005
        /*0012*/ 	.short	0x0028
        /*0014*/ 	.byte	0x00, 0xf0, 0x11, 0x00


	//----- nvinfo : EIATTR_KPARAM_INFO
	.align		4
.L_132:
        /*0018*/ 	.byte	0x04, 0x17
        /*001a*/ 	.short	(.L_134 - .L_133)
.L_133:
        /*001c*/ 	.word	0x00000000
        /*0020*/ 	.short	0x0004
        /*0022*/ 	.short	0x0020
        /*0024*/ 	.byte	0x00, 0xf0, 0x21, 0x00


	//----- nvinfo : EIATTR_KPARAM_INFO
	.align		4
.L_134:
        /*0028*/ 	.byte	0x04, 0x17
        /*002a*/ 	.short	(.L_136 - .L_135)
.L_135:
        /*002c*/ 	.word	0x00000000
        /*0030*/ 	.short	0x0003
        /*0032*/ 	.short	0x0018
        /*0034*/ 	.byte	0x00, 0xf0, 0x21, 0x00


	//----- nvinfo : EIATTR_KPARAM_INFO
	.align		4
.L_136:
        /*0038*/ 	.byte	0x04, 0x17
        /*003a*/ 	.short	(.L_138 - .L_137)
.L_137:
        /*003c*/ 	.word	0x00000000
        /*0040*/ 	.short	0x0002
        /*0042*/ 	.short	0x0010
        /*0044*/ 	.byte	0x00, 0xf0, 0x11, 0x00


	//----- nvinfo : EIATTR_KPARAM_INFO
	.align		4
.L_138:
        /*0048*/ 	.byte	0x04, 0x17
        /*004a*/ 	.short	(.L_140 - .L_139)
.L_139:
        /*004c*/ 	.word	0x00000000
        /*0050*/ 	.short	0x0001
        /*0052*/ 	.short	0x0008
        /*0054*/ 	.byte	0x00, 0xf5, 0x21, 0x00


	//----- nvinfo : EIATTR_KPARAM_INFO
	.align		4
.L_140:
        /*0058*/ 	.byte	0x04, 0x17
        /*005a*/ 	.short	(.L_142 - .L_141)
.L_141:
        /*005c*/ 	.word	0x00000000
        /*0060*/ 	.short	0x0000
        /*0062*/ 	.short	0x0000
        /*0064*/ 	.byte	0x00, 0xf5, 0x21, 0x00


	//----- nvinfo : EIATTR_SPARSE_MMA_MASK
	.align		4
.L_142:
        /*0068*/ 	.byte	0x03, 0x50
        /*006a*/ 	.short	0x0000


	//----- nvinfo : EIATTR_MAXREG_COUNT
	.align		4
        /*006c*/ 	.byte	0x03, 0x1b
        /*006e*/ 	.short	0x00ff


	//----- nvinfo : EIATTR_MERCURY_ISA_VERSION
	.align		4
        /*0070*/ 	.byte	0x03, 0x5f
        /*0072*/ 	.short	0x0101


	//----- nvinfo : EIATTR_VRC_CTA_INIT_COUNT
	.align		4
        /*0074*/ 	.byte	0x02, 0x4a
	.zero		1
	.zero		1


	//----- nvinfo : EIATTR_EXIT_INSTR_OFFSETS
	.align		4
        /*0078*/ 	.byte	0x04, 0x1c
        /*007a*/ 	.short	(.L_144 - .L_143)


	//   ....[0]....
.L_143:
        /*007c*/ 	.word	0x00000070


	//   ....[1]....
        /*0080*/ 	.word	0x00003a30


	//----- nvinfo : EIATTR_CRS_STACK_SIZE
	.align		4
.L_144:
        /*0084*/ 	.byte	0x04, 0x1e
        /*0086*/ 	.short	(.L_146 - .L_145)
.L_145:
        /*0088*/ 	.word	0x00000000


	//----- nvinfo : EIATTR_CBANK_PARAM_SIZE
	.align		4
.L_146:
        /*008c*/ 	.byte	0x03, 0x19
        /*008e*/ 	.short	0x002c


	//----- nvinfo : EIATTR_PARAM_CBANK
	.align		4
        /*0090*/ 	.byte	0x04, 0x0a
        /*0092*/ 	.short	(.L_148 - .L_147)
	.align		4
.L_147:
        /*0094*/ 	.word	index@(.nv.constant0._Z25heston_calibration_kernelP11MarketQuotePdiddi)
        /*0098*/ 	.short	0x0380
        /*009a*/ 	.short	0x002c


	//----- nvinfo : EIATTR_SW_WAR
	.align		4
.L_148:
        /*009c*/ 	.byte	0x04, 0x36
        /*009e*/ 	.short	(.L_150 - .L_149)
.L_149:
        /*00a0*/ 	.word	0x00000008
.L_150:


//--------------------- .nv.info._Z22svi_calibration_kernelPdS_S_idd --------------------------
	.section	.nv.info._Z22svi_calibration_kernelPdS_S_idd,"",@"SHT_CUDA_INFO"
	.sectionflags	@""
	.align	4


	//----- nvinfo : EIATTR_CUDA_API_VERSION
	.align		4
        /*0000*/ 	.byte	0x04, 0x37
        /*0002*/ 	.short	(.L_152 - .L_151)
.L_151:
        /*0004*/ 	.word	0x00000082


	//----- nvinfo : EIATTR_KPARAM_INFO
	.align		4
.L_152:
        /*0008*/ 	.byte	0x04, 0x17
        /*000a*/ 	.short	(.L_154 - .L_153)
.L_153:
        /*000c*/ 	.word	0x00000000
        /*0010*/ 	.short	0x0005
        /*0012*/ 	.short	0x0028
        /*0014*/ 	.byte	0x00, 0xf0, 0x21, 0x00


	//----- nvinfo : EIATTR_KPARAM_INFO
	.align		4
.L_154:
        /*0018*/ 	.byte	0x04, 0x17
        /*001a*/ 	.short	(.L_156 - .L_155)
.L_155:
        /*001c*/ 	.word	0x00000000
        /*0020*/ 	.short	0x0004
        /*0022*/ 	.short	0x0020
        /*0024*/ 	.byte	0x00, 0xf0, 0x21, 0x00


	//----- nvinfo : EIATTR_KPARAM_INFO
	.align		4
.L_156:
        /*0028*/ 	.byte	0x04, 0x17
        /*002a*/ 	.short	(.L_158 - .L_157)
.L_157:
        /*002c*/ 	.word	0x00000000
        /*0030*/ 	.short	0x0003
        /*0032*/ 	.short	0x0018
        /*0034*/ 	.byte	0x00, 0xf0, 0x11, 0x00


	//----- nvinfo : EIATTR_KPARAM_INFO
	.align		4
.L_158:
        /*0038*/ 	.byte	0x04, 0x17
        /*003a*/ 	.short	(.L_160 - .L_159)
.L_159:
        /*003c*/ 	.word	0x00000000
        /*0040*/ 	.short	0x0002
        /*0042*/ 	.short	0x0010
        /*0044*/ 	.byte	0x00, 0xf5, 0x21, 0x00


	//----- nvinfo : EIATTR_KPARAM_INFO
	.align		4
.L_160:
        /*0048*/ 	.byte	0x04, 0x17
        /*004a*/ 	.short	(.L_162 - .L_161)
.L_161:
        /*004c*/ 	.word	0x00000000
        /*0050*/ 	.short	0x0001
        /*0052*/ 	.short	0x0008
        /*0054*/ 	.byte	0x00, 0xf5, 0x21, 0x00


	//----- nvinfo : EIATTR_KPARAM_INFO
	.align		4
.L_162:
        /*0058*/ 	.byte	0x04, 0x17
        /*005a*/ 	.short	(.L_164 - .L_163)
.L_163:
        /*005c*/ 	.word	0x00000000
        /*0060*/ 	.short	0x0000
        /*0062*/ 	.short	0x0000
        /*0064*/ 	.byte	0x00, 0xf5, 0x21, 0x00


	//----- nvinfo : EIATTR_SPARSE_MMA_MASK
	.align		4
.L_164:
        /*0068*/ 	.byte	0x03, 0x50
        /*006a*/ 	.short	0x0000


	//----- nvinfo : EIATTR_MAXREG_COUNT
	.align		4
        /*006c*/ 	.byte	0x03, 0x1b
        /*006e*/ 	.short	0x00ff


	//----- nvinfo : EIATTR_MERCURY_ISA_VERSION
	.align		4
        /*0070*/ 	.byte	0x03, 0x5f
        /*0072*/ 	.short	0x0101


	//----- nvinfo : EIATTR_VRC_CTA_INIT_COUNT
	.align		4
        /*0074*/ 	.byte	0x02, 0x4a
	.zero		1
	.zero		1


	//----- nvinfo : EIATTR_EXIT_INSTR_OFFSETS
	.align		4
        /*0078*/ 	.byte	0x04, 0x1c
        /*007a*/ 	.short	(.L_166 - .L_165)


	//   ....[0]....
.L_165:
        /*007c*/ 	.word	0x00000070


	//   ....[1]....
        /*0080*/ 	.word	0x00002630


	//----- nvinfo : EIATTR_CRS_STACK_SIZE
	.align		4
.L_166:
        /*0084*/ 	.byte	0x04, 0x1e
        /*0086*/ 	.short	(.L_168 - .L_167)
.L_167:
        /*0088*/ 	.word	0x00000000


	//----- nvinfo : EIATTR_CBANK_PARAM_SIZE
	.align		4
.L_168:
        /*008c*/ 	.byte	0x03, 0x19
        /*008e*/ 	.short	0x0030


	//----- nvinfo : EIATTR_PARAM_CBANK
	.align		4
        /*0090*/ 	.byte	0x04, 0x0a
        /*0092*/ 	.short	(.L_170 - .L_169)
	.align		4
.L_169:
        /*0094*/ 	.word	index@(.nv.constant0._Z22svi_calibration_kernelPdS_S_idd)
        /*0098*/ 	.short	0x0380
        /*009a*/ 	.short	0x0030


	//----- nvinfo : EIATTR_SW_WAR
	.align		4
.L_170:
        /*009c*/ 	.byte	0x04, 0x36
        /*009e*/ 	.short	(.L_172 - .L_171)
.L_171:
        /*00a0*/ 	.word	0x00000008
.L_172:


//--------------------- .nv.info._Z29interpolate_volatility_kernelP17VolatilitySurfacePdS1_S1_i --------------------------
	.section	.nv.info._Z29interpolate_volatility_kernelP17VolatilitySurfacePdS1_S1_i,"",@"SHT_CUDA_INFO"
	.sectionflags	@""
	.align	4


	//----- nvinfo : EIATTR_CUDA_API_VERSION
	.align		4
        /*0000*/ 	.byte	0x04, 0x37
        /*0002*/ 	.short	(.L_174 - .L_173)
.L_173:
        /*0004*/ 	.word	0x00000082


	//----- nvinfo : EIATTR_KPARAM_INFO
	.align		4
.L_174:
        /*0008*/ 	.byte	0x04, 0x17
        /*000a*/ 	.short	(.L_176 - .L_175)
.L_175:
        /*000c*/ 	.word	0x00000000
        /*0010*/ 	.short	0x0004
        /*0012*/ 	.short	0x0020
        /*0014*/ 	.byte	0x00, 0xf0, 0x11, 0x00


	//----- nvinfo : EIATTR_KPARAM_INFO
	.align		4
.L_176:
        /*0018*/ 	.byte	0x04, 0x17
        /*001a*/ 	.short	(.L_178 - .L_177)
.L_177:
        /*001c*/ 	.word	0x00000000
        /*0020*/ 	.short	0x0003
        /*0022*/ 	.short	0x0018
        /*0024*/ 	.byte	0x00, 0xf5, 0x21, 0x00


	//----- nvinfo : EIATTR_KPARAM_INFO
	.align		4
.L_178:
        /*0028*/ 	.byte	0x04, 0x17
        /*002a*/ 	.short	(.L_180 - .L_179)
.L_179:
        /*002c*/ 	.word	0x00000000
        /*0030*/ 	.short	0x0002
        /*0032*/ 	.short	0x0010
        /*0034*/ 	.byte	0x00, 0xf5, 0x21, 0x00


	//----- nvinfo : EIATTR_KPARAM_INFO
	.align		4
.L_180:
        /*0038*/ 	.byte	0x04, 0x17
        /*003a*/ 	.short	(.L_182 - .L_181)
.L_181:
        /*003c*/ 	.word	0x00000000
        /*0040*/ 	.short	0x0001
        /*0042*/ 	.short	0x0008
        /*0044*/ 	.byte	0x00, 0xf5, 0x21, 0x00


	//----- nvinfo : EIATTR_KPARAM_INFO
	.align		4
.L_182:
        /*0048*/ 	.byte	0x04, 0x17
        /*004a*/ 	.short	(.L_184 - .L_183)
.L_183:
        /*004c*/ 	.word	0x00000000
        /*0050*/ 	.short	0x0000
        /*0052*/ 	.short	0x0000
        /*0054*/ 	.byte	0x00, 0xf5, 0x21, 0x00


	//----- nvinfo : EIATTR_SPARSE_MMA_MASK
	.align		4
.L_184:
        /*0058*/ 	.byte	0x03, 0x50
        /*005a*/ 	.short	0x0000


	//----- nvinfo : EIATTR_MAXREG_COUNT
	.align		4
        /*005c*/ 	.byte	0x03, 0x1b
        /*005e*/ 	.short	0x00ff


	//----- nvinfo : EIATTR_MERCURY_ISA_VERSION
	.align		4
        /*0060*/ 	.byte	0x03, 0x5f
        /*0062*/ 	.short	0x0101


	//----- nvinfo : EIATTR_VRC_CTA_INIT_COUNT
	.align		4
        /*0064*/ 	.byte	0x02, 0x4a
	.zero		1
	.zero		1


	//----- nvinfo : EIATTR_EXIT_INSTR_OFFSETS
	.align		4
        /*0068*/ 	.byte	0x04, 0x1c
        /*006a*/ 	.short	(.L_186 - .L_185)


	//   ....[0]....
.L_185:
        /*006c*/ 	.word	0x00000070


	//   ....[1]....
        /*0070*/ 	.word	0x000006f0


	//----- nvinfo : EIATTR_CRS_STACK_SIZE
	.align		4
.L_186:
        /*0074*/ 	.byte	0x04, 0x1e
        /*0076*/ 	.short	(.L_188 - .L_187)
.L_187:
        /*0078*/ 	.word	0x00000000


	//----- nvinfo : EIATTR_CBANK_PARAM_SIZE
	.align		4
.L_188:
        /*007c*/ 	.byte	0x03, 0x19
        /*007e*/ 	.short	0x0024


	//----- nvinfo : EIATTR_PARAM_CBANK
	.align		4
        /*0080*/ 	.byte	0x04, 0x0a
        /*0082*/ 	.short	(.L_190 - .L_189)
	.align		4
.L_189:
        /*0084*/ 	.word	index@(.nv.constant0._Z29interpolate_volatility_kernelP17VolatilitySurfacePdS1_S1_i)
        /*0088*/ 	.short	0x0380
        /*008a*/ 	.short	0x0024


	//----- nvinfo : EIATTR_SW_WAR
	.align		4
.L_190:
        /*008c*/ 	.byte	0x04, 0x36
        /*008e*/ 	.short	(.L_192 - .L_191)
.L_191:
        /*0090*/ 	.word	0x00000008
.L_192:


//--------------------- .nv.info._Z25implied_volatility_kernelP11MarketQuotePdidd --------------------------
	.section	.nv.info._Z25implied_volatility_kernelP11MarketQuotePdidd,"",@"SHT_CUDA_INFO"
	.sectionflags	@""
	.align	4


	//----- nvinfo : EIATTR_CUDA_API_VERSION
	.align		4
        /*0000*/ 	.byte	0x04, 0x37
        /*0002*/ 	.short	(.L_194 - .L_193)
.L_193:
        /*0004*/ 	.word	0x00000082


	//----- nvinfo : EIATTR_KPARAM_INFO
	.align		4
.L_194:
        /*0008*/ 	.byte	0x04, 0x17
        /*000a*/ 	.short	(.L_196 - .L_195)
.L_195:
        /*000c*/ 	.word	0x00000000
        /*0010*/ 	.short	0x0004
        /*0012*/ 	.short	0x0020
        /*0014*/ 	.byte	0x00, 0xf0, 0x21, 0x00


	//----- nvinfo : EIATTR_KPARAM_INFO
	.align		4
.L_196:
        /*0018*/ 	.byte	0x04, 0x17
        /*001a*/ 	.short	(.L_198 - .L_197)
.L_197:
        /*001c*/ 	.word	0x00000000
        /*0020*/ 	.short	0x0003
        /*0022*/ 	.short	0x0018
        /*0024*/ 	.byte	0x00, 0xf0, 0x21, 0x00


	//----- nvinfo : EIATTR_KPARAM_INFO
	.align		4
.L_198:
        /*0028*/ 	.byte	0x04, 0x17
        /*002a*/ 	.short	(.L_200 - .L_199)
.L_199:
        /*002c*/ 	.word	0x00000000
        /*0030*/ 	.short	0x0002
        /*0032*/ 	.short	0x0010
        /*0034*/ 	.byte	0x00, 0xf0, 0x11, 0x00


	//----- nvinfo : EIATTR_KPARAM_INFO
	.align		4
.L_200:
        /*0038*/ 	.byte	0x04, 0x17
        /*003a*/ 	.short	(.L_202 - .L_201)
.L_201:
        /*003c*/ 	.word	0x00000000
        /*0040*/ 	.short	0x0001
        /*0042*/ 	.short	0x0008
        /*0044*/ 	.byte	0x00, 0xf5, 0x21, 0x00


	//----- nvinfo : EIATTR_KPARAM_INFO
	.align		4
.L_202:
        /*0048*/ 	.byte	0x04, 0x17
        /*004a*/ 	.short	(.L_204 - .L_203)
.L_203:
        /*004c*/ 	.word	0x00000000
        /*0050*/ 	.short	0x0000
        /*0052*/ 	.short	0x0000
        /*0054*/ 	.byte	0x00, 0xf5, 0x21, 0x00


	//----- nvinfo : EIATTR_SPARSE_MMA_MASK
	.align		4
.L_204:
        /*0058*/ 	.byte	0x03, 0x50
        /*005a*/ 	.short	0x0000


	//----- nvinfo : EIATTR_MAXREG_COUNT
	.align		4
        /*005c*/ 	.byte	0x03, 0x1b
        /*005e*/ 	.short	0x00ff


	//----- nvinfo : EIATTR_MERCURY_ISA_VERSION
	.align		4
        /*0060*/ 	.byte	0x03, 0x5f
        /*0062*/ 	.short	0x0101


	//----- nvinfo : EIATTR_VRC_CTA_INIT_COUNT
	.align		4
        /*0064*/ 	.byte	0x02, 0x4a
	.zero		1
	.zero		1


	//----- nvinfo : EIATTR_EXIT_INSTR_OFFSETS
	.align		4
        /*0068*/ 	.byte	0x04, 0x1c
        /*006a*/ 	.short	(.L_206 - .L_205)


	//   ....[0]....
.L_205:
        /*006c*/ 	.word	0x00000070


	//   ....[1]....
        /*0070*/ 	.word	0x00004590


	//----- nvinfo : EIATTR_CRS_STACK_SIZE
	.align		4
.L_206:
        /*0074*/ 	.byte	0x04, 0x1e
        /*0076*/ 	.short	(.L_208 - .L_207)
.L_207:
        /*0078*/ 	.word	0x00000000


	//----- nvinfo : EIATTR_CBANK_PARAM_SIZE
	.align		4
.L_208:
        /*007c*/ 	.byte	0x03, 0x19
        /*007e*/ 	.short	0x0028


	//----- nvinfo : EIATTR_PARAM_CBANK
	.align		4
        /*0080*/ 	.byte	0x04, 0x0a
        /*0082*/ 	.short	(.L_210 - .L_209)
	.align		4
.L_209:
        /*0084*/ 	.word	index@(.nv.constant0._Z25implied_volatility_kernelP11MarketQuotePdidd)
        /*0088*/ 	.short	0x0380
        /*008a*/ 	.short	0x0028


	//----- nvinfo : EIATTR_SW_WAR
	.align		4
.L_210:
        /*008c*/ 	.byte	0x04, 0x36
        /*008e*/ 	.short	(.L_212 - .L_211)
.L_211:
        /*0090*/ 	.word	0x00000008
.L_212:


//--------------------- .nv.callgraph             --------------------------
	.section	.nv.callgraph,"",@"SHT_CUDA_CALLGRAPH"
	.align	4
	.sectionentsize	8
	.align		4
        /*0000*/ 	.word	0x00000000
	.align		4
        /*0004*/ 	.word	0xffffffff
	.align		4
        /*0008*/ 	.word	0x00000000
	.align		4
        /*000c*/ 	.word	0xfffffffe
	.align		4
        /*0010*/ 	.word	0x00000000
	.align		4
        /*0014*/ 	.word	0xfffffffd
	.align		4
        /*0018*/ 	.word	0x00000000
	.align		4
        /*001c*/ 	.word	0xfffffffc


//--------------------- .nv.constant4             --------------------------
	.section	.nv.constant4,"a",@progbits
	.align	8
	.align		8
.nv.constant4:
        /*0000*/ 	.dword	precalc_xorwow_matrix
	.align		8
        /*0008*/ 	.dword	precalc_xorwow_offset_matrix
	.align		8
        /*0010*/ 	.dword	mrg32k3aM1
	.align		8
        /*0018*/ 	.dword	mrg32k3aM2
	.align		8
        /*0020*/ 	.dword	mrg32k3aM1SubSeq
	.align		8
        /*0028*/ 	.dword	mrg32k3aM2SubSeq
	.align		8
        /*0030*/ 	.dword	mrg32k3aM1Seq
	.align		8
        /*0038*/ 	.dword	mrg32k3aM2Seq


//--------------------- .nv.constant3             --------------------------
	.section	.nv.constant3,"a",@progbits
	.align	8
.nv.constant3:
	.type		__cr_lgamma_table,@object
	.size		__cr_lgamma_table,(.L_8 - __cr_lgamma_table)
__cr_lgamma_table:
        /*0000*/ 	.byte	0x00, 0x00, 0x00, 0x00, 0x00, 0x00, 0x00, 0x00, 0x00, 0x00, 0x00, 0x00, 0x00, 0x00, 0x00, 0x00
        /*0010*/ 	.byte	0xef, 0x39, 0xfa, 0xfe, 0x42, 0x2e, 0xe6, 0x3f, 0x02, 0x20, 0x2a, 0xfa, 0x0b, 0xab, 0xfc, 0x3f
        /*0020*/ 	.byte	0xf9, 0x2c, 0x92, 0x7c, 0xa7, 0x6c, 0x09, 0x40, 0xc9, 0x79, 0x44, 0x3c, 0x64, 0x26, 0x13, 0x40
        /*0030*/ 	.byte	0xca, 0x01, 0xcf, 0x3a, 0x27, 0x51, 0x1a, 0x40, 0x30, 0xcc, 0x2d, 0xf3, 0xe1, 0x0c, 0x21, 0x40
        /*0040*/ 	.byte	0x0d, 0xb7, 0xfc, 0x82, 0x8e, 0x35, 0x25, 0x40
.L_8:


//--------------------- .text._Z23local_volatility_kernelP17VolatilitySurfacePdd --------------------------
	.section	.text._Z23local_volatility_kernelP17VolatilitySurfacePdd,"ax",@progbits
	.align	128
        .global         _Z23local_volatility_kernelP17VolatilitySurfacePdd
        .type           _Z23local_volatility_kernelP17VolatilitySurfacePdd,@function
        .size           _Z23local_volatility_kernelP17VolatilitySurfacePdd,(.L_x_204 - _Z23local_volatility_kernelP17VolatilitySurfacePdd)
        .other          _Z23local_volatility_kernelP17VolatilitySurfacePdd,@"STO_CUDA_ENTRY STV_DEFAULT"
_Z23local_volatility_kernelP17VolatilitySurfacePdd:
.text._Z23local_volatility_kernelP17VolatilitySurfacePdd:
[----:B------:R-:W-:Y:S08]  /*0000*/  LDC R1, c[0x0][0x37c] ;  /* 0x0000df00ff017b82 */ /* 0x000ff00000000800 */
[----:B------:R-:W0:Y:S01]  /*0010*/  LDC.64 R12, c[0x0][0x380] ;  /* 0x0000e000ff0c7b82 */ /* 0x000e220000000a00 */
[----:B------:R-:W0:Y:S02]  /*0020*/  LDCU.64 UR8, c[0x0][0x358] ;  /* 0x00006b00ff0877ac */ /* 0x000e240008000a00 */
[----:B0-----:R-:W2:Y:S05]  /*0030*/  LDG.E.64 R6, desc[UR8][R12.64+0x2170] ;  /* 0x002170080c067981 */ /* 0x001eaa000c1e1b00 */
[----:B------:R-:W0:Y:S01]  /*0040*/  S2UR UR4, SR_CTAID.X ;  /* 0x00000000000479c3 */ /* 0x000e220000002500 */
[----:B------:R-:W0:Y:S07]  /*0050*/  S2R R0, SR_TID.X ;  /* 0x0000000000007919 */ /* 0x000e2e0000002100 */
[----:B------:R-:W0:Y:S02]  /*0060*/  LDC R9, c[0x0][0x360] ;  /* 0x0000d800ff097b82 */ /* 0x000e240000000800 */
[----:B0-----:R-:W-:-:S02]  /*0070*/  IMAD R9, R9, UR4, R0 ;  /* 0x0000000409097c24 */ /* 0x001fc4000f8e0200 */
[----:B--2---:R-:W-:-:S05]  /*0080*/  IMAD R0, R6, R7, RZ ;  /* 0x0000000706007224 */ /* 0x004fca00078e02ff */
[----:B------:R-:W-:-:S13]  /*0090*/  ISETP.GE.AND P0, PT, R9, R0, PT ;  /* 0x000000000900720c */ /* 0x000fda0003f06270 */
[----:B------:R-:W-:Y:S05]  /*00a0*/  @P0 EXIT ;  /* 0x000000000000094d */ /* 0x000fea0003800000 */
[-C--:B------:R-:W-:Y:S01]  /*00b0*/  IABS R5, R6.reuse ;  /* 0x0000000600057213 */ /* 0x080fe20000000000 */
[----:B------:R-:W-:Y:S01]  /*00c0*/  VIADD R7, R7, 0xffffffff ;  /* 0xffffffff07077836 */ /* 0x000fe20000000000 */
[----:B------:R-:W-:Y:S02]  /*00d0*/  IABS R8, R9 ;  /* 0x0000000900087213 */ /* 0x000fe40000000000 */
[----:B------:R-:W0:Y:S01]  /*00e0*/  I2F.RP R0, R5 ;  /* 0x0000000500007306 */ /* 0x000e220000209400 */
[----:B------:R-:W-:-:S07]  /*00f0*/  IABS R10, R6 ;  /* 0x00000006000a7213 */ /* 0x000fce0000000000 */
[----:B0-----:R-:W0:Y:S02]  /*0100*/  MUFU.RCP R0, R0 ;  /* 0x0000000000007308 */ /* 0x001e240000001000 */
[----:B0-----:R-:W-:Y:S01]  /*0110*/  VIADD R2, R0, 0xffffffe ;  /* 0x0ffffffe00027836 */ /* 0x001fe20000000000 */
[----:B------:R-:W-:-:S05]  /*0120*/  IADD3 R0, PT, PT, RZ, -R10, RZ ;  /* 0x8000000aff007210 */ /* 0x000fca0007ffe0ff */
[----:B------:R0:W1:Y:S02]  /*0130*/  F2I.FTZ.U32.TRUNC.NTZ R3, R2 ;  /* 0x0000000200037305 */ /* 0x000064000021f000 */
[----:B0-----:R-:W-:Y:S02]  /*0140*/  IMAD.MOV.U32 R2, RZ, RZ, RZ ;  /* 0x000000ffff027224 */ /* 0x001fe400078e00ff */
[----:B-1----:R-:W-:-:S04]  /*0150*/  IMAD.MOV R4, RZ, RZ, -R3 ;  /* 0x000000ffff047224 */ /* 0x002fc800078e0a03 */
[----:B------:R-:W-:Y:S02]  /*0160*/  IMAD R11, R4, R5, RZ ;  /* 0x00000005040b7224 */ /* 0x000fe400078e02ff */
[----:B------:R-:W-:Y:S02]  /*0170*/  IMAD.MOV.U32 R4, RZ, RZ, R8 ;  /* 0x000000ffff047224 */ /* 0x000fe400078e0008 */
[----:B------:R-:W-:-:S06]  /*0180*/  IMAD.HI.U32 R3, R3, R11, R2 ;  /* 0x0000000b03037227 */ /* 0x000fcc00078e0002 */
[----:B------:R-:W-:-:S04]  /*0190*/  IMAD.HI.U32 R3, R3, R4, RZ ;  /* 0x0000000403037227 */ /* 0x000fc800078e00ff */
[----:B------:R-:W-:-:S05]  /*01a0*/  IMAD R0, R3, R0, R4 ;  /* 0x0000000003007224 */ /* 0x000fca00078e0204 */
[----:B------:R-:W-:-:S13]  /*01b0*/  ISETP.GT.U32.AND P1, PT, R5, R0, PT ;  /* 0x000000000500720c */ /* 0x000fda0003f24070 */
[----:B------:R-:W-:Y:S02]  /*01c0*/  @!P1 IMAD.IADD R0, R0, 0x1, -R5 ;  /* 0x0000000100009824 */ /* 0x000fe400078e0a05 */
[----:B------:R-:W-:Y:S01]  /*01d0*/  @!P1 VIADD R3, R3, 0x1 ;  /* 0x0000000103039836 */ /* 0x000fe20000000000 */
[----:B------:R-:W-:Y:S02]  /*01e0*/  ISETP.NE.AND P1, PT, R6, RZ, PT ;  /* 0x000000ff0600720c */ /* 0x000fe40003f25270 */
[----:B------:R-:W-:Y:S02]  /*01f0*/  ISETP.GE.U32.AND P0, PT, R0, R5, PT ;  /* 0x000000050000720c */ /* 0x000fe40003f06070 */
[----:B------:R-:W-:-:S04]  /*0200*/  LOP3.LUT R0, R9, R6, RZ, 0x3c, !PT ;  /* 0x0000000609007212 */ /* 0x000fc800078e3cff */
[----:B------:R-:W-:-:S07]  /*0210*/  ISETP.GE.AND P2, PT, R0, RZ, PT ;  /* 0x000000ff0000720c */ /* 0x000fce0003f46270 */
[----:B------:R-:W-:-:S06]  /*0220*/  @P0 VIADD R3, R3, 0x1 ;  /* 0x0000000103030836 */ /* 0x000fcc0000000000 */
[----:B------:R-:W-:Y:S01]  /*0230*/  @!P2 IMAD.MOV R3, RZ, RZ, -R3 ;  /* 0x000000ffff03a224 */ /* 0x000fe200078e0a03 */
[----:B------:R-:W-:-:S04]  /*0240*/  @!P1 LOP3.LUT R3, RZ, R6, RZ, 0x33, !PT ;  /* 0x00000006ff039212 */ /* 0x000fc800078e33ff */
[C---:B------:R-:W-:Y:S02]  /*0250*/  IADD3 R0, PT, PT, -R3.reuse, RZ, RZ ;  /* 0x000000ff03007210 */ /* 0x040fe40007ffe1ff */
[----:B------:R-:W-:-:S03]  /*0260*/  ISETP.NE.AND P1, PT, R3, R7, PT ;  /* 0x000000070300720c */ /* 0x000fc60003f25270 */
[C---:B------:R-:W-:Y:S02]  /*0270*/  IMAD R27, R6.reuse, R0, R9 ;  /* 0x00000000061b7224 */ /* 0x040fe400078e0209 */
[----:B------:R-:W-:-:S05]  /*0280*/  VIADD R0, R6, 0xffffffff ;  /* 0xffffffff06007836 */ /* 0x000fca0000000000 */
[----:B------:R-:W-:-:S04]  /*0290*/  ISETP.NE.AND P0, PT, R27, R0, PT ;  /* 0x000000001b00720c */ /* 0x000fc80003f05270 */
[----:B------:R-:W-:-:S04]  /*02a0*/  ISETP.NE.AND P0, PT, R27, RZ, P0 ;  /* 0x000000ff1b00720c */ /* 0x000fc80000705270 */
[----:B------:R-:W-:-:S13]  /*02b0*/  ISETP.NE.AND P0, PT, R3, RZ, P0 ;  /* 0x000000ff0300720c */ /* 0x000fda0000705270 */
[----:B------:R-:W-:Y:S05]  /*02c0*/  @P0 BRA P1, `(.L_x_0) ;  /* 0x00000000001c0947 */ /* 0x000fea0000800000 */
[----:B------:R-:W0:Y:S08]  /*02d0*/  LDC.64 R2, c[0x0][0x380] ;  /* 0x0000e000ff027b82 */ /* 0x000e300000000a00 */
[----:B------:R-:W1:Y:S01]  /*02e0*/  LDC.64 R4, c[0x0][0x388] ;  /* 0x0000e200ff047b82 */ /* 0x000e620000000a00 */
[----:B0-----:R-:W-:-:S06]  /*02f0*/  IMAD.WIDE R2, R9, 0x8, R2 ;  /* 0x0000000809027825 */ /* 0x001fcc00078e0202 */
[----:B------:R-:W2:Y:S01]  /*0300*/  LDG.E.64 R2, desc[UR8][R2.64+0x230] ;  /* 0x0002300802027981 */ /* 0x000ea2000c1e1b00 */
[----:B-1----:R-:W-:-:S05]  /*0310*/  IMAD.WIDE R4, R9, 0x8, R4 ;  /* 0x0000000809047825 */ /* 0x002fca00078e0204 */
[----:B--2---:R-:W-:Y:S01]  /*0320*/  STG.E.64 desc[UR8][R4.64], R2 ;  /* 0x0000000204007986 */ /* 0x004fe2000c101b08 */
[----:B------:R-:W-:Y:S05]  /*0330*/  EXIT ;  /* 0x000000000000794d */ /* 0x000fea0003800000 */
.L_x_0:
[----:B------:R-:W0:Y:S01]  /*0340*/  LDC.64 R14, c[0x0][0x380] ;  /* 0x0000e000ff0e7b82 */ /* 0x000e220000000a00 */
[----:B------:R-:W-:Y:S01]  /*0350*/  IMAD R7, R6, R3, RZ ;  /* 0x0000000306077224 */ /* 0x000fe200078e02ff */
[----:B------:R-:W5:Y:S01]  /*0360*/  LDG.E.64 R12, desc[UR8][R12.64+0x2180] ;  /* 0x002180080c0c7981 */ /* 0x000f62000c1e1b00 */
[----:B0-----:R-:W-:-:S05]  /*0370*/  IMAD.WIDE R34, R27, 0x8, R14 ;  /* 0x000000081b227825 */ /* 0x001fca00078e020e */
[----:B------:R-:W2:Y:S04]  /*0380*/  LDG.E.64 R22, desc[UR8][R34.64+0x8] ;  /* 0x0000080822167981 */ /* 0x000ea8000c1e1b00 */
[----:B------:R-:W2:Y:S01]  /*0390*/  LDG.E.64 R24, desc[UR8][R34.64+-0x8] ;  /* 0xfffff80822187981 */ /* 0x000ea2000c1e1b00 */
[----:B------:R-:W-:Y:S01]  /*03a0*/  IADD3 R27, PT, PT, R27, 0x1, R7 ;  /* 0x000000011b1b7810 */ /* 0x000fe20007ffe007 */
[--C-:B------:R-:W-:Y:S02]  /*03b0*/  IMAD.WIDE R2, R3, 0x8, R14.reuse ;  /* 0x0000000803027825 */ /* 0x100fe400078e020e */
[----:B------:R-:W5:Y:S02]  /*03c0*/  LDG.E.64 R18, desc[UR8][R34.64] ;  /* 0x0000000822127981 */ /* 0x000f64000c1e1b00 */
[----:B------:R-:W-:-:S02]  /*03d0*/  IMAD.WIDE R26, R27, 0x8, R14 ;  /* 0x000000081b1a7825 */ /* 0x000fc400078e020e */
[----:B------:R-:W3:Y:S04]  /*03e0*/  LDG.E.64 R20, desc[UR8][R2.64+0x198] ;  /* 0x0001980802147981 */ /* 0x000ee8000c1e1b00 */
[----:B------:R-:W4:Y:S04]  /*03f0*/  LDG.E.64 R36, desc[UR8][R26.64+0x230] ;  /* 0x000230081a247981 */ /* 0x000f28000c1e1b00 */
[----:B------:R0:W4:Y:S01]  /*0400*/  LDG.E.64 R4, desc[UR8][R26.64+0x220] ;  /* 0x000220081a047981 */ /* 0x000122000c1e1b00 */
[----:B------:R-:W-:-:S03]  /*0410*/  IMAD.WIDE R14, R9, 0x8, R14 ;  /* 0x00000008090e7825 */ /* 0x000fc600078e020e */
[----:B------:R-:W3:Y:S04]  /*0420*/  LDG.E.64 R10, desc[UR8][R2.64+0x188] ;  /* 0x00018808020a7981 */ /* 0x000ee8000c1e1b00 */
[----:B------:R-:W5:Y:S04]  /*0430*/  LDG.E.64 R14, desc[UR8][R14.64+0x230] ;  /* 0x000230080e0e7981 */ /* 0x000f68000c1e1b00 */
[----:B------:R1:W5:Y:S01]  /*0440*/  LDG.E.64 R16, desc[UR8][R2.64+0x190] ;  /* 0x0001900802107981 */ /* 0x000362000c1e1b00 */
[----:B------:R-:W-:Y:S01]  /*0450*/  BSSY.RECONVERGENT B0, `(.L_x_1) ;  /* 0x0000018000007945 */ /* 0x000fe20003800200 */
[----:B--2---:R-:W-:-:S06]  /*0460*/  DADD R22, R22, -R24 ;  /* 0x0000000016167229 */ /* 0x004fcc0000000818 */
[----:B------:R-:W0:Y:S01]  /*0470*/  MUFU.RCP64H R25, R23 ;  /* 0x0000001700197308 */ /* 0x000e220000001800 */
[----:B------:R-:W-:-:S06]  /*0480*/  IMAD.MOV.U32 R24, RZ, RZ, 0x1 ;  /* 0x00000001ff187424 */ /* 0x000fcc00078e00ff */
[----:B0-----:R-:W-:-:S08]  /*0490*/  DFMA R26, -R22, R24, 1 ;  /* 0x3ff00000161a742b */ /* 0x001fd00000000118 */
[----:B------:R-:W-:-:S08]  /*04a0*/  DFMA R26, R26, R26, R26 ;  /* 0x0000001a1a1a722b */ /* 0x000fd0000000001a */
[----:B------:R-:W-:-:S08]  /*04b0*/  DFMA R26, R24, R26, R24 ;  /* 0x0000001a181a722b */ /* 0x000fd00000000018 */
[----:B------:R-:W-:Y:S02]  /*04c0*/  DFMA R24, -R22, R26, 1 ;  /* 0x3ff000001618742b */ /* 0x000fe4000000011a */
[----:B----4-:R-:W-:-:S06]  /*04d0*/  DADD R28, R36, -R4 ;  /* 0x00000000241c7229 */ /* 0x010fcc0000000804 */
[----:B------:R-:W-:-:S08]  /*04e0*/  DFMA R24, R26, R24, R26 ;  /* 0x000000181a18722b */ /* 0x000fd0000000001a */
[----:B-1----:R-:W-:-:S08]  /*04f0*/  DMUL R2, R28, R24 ;  /* 0x000000181c027228 */ /* 0x002fd00000000000 */
[----:B------:R-:W-:-:S08]  /*0500*/  DFMA R26, -R22, R2, R28 ;  /* 0x00000002161a722b */ /* 0x000fd0000000011c */
[----:B------:R-:W-:Y:S01]  /*0510*/  DFMA R2, R24, R26, R2 ;  /* 0x0000001a1802722b */ /* 0x000fe20000000002 */
[----:B------:R-:W-:-:S09]  /*0520*/  FSETP.GEU.AND P1, PT, |R29|, 6.5827683646048100446e-37, PT ;  /* 0x036000001d00780b */ /* 0x000fd20003f2e200 */
[----:B------:R-:W-:-:S05]  /*0530*/  FFMA R0, RZ, R23, R3 ;  /* 0x00000017ff007223 */ /* 0x000fca0000000003 */
[----:B------:R-:W-:Y:S01]  /*0540*/  FSETP.GT.AND P0, PT, |R0|, 1.469367938527859385e-39, PT ;  /* 0x001000000000780b */ /* 0x000fe20003f04200 */
[----:B---3--:R-:W-:-:S12]  /*0550*/  DADD R20, R20, -R10 ;  /* 0x0000000014147229 */ /* 0x008fd8000000080a */
[----:B------:R-:W-:Y:S05]  /*0560*/  @P0 BRA P1, `(.L_x_2) ;  /* 0x0000000000180947 */ /* 0x000fea0000800000 */
[----:B------:R-:W-:Y:S01]  /*0570*/  IMAD.MOV.U32 R26, RZ, RZ, R22 ;  /* 0x000000ffff1a7224 */ /* 0x000fe200078e0016 */
[----:B------:R-:W-:Y:S02]  /*0580*/  MOV R27, R23 ;  /* 0x00000017001b7202 */ /* 0x000fe40000000f00 */
[----:B------:R-:W-:-:S07]  /*0590*/  MOV R0, 0x5b0 ;  /* 0x000005b000007802 */ /* 0x000fce0000000f00 */
[----:B-----5:R-:W-:Y:S05]  /*05a0*/  CALL.REL.NOINC `($__internal_0_$__cuda_sm20_div_rn_f64_full) ;  /* 0x0000001000a87944 */ /* 0x020fea0003c00000 */
[----:B------:R-:W-:Y:S02]  /*05b0*/  IMAD.MOV.U32 R2, RZ, RZ, R38 ;  /* 0x000000ffff027224 */ /* 0x000fe400078e0026 */
[----:B------:R-:W-:-:S07]  /*05c0*/  IMAD.MOV.U32 R3, RZ, RZ, R39 ;  /* 0x000000ffff037224 */ /* 0x000fce00078e0027 */
.L_x_2:
[----:B------:R-:W-:Y:S05]  /*05d0*/  BSYNC.RECONVERGENT B0 ;  /* 0x0000000000007941 */ /* 0x000fea0003800200 */
.L_x_1:
[----:B------:R-:W-:Y:S01]  /*05e0*/  DMUL R26, R22, R22 ;  /* 0x00000016161a7228 */ /* 0x000fe20000000000 */
[----:B------:R-:W-:Y:S01]  /*05f0*/  IMAD.MOV.U32 R10, RZ, RZ, 0x1 ;  /* 0x00000001ff0a7424 */ /* 0x000fe200078e00ff */
[----:B------:R-:W-:Y:S06]  /*0600*/  BSSY.RECONVERGENT B0, `(.L_x_3) ;  /* 0x0000016000007945 */ /* 0x000fec0003800200 */
[----:B------:R-:W-:-:S06]  /*0610*/  DMUL R26, R26, 0.25 ;  /* 0x3fd000001a1a7828 */ /* 0x000fcc0000000000 */
[----:B------:R-:W0:Y:S02]  /*0620*/  MUFU.RCP64H R11, R27 ;  /* 0x0000001b000b7308 */ /* 0x000e240000001800 */
[----:B0-----:R-:W-:-:S08]  /*0630*/  DFMA R22, -R26, R10, 1 ;  /* 0x3ff000001a16742b */ /* 0x001fd0000000010a */
[----:B------:R-:W-:Y:S02]  /*0640*/  DFMA R24, R22, R22, R22 ;  /* 0x000000161618722b */ /* 0x000fe40000000016 */
[----:B-----5:R-:W-:-:S06]  /*0650*/  DADD R22, R14, R14 ;  /* 0x000000000e167229 */ /* 0x020fcc000000000e */
[----:B------:R-:W-:Y:S02]  /*0660*/  DFMA R24, R10, R24, R10 ;  /* 0x000000180a18722b */ /* 0x000fe4000000000a */
[----:B------:R-:W-:-:S06]  /*0670*/  DADD R36, R36, -R22 ;  /* 0x0000000024247229 */ /* 0x000fcc0000000816 */
[----:B------:R-:W-:Y:S02]  /*0680*/  DFMA R10, -R26, R24, 1 ;  /* 0x3ff000001a0a742b */ /* 0x000fe40000000118 */
[----:B------:R-:W-:-:S06]  /*0690*/  DADD R28, R4, R36 ;  /* 0x00000000041c7229 */ /* 0x000fcc0000000024 */
[----:B------:R-:W-:-:S04]  /*06a0*/  DFMA R10, R24, R10, R24 ;  /* 0x0000000a180a722b */ /* 0x000fc80000000018 */
[----:B------:R-:W-:-:S04]  /*06b0*/  FSETP.GEU.AND P1, PT, |R29|, 6.5827683646048100446e-37, PT ;  /* 0x036000001d00780b */ /* 0x000fc80003f2e200 */
[----:B------:R-:W-:-:S08]  /*06c0*/  DMUL R4, R28, R10 ;  /* 0x0000000a1c047228 */ /* 0x000fd00000000000 */
[----:B------:R-:W-:-:S08]  /*06d0*/  DFMA R24, -R26, R4, R28 ;  /* 0x000000041a18722b */ /* 0x000fd0000000011c */
[----:B------:R-:W-:-:S10]  /*06e0*/  DFMA R4, R10, R24, R4 ;  /* 0x000000180a04722b */ /* 0x000fd40000000004 */
[----:B------:R-:W-:-:S05]  /*06f0*/  FFMA R0, RZ, R27, R5 ;  /* 0x0000001bff007223 */ /* 0x000fca0000000005 */
[----:B------:R-:W-:-:S13]  /*0700*/  FSETP.GT.AND P0, PT, |R0|, 1.469367938527859385e-39, PT ;  /* 0x001000000000780b */ /* 0x000fda0003f04200 */
[----:B------:R-:W-:Y:S05]  /*0710*/  @P0 BRA P1, `(.L_x_4) ;  /* 0x0000000000100947 */ /* 0x000fea0000800000 */
[----:B------:R-:W-:-:S07]  /*0720*/  MOV R0, 0x740 ;  /* 0x0000074000007802 */ /* 0x000fce0000000f00 */
[----:B------:R-:W-:Y:S05]  /*0730*/  CALL.REL.NOINC `($__internal_0_$__cuda_sm20_div_rn_f64_full) ;  /* 0x0000001000447944 */ /* 0x000fea0003c00000 */
[----:B------:R-:W-:Y:S01]  /*0740*/  IMAD.MOV.U32 R4, RZ, RZ, R38 ;  /* 0x000000ffff047224 */ /* 0x000fe200078e0026 */
[----:B------:R-:W-:-:S07]  /*0750*/  MOV R5, R39 ;  /* 0x0000002700057202 */ /* 0x000fce0000000f00 */
.L_x_4:
[----:B------:R-:W-:Y:S05]  /*0760*/  BSYNC.RECONVERGENT B0 ;  /* 0x0000000000007941 */ /* 0x000fea0003800200 */
.L_x_3:
[----:B------:R-:W-:-:S04]  /*0770*/  IMAD.IADD R7, R6, 0x1, R7 ;  /* 0x0000000106077824 */ /* 0x000fc800078e0207 */
[----:B------:R-:W-:Y:S02]  /*0780*/  IMAD R11, R6, -0x2, R7 ;  /* 0xfffffffe060b7824 */ /* 0x000fe400078e0207 */
[----:B------:R-:W-:-:S04]  /*0790*/  IMAD.WIDE R6, R7, 0x8, R34 ;  /* 0x0000000807067825 */ /* 0x000fc800078e0222 */
[----:B------:R-:W-:Y:S02]  /*07a0*/  IMAD.WIDE R34, R11, 0x8, R34 ;  /* 0x000000080b227825 */ /* 0x000fe400078e0222 */
[----:B------:R-:W2:Y:S04]  /*07b0*/  LDG.E.64 R6, desc[UR8][R6.64+0x230] ;  /* 0x0002300806067981 */ /* 0x000ea8000c1e1b00 */
[----:B------:R-:W2:Y:S01]  /*07c0*/  LDG.E.64 R34, desc[UR8][R34.64+0x230] ;  /* 0x0002300822227981 */ /* 0x000ea2000c1e1b00 */
[----:B------:R-:W0:Y:S01]  /*07d0*/  MUFU.RCP64H R11, R21 ;  /* 0x00000015000b7308 */ /* 0x000e220000001800 */
[----:B------:R-:W-:Y:S01]  /*07e0*/  IMAD.MOV.U32 R10, RZ, RZ, 0x1 ;  /* 0x00000001ff0a7424 */ /* 0x000fe200078e00ff */
[----:B------:R-:W-:Y:S05]  /*07f0*/  BSSY.RECONVERGENT B0, `(.L_x_5) ;  /* 0x0000014000007945 */ /* 0x000fea0003800200 */
[----:B0-----:R-:W-:-:S08]  /*0800*/  DFMA R24, -R20, R10, 1 ;  /* 0x3ff000001418742b */ /* 0x001fd0000000010a */
[----:B------:R-:W-:-:S08]  /*0810*/  DFMA R24, R24, R24, R24 ;  /* 0x000000181818722b */ /* 0x000fd00000000018 */
[----:B------:R-:W-:-:S08]  /*0820*/  DFMA R24, R10, R24, R10 ;  /* 0x000000180a18722b */ /* 0x000fd0000000000a */
[----:B------:R-:W-:-:S08]  /*0830*/  DFMA R10, -R20, R24, 1 ;  /* 0x3ff00000140a742b */ /* 0x000fd00000000118 */
[----:B------:R-:W-:Y:S02]  /*0840*/  DFMA R10, R24, R10, R24 ;  /* 0x0000000a180a722b */ /* 0x000fe40000000018 */
[----:B--2---:R-:W-:-:S08]  /*0850*/  DADD R28, R6, -R34 ;  /* 0x00000000061c7229 */ /* 0x004fd00000000822 */
[----:B------:R-:W-:Y:S02]  /*0860*/  DMUL R24, R28, R10 ;  /* 0x0000000a1c187228 */ /* 0x000fe40000000000 */
[----:B------:R-:W-:-:S06]  /*0870*/  FSETP.GEU.AND P1, PT, |R29|, 6.5827683646048100446e-37, PT ;  /* 0x036000001d00780b */ /* 0x000fcc0003f2e200 */
[----:B------:R-:W-:-:S08]  /*0880*/  DFMA R6, -R20, R24, R28 ;  /* 0x000000181406722b */ /* 0x000fd0000000011c */
[----:B------:R-:W-:-:S10]  /*0890*/  DFMA R6, R10, R6, R24 ;  /* 0x000000060a06722b */ /* 0x000fd40000000018 */
[----:B------:R-:W-:-:S05]  /*08a0*/  FFMA R0, RZ, R21, R7 ;  /* 0x00000015ff007223 */ /* 0x000fca0000000007 */
[----:B------:R-:W-:-:S13]  /*08b0*/  FSETP.GT.AND P0, PT, |R0|, 1.469367938527859385e-39, PT ;  /* 0x001000000000780b */ /* 0x000fda0003f04200 */
[----:B------:R-:W-:Y:S05]  /*08c0*/  @P0 BRA P1, `(.L_x_6) ;  /* 0x0000000000180947 */ /* 0x000fea0000800000 */
[----:B------:R-:W-:Y:S01]  /*08d0*/  IMAD.MOV.U32 R26, RZ, RZ, R20 ;  /* 0x000000ffff1a7224 */ /* 0x000fe200078e0014 */
[----:B------:R-:W-:Y:S01]  /*08e0*/  MOV R0, 0x910 ;  /* 0x0000091000007802 */ /* 0x000fe20000000f00 */
[----:B------:R-:W-:-:S07]  /*08f0*/  IMAD.MOV.U32 R27, RZ, RZ, R21 ;  /* 0x000000ffff1b7224 */ /* 0x000fce00078e0015 */
[----:B------:R-:W-:Y:S05]  /*0900*/  CALL.REL.NOINC `($__internal_0_$__cuda_sm20_div_rn_f64_full) ;  /* 0x0000000c00d07944 */ /* 0x000fea0003c00000 */
[----:B------:R-:W-:Y:S01]  /*0910*/  MOV R6, R38 ;  /* 0x0000002600067202 */ /* 0x000fe20000000f00 */
[----:B------:R-:W-:-:S07]  /*0920*/  IMAD.MOV.U32 R7, RZ, RZ, R39 ;  /* 0x000000ffff077224 */ /* 0x000fce00078e0027 */
.L_x_6:
[----:B------:R-:W-:Y:S05]  /*0930*/  BSYNC.RECONVERGENT B0 ;  /* 0x0000000000007941 */ /* 0x000fea0003800200 */
.L_x_5:
[----:B------:R-:W0:Y:S02]  /*0940*/  LDC.64 R28, c[0x0][0x380] ;  /* 0x0000e000ff1c7b82 */ /* 0x000e240000000a00 */
[----:B0-----:R-:W2:Y:S01]  /*0950*/  LDG.E.64 R28, desc[UR8][R28.64+0x2178] ;  /* 0x002178081c1c7981 */ /* 0x001ea2000c1e1b00 */
[----:B------:R-:W0:Y:S01]  /*0960*/  MUFU.RCP64H R11, R19 ;  /* 0x00000013000b7308 */ /* 0x000e220000001800 */
[----:B------:R-:W-:Y:S01]  /*0970*/  IMAD.MOV.U32 R10, RZ, RZ, 0x1 ;  /* 0x00000001ff0a7424 */ /* 0x000fe200078e00ff */
[----:B------:R-:W-:Y:S05]  /*0980*/  BSSY.RECONVERGENT B0, `(.L_x_7) ;  /* 0x0000013000007945 */ /* 0x000fea0003800200 */
[----:B0-----:R-:W-:-:S08]  /*0990*/  DFMA R20, -R18, R10, 1 ;  /* 0x3ff000001214742b */ /* 0x001fd0000000010a */
[----:B------:R-:W-:-:S08]  /*09a0*/  DFMA R20, R20, R20, R20 ;  /* 0x000000141414722b */ /* 0x000fd00000000014 */
[----:B------:R-:W-:-:S08]  /*09b0*/  DFMA R20, R10, R20, R10 ;  /* 0x000000140a14722b */ /* 0x000fd0000000000a */
[----:B------:R-:W-:-:S08]  /*09c0*/  DFMA R10, -R18, R20, 1 ;  /* 0x3ff00000120a742b */ /* 0x000fd00000000114 */
[----:B------:R-:W-:-:S08]  /*09d0*/  DFMA R10, R20, R10, R20 ;  /* 0x0000000a140a722b */ /* 0x000fd00000000014 */
[----:B--2---:R-:W-:Y:S01]  /*09e0*/  DMUL R20, R28, R10 ;  /* 0x0000000a1c147228 */ /* 0x004fe20000000000 */
[----:B------:R-:W-:-:S07]  /*09f0*/  FSETP.GEU.AND P1, PT, |R29|, 6.5827683646048100446e-37, PT ;  /* 0x036000001d00780b */ /* 0x000fce0003f2e200 */
        /* <DEDUP_REMOVED lines=11> */
.L_x_8:
[----:B------:R-:W-:Y:S05]  /*0ab0*/  BSYNC.RECONVERGENT B0 ;  /* 0x0000000000007941 */ /* 0x000fea0003800200 */
.L_x_7:
[----:B------:R-:W-:Y:S01]  /*0ac0*/  ISETP.GT.AND P0, PT, R11, 0xfffff, PT ;  /* 0x000fffff0b00780c */ /* 0x000fe20003f04270 */
[----:B------:R-:W-:Y:S01]  /*0ad0*/  IMAD.MOV.U32 R20, RZ, RZ, R10 ;  /* 0x000000ffff147224 */ /* 0x000fe200078e000a */
[----:B------:R-:W-:Y:S01]  /*0ae0*/  BSSY.RECONVERGENT B0, `(.L_x_9) ;  /* 0x0000051000007945 */ /* 0x000fe20003800200 */
[----:B------:R-:W-:-:S10]  /*0af0*/  IMAD.MOV.U32 R21, RZ, RZ, R11 ;  /* 0x000000ffff157224 */ /* 0x000fd400078e000b */
[----:B------:R-:W-:-:S10]  /*0b00*/  @!P0 DMUL R20, R20, 1.80143985094819840000e+16 ;  /* 0x4350000014148828 */ /* 0x000fd40000000000 */
[----:B------:R-:W-:Y:S02]  /*0b10*/  @!P0 IMAD.MOV.U32 R11, RZ, RZ, R21 ;  /* 0x000000ffff0b8224 */ /* 0x000fe400078e0015 */
[----:B------:R-:W-:-:S03]  /*0b20*/  @!P0 IMAD.MOV.U32 R10, RZ, RZ, R20 ;  /* 0x000000ffff0a8224 */ /* 0x000fc600078e0014 */
[----:B------:R-:W-:-:S04]  /*0b30*/  IADD3 R0, PT, PT, R11, -0x1, RZ ;  /* 0xffffffff0b007810 */ /* 0x000fc80007ffe0ff */
[----:B------:R-:W-:Y:S01]  /*0b40*/  ISETP.GT.U32.AND P1, PT, R0, 0x7feffffe, PT ;  /* 0x7feffffe0000780c */ /* 0x000fe20003f24070 */
[----:B------:R-:W-:Y:S02]  /*0b50*/  IMAD.MOV.U32 R0, RZ, RZ, -0x3ff ;  /* 0xfffffc01ff007424 */ /* 0x000fe400078e00ff */
[----:B------:R-:W-:-:S10]  /*0b60*/  @!P0 IMAD.MOV.U32 R0, RZ, RZ, -0x435 ;  /* 0xfffffbcbff008424 */ /* 0x000fd400078e00ff */
[----:B------:R-:W-:Y:S05]  /*0b70*/  @P1 BRA `(.L_x_10) ;  /* 0x0000000400041947 */ /* 0x000fea0003800000 */
[----:B------:R-:W-:Y:S01]  /*0b80*/  LOP3.LUT R8, R11, 0xfffff, RZ, 0xc0, !PT ;  /* 0x000fffff0b087812 */ /* 0x000fe200078ec0ff */
[----:B------:R-:W-:Y:S01]  /*0b90*/  IMAD.MOV.U32 R20, RZ, RZ, R10 ;  /* 0x000000ffff147224 */ /* 0x000fe200078e000a */
[----:B------:R-:W-:Y:S01]  /*0ba0*/  UMOV UR4, 0x3ae80f1e ;  /* 0x3ae80f1e00047882 */ /* 0x000fe20000000000 */
[----:B------:R-:W-:Y:S01]  /*0bb0*/  IMAD.MOV.U32 R24, RZ, RZ, RZ ;  /* 0x000000ffff187224 */ /* 0x000fe200078e00ff */
[----:B------:R-:W-:Y:S01]  /*0bc0*/  LOP3.LUT R21, R8, 0x3ff00000, RZ, 0xfc, !PT ;  /* 0x3ff0000008157812 */ /* 0x000fe200078efcff */
[----:B------:R-:W-:Y:S01]  /*0bd0*/  IMAD.MOV.U32 R32, RZ, RZ, -0x748574fc ;  /* 0x8b7a8b04ff207424 */ /* 0x000fe200078e00ff */
[----:B------:R-:W-:Y:S01]  /*0be0*/  UMOV UR5, 0x3eb1380b ;  /* 0x3eb1380b00057882 */ /* 0x000fe20000000000 */
[----:B------:R-:W-:Y:S01]  /*0bf0*/  IMAD.MOV.U32 R33, RZ, RZ, 0x3ed0ee25 ;  /* 0x3ed0ee25ff217424 */ /* 0x000fe200078e00ff */
[----:B------:R-:W-:Y:S01]  /*0c00*/  ISETP.GE.U32.AND P0, PT, R21, 0x3ff6a09f, PT ;  /* 0x3ff6a09f1500780c */ /* 0x000fe20003f06070 */
[----:B------:R-:W-:Y:S01]  /*0c10*/  IMAD.MOV.U32 R35, RZ, RZ, 0x43300000 ;  /* 0x43300000ff237424 */ /* 0x000fe200078e00ff */
[----:B------:R-:W-:Y:S01]  /*0c20*/  LEA.HI R0, R11, R0, RZ, 0xc ;  /* 0x000000000b007211 */ /* 0x000fe200078f60ff */
[----:B------:R-:W-:Y:S01]  /*0c30*/  UMOV UR6, 0x80000000 ;  /* 0x8000000000067882 */ /* 0x000fe20000000000 */
[----:B------:R-:W-:-:S09]  /*0c40*/  UMOV UR7, 0x43300000 ;  /* 0x4330000000077882 */ /* 0x000fd20000000000 */
[----:B------:R-:W-:Y:S02]  /*0c50*/  @P0 IADD3 R25, PT, PT, R21, -0x100000, RZ ;  /* 0xfff0000015190810 */ /* 0x000fe40007ffe0ff */
[----:B------:R-:W-:-:S03]  /*0c60*/  @P0 IADD3 R0, PT, PT, R0, 0x1, RZ ;  /* 0x0000000100000810 */ /* 0x000fc60007ffe0ff */
[----:B------:R-:W-:Y:S01]  /*0c70*/  @P0 IMAD.MOV.U32 R21, RZ, RZ, R25 ;  /* 0x000000ffff150224 */ /* 0x000fe200078e0019 */
[----:B------:R-:W-:-:S05]  /*0c80*/  LOP3.LUT R34, R0, 0x80000000, RZ, 0x3c, !PT ;  /* 0x8000000000227812 */ /* 0x000fca00078e3cff */
[C---:B------:R-:W-:Y:S02]  /*0c90*/  DADD R30, R20.reuse, 1 ;  /* 0x3ff00000141e7429 */ /* 0x040fe40000000000 */
[----:B------:R-:W-:-:S04]  /*0ca0*/  DADD R20, R20, -1 ;  /* 0xbff0000014147429 */ /* 0x000fc80000000000 */
[----:B------:R-:W0:Y:S02]  /*0cb0*/  MUFU.RCP64H R25, R31 ;  /* 0x0000001f00197308 */ /* 0x000e240000001800 */
[----:B0-----:R-:W-:-:S08]  /*0cc0*/  DFMA R26, -R30, R24, 1 ;  /* 0x3ff000001e1a742b */ /* 0x001fd00000000118 */
[----:B------:R-:W-:-:S08]  /*0cd0*/  DFMA R26, R26, R26, R26 ;  /* 0x0000001a1a1a722b */ /* 0x000fd0000000001a */
[----:B------:R-:W-:-:S08]  /*0ce0*/  DFMA R24, R24, R26, R24 ;  /* 0x0000001a1818722b */ /* 0x000fd00000000018 */
[----:B------:R-:W-:-:S08]  /*0cf0*/  DMUL R26, R20, R24 ;  /* 0x00000018141a7228 */ /* 0x000fd00000000000 */
[----:B------:R-:W-:-:S08]  /*0d00*/  DFMA R26, R20, R24, R26 ;  /* 0x00000018141a722b */ /* 0x000fd0000000001a */
[----:B------:R-:W-:Y:S02]  /*0d10*/  DMUL R28, R26, R26 ;  /* 0x0000001a1a1c7228 */ /* 0x000fe40000000000 */
[----:B------:R-:W-:-:S06]  /*0d20*/  DADD R10, R20, -R26 ;  /* 0x00000000140a7229 */ /* 0x000fcc000000081a */
[----:B------:R-:W-:Y:S01]  /*0d30*/  DFMA R30, R28, UR4, R32 ;  /* 0x000000041c1e7c2b */ /* 0x000fe20008000020 */
[----:B------:R-:W-:Y:S01]  /*0d40*/  UMOV UR4, 0x9f02676f ;  /* 0x9f02676f00047882 */ /* 0x000fe20000000000 */
[----:B------:R-:W-:Y:S01]  /*0d50*/  UMOV UR5, 0x3ef3b266 ;  /* 0x3ef3b26600057882 */ /* 0x000fe20000000000 */
[----:B------:R-:W-:Y:S02]  /*0d60*/  DADD R32, R10, R10 ;  /* 0x000000000a207229 */ /* 0x000fe4000000000a */
[----:B------:R-:W-:Y:S01]  /*0d70*/  DADD R10, R34, -UR6 ;  /* 0x80000006220a7e29 */ /* 0x000fe20008000000 */
[----:B------:R-:W-:Y:S01]  /*0d80*/  UMOV UR6, 0xfefa39ef ;  /* 0xfefa39ef00067882 */ /* 0x000fe20000000000 */
[----:B------:R-:W-:Y:S01]  /*0d90*/  UMOV UR7, 0x3fe62e42 ;  /* 0x3fe62e4200077882 */ /* 0x000fe20000000000 */
[----:B------:R-:W-:Y:S01]  /*0da0*/  DFMA R30, R28, R30, UR4 ;  /* 0x000000041c1e7e2b */ /* 0x000fe2000800001e */
[----:B------:R-:W-:Y:S01]  /*0db0*/  UMOV UR4, 0xa9ab0956 ;  /* 0xa9ab095600047882 */ /* 0x000fe20000000000 */
[----:B------:R-:W-:Y:S01]  /*0dc0*/  UMOV UR5, 0x3f1745cb ;  /* 0x3f1745cb00057882 */ /* 0x000fe20000000000 */
[----:B------:R-:W-:-:S02]  /*0dd0*/  DFMA R32, R20, -R26, R32 ;  /* 0x8000001a1420722b */ /* 0x000fc40000000020 */
[----:B------:R-:W-:-:S03]  /*0de0*/  DFMA R20, R10, UR6, R26 ;  /* 0x000000060a147c2b */ /* 0x000fc6000800001a */
[----:B------:R-:W-:Y:S01]  /*0df0*/  DFMA R30, R28, R30, UR4 ;  /* 0x000000041c1e7e2b */ /* 0x000fe2000800001e */
[----:B------:R-:W-:Y:S01]  /*0e00*/  UMOV UR4, 0x2d1b5154 ;  /* 0x2d1b515400047882 */ /* 0x000fe20000000000 */
[----:B------:R-:W-:Y:S01]  /*0e10*/  UMOV UR5, 0x3f3c71c7 ;  /* 0x3f3c71c700057882 */ /* 0x000fe20000000000 */
[----:B------:R-:W-:-:S05]  /*0e20*/  DMUL R32, R24, R32 ;  /* 0x0000002018207228 */ /* 0x000fca0000000000 */
[----:B------:R-:W-:Y:S01]  /*0e30*/  DFMA R30, R28, R30, UR4 ;  /* 0x000000041c1e7e2b */ /* 0x000fe2000800001e */
[----:B------:R-:W-:Y:S01]  /*0e40*/  UMOV UR4, 0x923be72d ;  /* 0x923be72d00047882 */ /* 0x000fe20000000000 */
[----:B------:R-:W-:-:S06]  /*0e50*/  UMOV UR5, 0x3f624924 ;  /* 0x3f62492400057882 */ /* 0x000fcc0000000000 */
        /* <DEDUP_REMOVED lines=8> */
[----:B------:R-:W-:Y:S02]  /*0ee0*/  UMOV UR5, 0x3fe62e42 ;  /* 0x3fe62e4200057882 */ /* 0x000fe40000000000 */
[----:B------:R-:W-:Y:S01]  /*0ef0*/  DFMA R34, R10, -UR4, R20 ;  /* 0x800000040a227c2b */ /* 0x000fe20008000014 */
[----:B------:R-:W-:Y:S01]  /*0f00*/  UMOV UR4, 0x3b39803f ;  /* 0x3b39803f00047882 */ /* 0x000fe20000000000 */
[----:B------:R-:W-:Y:S02]  /*0f10*/  UMOV UR5, 0x3c7abc9e ;  /* 0x3c7abc9e00057882 */ /* 0x000fe40000000000 */
[----:B------:R-:W-:-:S04]  /*0f20*/  DMUL R30, R28, R30 ;  /* 0x0000001e1c1e7228 */ /* 0x000fc80000000000 */
[----:B------:R-:W-:-:S04]  /*0f30*/  DADD R34, -R26, R34 ;  /* 0x000000001a227229 */ /* 0x000fc80000000122 */
[----:B------:R-:W-:-:S08]  /*0f40*/  DFMA R30, R26, R30, R32 ;  /* 0x0000001e1a1e722b */ /* 0x000fd00000000020 */
[----:B------:R-:W-:-:S08]  /*0f50*/  DADD R30, R30, -R34 ;  /* 0x000000001e1e7229 */ /* 0x000fd00000000822 */
[----:B------:R-:W-:-:S08]  /*0f60*/  DFMA R30, R10, UR4, R30 ;  /* 0x000000040a1e7c2b */ /* 0x000fd0000800001e */
[----:B------:R-:W-:Y:S01]  /*0f70*/  DADD R28, R20, R30 ;  /* 0x00000000141c7229 */ /* 0x000fe2000000001e */
[----:B------:R-:W-:Y:S10]  /*0f80*/  BRA `(.L_x_11) ;  /* 0x0000000000187947 */ /* 0x000ff40003800000 */
.L_x_10:
[----:B------:R-:W-:Y:S01]  /*0f90*/  IMAD.MOV.U32 R10, RZ, RZ, 0x0 ;  /* 0x00000000ff0a7424 */ /* 0x000fe200078e00ff */
[----:B------:R-:W-:Y:S01]  /*0fa0*/  LOP3.LUT P0, RZ, R21, 0x7fffffff, RZ, 0xc0, !PT ;  /* 0x7fffffff15ff7812 */ /* 0x000fe2000780c0ff */
[----:B------:R-:W-:-:S06]  /*0fb0*/  IMAD.MOV.U32 R11, RZ, RZ, 0x7ff00000 ;  /* 0x7ff00000ff0b7424 */ /* 0x000fcc00078e00ff */
[----:B------:R-:W-:-:S10]  /*0fc0*/  DFMA R10, R20, R10, +INF ;  /* 0x7ff00000140a742b */ /* 0x000fd4000000000a */
[----:B------:R-:W-:Y:S02]  /*0fd0*/  FSEL R28, R10, RZ, P0 ;  /* 0x000000ff0a1c7208 */ /* 0x000fe40000000000 */
[----:B------:R-:W-:-:S07]  /*0fe0*/  FSEL R29, R11, -QNAN , P0 ;  /* 0xfff000000b1d7808 */ /* 0x000fce0000000000 */
.L_x_11:
[----:B------:R-:W-:Y:S05]  /*0ff0*/  BSYNC.RECONVERGENT B0 ;  /* 0x0000000000007941 */ /* 0x000fea0003800200 */
.L_x_9:
[----:B------:R-:W0:Y:S01]  /*1000*/  MUFU.RSQ64H R11, R17 ;  /* 0x00000011000b7308 */ /* 0x000e220000001c00 */
[----:B------:R-:W-:Y:S01]  /*1010*/  VIADD R10, R17, 0xfcb00000 ;  /* 0xfcb00000110a7836 */ /* 0x000fe20000000000 */
[----:B------:R-:W-:Y:S01]  /*1020*/  MOV R24, 0x0 ;  /* 0x0000000000187802 */ /* 0x000fe20000000f00 */
[----:B------:R-:W-:Y:S01]  /*1030*/  IMAD.MOV.U32 R25, RZ, RZ, 0x3fd80000 ;  /* 0x3fd80000ff197424 */ /* 0x000fe200078e00ff */
[----:B------:R-:W1:Y:S01]  /*1040*/  LDCU.64 UR4, c[0x0][0x390] ;  /* 0x00007200ff0477ac */ /* 0x000e620008000a00 */
[----:B------:R-:W-:Y:S01]  /*1050*/  BSSY.RECONVERGENT B0, `(.L_x_12) ;  /* 0x000001c000007945 */ /* 0x000fe20003800200 */
[----:B------:R-:W-:Y:S01]  /*1060*/  ISETP.GE.U32.AND P0, PT, R10, 0x7ca00000, PT ;  /* 0x7ca000000a00780c */ /* 0x000fe20003f06070 */
[----:B0-----:R-:W-:Y:S02]  /*1070*/  DMUL R20, R10, R10 ;  /* 0x0000000a0a147228 */ /* 0x001fe40000000000 */
[----:B-1----:R-:W-:-:S06]  /*1080*/  DADD R34, R12, -UR4 ;  /* 0x800000040c227e29 */ /* 0x002fcc0008000000 */
[----:B------:R-:W-:-:S08]  /*1090*/  DFMA R20, R16, -R20, 1 ;  /* 0x3ff000001014742b */ /* 0x000fd00000000814 */
[----:B------:R-:W-:Y:S02]  /*10a0*/  DFMA R24, R20, R24, 0.5 ;  /* 0x3fe000001418742b */ /* 0x000fe40000000018 */
[----:B------:R-:W-:Y:S02]  /*10b0*/  DMUL R26, R10, R20 ;  /* 0x000000140a1a7228 */ /* 0x000fe40000000000 */
[----:B------:R-:W-:-:S06]  /*10c0*/  DMUL R20, R14, 0.5 ;  /* 0x3fe000000e147828 */ /* 0x000fcc0000000000 */
[----:B------:R-:W-:Y:S02]  /*10d0*/  DFMA R30, R24, R26, R10 ;  /* 0x0000001a181e722b */ /* 0x000fe4000000000a */
[----:B------:R-:W-:-:S06]  /*10e0*/  DMUL R20, R14, R20 ;  /* 0x000000140e147228 */ /* 0x000fcc0000000000 */
[----:B------:R-:W-:Y:S02]  /*10f0*/  DMUL R26, R16, R30 ;  /* 0x0000001e101a7228 */ /* 0x000fe40000000000 */
[----:B------:R-:W-:Y:S01]  /*1100*/  DADD R12, R34, R20 ;  /* 0x00000000220c7229 */ /* 0x000fe20000000014 */
[----:B------:R-:W-:Y:S02]  /*1110*/  VIADD R25, R31, 0xfff00000 ;  /* 0xfff000001f197836 */ /* 0x000fe40000000000 */
[----:B------:R-:W-:-:S03]  /*1120*/  IMAD.MOV.U32 R24, RZ, RZ, R30 ;  /* 0x000000ffff187224 */ /* 0x000fc600078e001e */
[----:B------:R-:W-:Y:S02]  /*1130*/  DFMA R32, R26, -R26, R16 ;  /* 0x8000001a1a20722b */ /* 0x000fe40000000010 */
[----:B------:R-:W-:-:S06]  /*1140*/  DFMA R28, R16, R12, R28 ;  /* 0x0000000c101c722b */ /* 0x000fcc000000001c */
[----:B------:R-:W-:Y:S01]  /*1150*/  DFMA R12, R32, R24, R26 ;  /* 0x00000018200c722b */ /* 0x000fe2000000001a */
[----:B------:R-:W-:Y:S10]  /*1160*/  @!P0 BRA `(.L_x_13) ;  /* 0x0000000000288947 */ /* 0x000ff40003800000 */
[----:B------:R-:W-:Y:S01]  /*1170*/  IMAD.MOV.U32 R31, RZ, RZ, R27 ;  /* 0x000000ffff1f7224 */ /* 0x000fe200078e001b */
[----:B------:R-:W-:Y:S01]  /*1180*/  MOV R24, R32 ;  /* 0x0000002000187202 */ /* 0x000fe20000000f00 */
[----:B------:R-:W-:Y:S01]  /*1190*/  IMAD.MOV.U32 R13, RZ, RZ, R10 ;  /* 0x000000ffff0d7224 */ /* 0x000fe200078e000a */
[----:B------:R-:W-:Y:S01]  /*11a0*/  MOV R10, R16 ;  /* 0x00000010000a7202 */ /* 0x000fe20000000f00 */
[----:B------:R-:W-:Y:S01]  /*11b0*/  IMAD.MOV.U32 R8, RZ, RZ, R30 ;  /* 0x000000ffff087224 */ /* 0x000fe200078e001e */
[----:B------:R-:W-:Y:S01]  /*11c0*/  MOV R0, 0x1210 ;  /* 0x0000121000007802 */ /* 0x000fe20000000f00 */
[----:B------:R-:W-:Y:S02]  /*11d0*/  IMAD.MOV.U32 R12, RZ, RZ, R26 ;  /* 0x000000ffff0c7224 */ /* 0x000fe400078e001a */
[----:B------:R-:W-:Y:S02]  /*11e0*/  IMAD.MOV.U32 R27, RZ, RZ, R25 ;  /* 0x000000ffff1b7224 */ /* 0x000fe400078e0019 */
[----:B------:R-:W-:-:S07]  /*11f0*/  IMAD.MOV.U32 R11, RZ, RZ, R17 ;  /* 0x000000ffff0b7224 */ /* 0x000fce00078e0011 */
[----:B------:R-:W-:Y:S05]  /*1200*/  CALL.REL.NOINC `($__internal_1_$__cuda_sm20_dsqrt_rn_f64_mediumpath_v1) ;  /* 0x0000000800fc7944 */ /* 0x000fea0003c00000 */
.L_x_13:
[----:B------:R-:W-:Y:S05]  /*1210*/  BSYNC.RECONVERGENT B0 ;  /* 0x0000000000007941 */ /* 0x000fea0003800200 */
.L_x_12:
[----:B------:R-:W-:Y:S01]  /*1220*/  DMUL R26, R14, R12 ;  /* 0x0000000c0e1a7228 */ /* 0x000fe20000000000 */
[----:B------:R-:W-:Y:S01]  /*1230*/  IMAD.MOV.U32 R10, RZ, RZ, 0x1 ;  /* 0x00000001ff0a7424 */ /* 0x000fe200078e00ff */
[----:B------:R-:W-:Y:S01]  /*1240*/  FSETP.GEU.AND P1, PT, |R29|, 6.5827683646048100446e-37, PT ;  /* 0x036000001d00780b */ /* 0x000fe20003f2e200 */
[----:B------:R-:W-:Y:S03]  /*1250*/  BSSY.RECONVERGENT B0, `(.L_x_14) ;  /* 0x0000011000007945 */ /* 0x000fe60003800200 */
[----:B------:R-:W0:Y:S02]  /*1260*/  MUFU.RCP64H R11, R27 ;  /* 0x0000001b000b7308 */ /* 0x000e240000001800 */
[----:B0-----:R-:W-:-:S08]  /*1270*/  DFMA R24, -R26, R10, 1 ;  /* 0x3ff000001a18742b */ /* 0x001fd0000000010a */
[----:B------:R-:W-:-:S08]  /*1280*/  DFMA R24, R24, R24, R24 ;  /* 0x000000181818722b */ /* 0x000fd00000000018 */
[----:B------:R-:W-:-:S08]  /*1290*/  DFMA R24, R10, R24, R10 ;  /* 0x000000180a18722b */ /* 0x000fd0000000000a */
[----:B------:R-:W-:-:S08]  /*12a0*/  DFMA R10, -R26, R24, 1 ;  /* 0x3ff000001a0a742b */ /* 0x000fd00000000118 */
[----:B------:R-:W-:-:S08]  /*12b0*/  DFMA R10, R24, R10, R24 ;  /* 0x0000000a180a722b */ /* 0x000fd00000000018 */
        /* <DEDUP_REMOVED lines=8> */
[----:B------:R-:W-:Y:S02]  /*1340*/  IMAD.MOV.U32 R10, RZ, RZ, R38 ;  /* 0x000000ffff0a7224 */ /* 0x000fe400078e0026 */
[----:B------:R-:W-:-:S07]  /*1350*/  IMAD.MOV.U32 R11, RZ, RZ, R39 ;  /* 0x000000ffff0b7224 */ /* 0x000fce00078e0027 */
.L_x_15:
[----:B------:R-:W-:Y:S05]  /*1360*/  BSYNC.RECONVERGENT B0 ;  /* 0x0000000000007941 */ /* 0x000fea0003800200 */
.L_x_14:
[----:B------:R-:W-:Y:S01]  /*1370*/  DMUL R24, R18, R18 ;  /* 0x0000001212187228 */ /* 0x000fe20000000000 */
[----:B------:R-:W-:Y:S01]  /*1380*/  BSSY.RECONVERGENT B0, `(.L_x_16) ;  /* 0x0000023000007945 */ /* 0x000fe20003800200 */
[----:B------:R-:W-:Y:S02]  /*1390*/  DMUL R26, R10, R12 ;  /* 0x0000000c0a1a7228 */ /* 0x000fe40000000000 */
[C---:B------:R-:W-:Y:S02]  /*13a0*/  DMUL R10, R18.reuse, R10 ;  /* 0x0000000a120a7228 */ /* 0x040fe40000000000 */
[----:B------:R-:W-:Y:S02]  /*13b0*/  DMUL R34, R18, R34 ;  /* 0x0000002212227228 */ /* 0x000fe40000000000 */
[----:B------:R-:W-:Y:S02]  /*13c0*/  DMUL R24, R16, R24 ;  /* 0x0000001810187228 */ /* 0x000fe40000000000 */
[----:B------:R-:W-:-:S02]  /*13d0*/  DMUL R26, R26, R2 ;  /* 0x000000021a1a7228 */ /* 0x000fc40000000000 */
[----:B------:R-:W-:Y:S02]  /*13e0*/  DMUL R10, R10, R12 ;  /* 0x0000000c0a0a7228 */ /* 0x000fe40000000000 */
[----:B------:R-:W-:Y:S02]  /*13f0*/  DMUL R20, R18, R20 ;  /* 0x0000001412147228 */ /* 0x000fe40000000000 */
[----:B------:R-:W-:Y:S02]  /*1400*/  DMUL R24, R14, R24 ;  /* 0x000000180e187228 */ /* 0x000fe40000000000 */
[-C--:B------:R-:W-:Y:S02]  /*1410*/  DFMA R26, R26, -R2.reuse, R4 ;  /* 0x800000021a1a722b */ /* 0x080fe40000000004 */
[-C--:B------:R-:W-:Y:S02]  /*1420*/  DFMA R10, R10, R2.reuse, 1 ;  /* 0x3ff000000a0a742b */ /* 0x080fe40000000002 */
[----:B------:R-:W-:-:S02]  /*1430*/  DFMA R34, R34, R2, R6 ;  /* 0x000000022222722b */ /* 0x000fc40000000006 */
[----:B------:R-:W-:Y:S02]  /*1440*/  DMUL R20, R18, R20 ;  /* 0x0000001412147228 */ /* 0x000fe40000000000 */
[----:B------:R-:W-:-:S06]  /*1450*/  DMUL R26, R24, R26 ;  /* 0x0000001a181a7228 */ /* 0x000fcc0000000000 */
[----:B------:R-:W-:Y:S02]  /*1460*/  DFMA R20, R20, R4, R34 ;  /* 0x000000041414722b */ /* 0x000fe40000000022 */
[----:B------:R-:W-:Y:S01]  /*1470*/  DFMA R26, R10, R10, R26 ;  /* 0x0000000a0a1a722b */ /* 0x000fe2000000001a */
[----:B------:R-:W-:-:S05]  /*1480*/  MOV R10, 0x1 ;  /* 0x00000001000a7802 */ /* 0x000fca0000000f00 */
[----:B------:R-:W0:Y:S01]  /*1490*/  MUFU.RCP64H R11, R27 ;  /* 0x0000001b000b7308 */ /* 0x000e220000001800 */
[----:B------:R-:W-:-:S10]  /*14a0*/  DMUL R28, R22, R20 ;  /* 0x00000014161c7228 */ /* 0x000fd40000000000 */
[----:B------:R-:W-:Y:S01]  /*14b0*/  FSETP.GEU.AND P1, PT, |R29|, 6.5827683646048100446e-37, PT ;  /* 0x036000001d00780b */ /* 0x000fe20003f2e200 */
        /* <DEDUP_REMOVED lines=15> */
.L_x_17:
[----:B------:R-:W-:Y:S05]  /*15b0*/  BSYNC.RECONVERGENT B0 ;  /* 0x0000000000007941 */ /* 0x000fea0003800200 */
.L_x_16:
[----:B------:R-:W-:Y:S01]  /*15c0*/  UMOV UR4, 0xd2f1a9fc ;  /* 0xd2f1a9fc00047882 */ /* 0x000fe20000000000 */
[----:B------:R-:W-:Y:S01]  /*15d0*/  UMOV UR5, 0x3f50624d ;  /* 0x3f50624d00057882 */ /* 0x000fe20000000000 */
[----:B------:R-:W-:Y:S01]  /*15e0*/  IMAD.MOV.U32 R0, RZ, RZ, R3 ;  /* 0x000000ffff007224 */ /* 0x000fe200078e0003 */
[----:B------:R-:W-:Y:S01]  /*15f0*/  DSETP.MAX.AND P0, P1, R2, UR4, PT ;  /* 0x0000000402007e2a */ /* 0x000fe2000b90f000 */
[----:B------:R-:W-:Y:S01]  /*1600*/  UMOV UR6, UR5 ;  /* 0x0000000500067c82 */ /* 0x000fe20008000000 */
[----:B------:R-:W-:Y:S01]  /*1610*/  IMAD.MOV.U32 R6, RZ, RZ, 0x0 ;  /* 0x00000000ff067424 */ /* 0x000fe200078e00ff */
[----:B------:R-:W-:Y:S01]  /*1620*/  BSSY.RECONVERGENT B0, `(.L_x_18) ;  /* 0x000001e000007945 */ /* 0x000fe20003800200 */
[----:B------:R-:W-:Y:S02]  /*1630*/  IMAD.MOV.U32 R7, RZ, RZ, 0x3fd80000 ;  /* 0x3fd80000ff077424 */ /* 0x000fe400078e00ff */
[----:B------:R-:W-:Y:S01]  /*1640*/  FSEL R11, R0, UR6, P0 ;  /* 0x00000006000b7c08 */ /* 0x000fe20008000000 */
[----:B------:R-:W-:Y:S01]  /*1650*/  IMAD.U32 R0, RZ, RZ, UR6 ;  /* 0x00000006ff007e24 */ /* 0x000fe2000f8e00ff */
[----:B------:R-:W-:-:S06]  /*1660*/  SEL R10, R2, UR4, P0 ;  /* 0x00000004020a7c07 */ /* 0x000fcc0008000000 */
[----:B------:R-:W-:-:S04]  /*1670*/  @P1 LOP3.LUT R11, R0, 0x80000, RZ, 0xfc, !PT ;  /* 0x00080000000b1812 */ /* 0x000fc800078efcff */
[----:B------:R-:W0:Y:S01]  /*1680*/  MUFU.RSQ64H R3, R11 ;  /* 0x0000000b00037308 */ /* 0x000e220000001c00 */
[----:B------:R-:W-:-:S04]  /*1690*/  IADD3 R2, PT, PT, R11, -0x3500000, RZ ;  /* 0xfcb000000b027810 */ /* 0x000fc80007ffe0ff */
[----:B------:R-:W-:Y:S02]  /*16a0*/  ISETP.GE.U32.AND P0, PT, R2, 0x7ca00000, PT ;  /* 0x7ca000000200780c */ /* 0x000fe40003f06070 */
[----:B0-----:R-:W-:-:S08]  /*16b0*/  DMUL R4, R2, R2 ;  /* 0x0000000202047228 */ /* 0x001fd00000000000 */
[----:B------:R-:W-:-:S08]  /*16c0*/  DFMA R4, R10, -R4, 1 ;  /* 0x3ff000000a04742b */ /* 0x000fd00000000804 */
[----:B------:R-:W-:Y:S02]  /*16d0*/  DFMA R6, R4, R6, 0.5 ;  /* 0x3fe000000406742b */ /* 0x000fe40000000006 */
[----:B------:R-:W-:-:S08]  /*16e0*/  DMUL R4, R2, R4 ;  /* 0x0000000402047228 */ /* 0x000fd00000000000 */
[----:B------:R-:W-:-:S08]  /*16f0*/  DFMA R12, R6, R4, R2 ;  /* 0x00000004060c722b */ /* 0x000fd00000000002 */
[----:B------:R-:W-:Y:S02]  /*1700*/  DMUL R14, R10, R12 ;  /* 0x0000000c0a0e7228 */ /* 0x000fe40000000000 */
[----:B------:R-:W-:Y:S02]  /*1710*/  VIADD R7, R13, 0xfff00000 ;  /* 0xfff000000d077836 */ /* 0x000fe40000000000 */
[----:B------:R-:W-:-:S04]  /*1720*/  IMAD.MOV.U32 R6, RZ, RZ, R12 ;  /* 0x000000ffff067224 */ /* 0x000fc800078e000c */
[----:B------:R-:W-:-:S08]  /*1730*/  DFMA R24, R14, -R14, R10 ;  /* 0x8000000e0e18722b */ /* 0x000fd0000000000a */
[----:B------:R-:W-:Y:S01]  /*1740*/  DFMA R4, R24, R6, R14 ;  /* 0x000000061804722b */ /* 0x000fe2000000000e */
[----:B------:R-:W-:Y:S10]  /*1750*/  @!P0 BRA `(.L_x_19) ;  /* 0x0000000000288947 */ /* 0x000ff40003800000 */
[----:B------:R-:W-:Y:S01]  /*1760*/  MOV R8, R12 ;  /* 0x0000000c00087202 */ /* 0x000fe20000000f00 */
[----:B------:R-:W-:Y:S01]  /*1770*/  IMAD.MOV.U32 R33, RZ, RZ, R25 ;  /* 0x000000ffff217224 */ /* 0x000fe200078e0019 */
[----:B------:R-:W-:Y:S01]  /*1780*/  MOV R27, R7 ;  /* 0x00000007001b7202 */ /* 0x000fe20000000f00 */
[----:B------:R-:W-:Y:S01]  /*1790*/  IMAD.MOV.U32 R12, RZ, RZ, R14 ;  /* 0x000000ffff0c7224 */ /* 0x000fe200078e000e */
[----:B------:R-:W-:Y:S01]  /*17a0*/  MOV R0, 0x17e0 ;  /* 0x000017e000007802 */ /* 0x000fe20000000f00 */
[----:B------:R-:W-:Y:S02]  /*17b0*/  IMAD.MOV.U32 R31, RZ, RZ, R15 ;  /* 0x000000ffff1f7224 */ /* 0x000fe400078e000f */
[----:B------:R-:W-:-:S07]  /*17c0*/  IMAD.MOV.U32 R13, RZ, RZ, R2 ;  /* 0x000000ffff0d7224 */ /* 0x000fce00078e0002 */
[----:B------:R-:W-:Y:S05]  /*17d0*/  CALL.REL.NOINC `($__internal_1_$__cuda_sm20_dsqrt_rn_f64_mediumpath_v1) ;  /* 0x0000000400887944 */ /* 0x000fea0003c00000 */
[----:B------:R-:W-:Y:S02]  /*17e0*/  IMAD.MOV.U32 R4, RZ, RZ, R12 ;  /* 0x000000ffff047224 */ /* 0x000fe400078e000c */
[----:B------:R-:W-:-:S07]  /*17f0*/  IMAD.MOV.U32 R5, RZ, RZ, R13 ;  /* 0x000000ffff057224 */ /* 0x000fce00078e000d */
.L_x_19:
[----:B------:R-:W-:Y:S05]  /*1800*/  BSYNC.RECONVERGENT B0 ;  /* 0x0000000000007941 */ /* 0x000fea0003800200 */
.L_x_18:
[----:B------:R-:W0:Y:S02]  /*1810*/  LDC.64 R2, c[0x0][0x388] ;  /* 0x0000e200ff027b82 */ /* 0x000e240000000a00 */
[----:B0-----:R-:W-:-:S05]  /*1820*/  IMAD.WIDE R2, R9, 0x8, R2 ;  /* 0x0000000809027825 */ /* 0x001fca00078e0202 */
[----:B------:R-:W-:Y:S01]  /*1830*/  STG.E.64 desc[UR8][R2.64], R4 ;  /* 0x0000000402007986 */ /* 0x000fe2000c101b08 */
[----:B------:R-:W-:Y:S05]  /*1840*/  EXIT ;  /* 0x000000000000794d */ /* 0x000fea0003800000 */
        .weak           $__internal_0_$__cuda_sm20_div_rn_f64_full
        .type           $__internal_0_$__cuda_sm20_div_rn_f64_full,@function
        .size           $__internal_0_$__cuda_sm20_div_rn_f64_full,($__internal_1_$__cuda_sm20_dsqrt_rn_f64_mediumpath_v1 - $__internal_0_$__cuda_sm20_div_rn_f64_full)
$__internal_0_$__cuda_sm20_div_rn_f64_full:
[C---:B------:R-:W-:Y:S01]  /*1850*/  FSETP.GEU.AND P0, PT, |R27|.reuse, 1.469367938527859385e-39, PT ;  /* 0x001000001b00780b */ /* 0x040fe20003f0e200 */
[----:B------:R-:W-:Y:S01]  /*1860*/  IMAD.MOV.U32 R32, RZ, RZ, 0x1 ;  /* 0x00000001ff207424 */ /* 0x000fe200078e00ff */
[----:B------:R-:W-:Y:S01]  /*1870*/  LOP3.LUT R24, R27, 0x800fffff, RZ, 0xc0, !PT ;  /* 0x800fffff1b187812 */ /* 0x000fe200078ec0ff */
[----:B------:R-:W-:Y:S01]  /*1880*/  BSSY.RECONVERGENT B1, `(.L_x_20) ;  /* 0x0000054000017945 */ /* 0x000fe20003800200 */
[C---:B------:R-:W-:Y:S02]  /*1890*/  FSETP.GEU.AND P2, PT, |R29|.reuse, 1.469367938527859385e-39, PT ;  /* 0x001000001d00780b */ /* 0x040fe40003f4e200 */
[----:B------:R-:W-:Y:S01]  /*18a0*/  LOP3.LUT R25, R24, 0x3ff00000, RZ, 0xfc, !PT ;  /* 0x3ff0000018197812 */ /* 0x000fe200078efcff */
[----:B------:R-:W-:Y:S01]  /*18b0*/  IMAD.MOV.U32 R24, RZ, RZ, R26 ;  /* 0x000000ffff187224 */ /* 0x000fe200078e001a */
[----:B------:R-:W-:Y:S02]  /*18c0*/  LOP3.LUT R10, R29, 0x7ff00000, RZ, 0xc0, !PT ;  /* 0x7ff000001d0a7812 */ /* 0x000fe400078ec0ff */
[----:B------:R-:W-:-:S02]  /*18d0*/  MOV R8, 0x1ca00000 ;  /* 0x1ca0000000087802 */ /* 0x000fc40000000f00 */
[----:B------:R-:W-:Y:S01]  /*18e0*/  LOP3.LUT R11, R27, 0x7ff00000, RZ, 0xc0, !PT ;  /* 0x7ff000001b0b7812 */ /* 0x000fe200078ec0ff */
[----:B------:R-:W-:-:S03]  /*18f0*/  @!P0 DMUL R24, R26, 8.98846567431157953865e+307 ;  /* 0x7fe000001a188828 */ /* 0x000fc60000000000 */
[C---:B------:R-:W-:Y:S01]  /*1900*/  ISETP.GE.U32.AND P1, PT, R10.reuse, R11, PT ;  /* 0x0000000b0a00720c */ /* 0x040fe20003f26070 */
[----:B------:R-:W-:Y:S01]  /*1910*/  @!P2 IMAD.MOV.U32 R40, RZ, RZ, RZ ;  /* 0x000000ffff28a224 */ /* 0x000fe200078e00ff */
[----:B------:R-:W-:Y:S01]  /*1920*/  @!P2 LOP3.LUT R31, R27, 0x7ff00000, RZ, 0xc0, !PT ;  /* 0x7ff000001b1fa812 */ /* 0x000fe200078ec0ff */
[----:B------:R-:W0:Y:S03]  /*1930*/  MUFU.RCP64H R33, R25 ;  /* 0x0000001900217308 */ /* 0x000e260000001800 */
[----:B------:R-:W-:Y:S02]  /*1940*/  @!P2 ISETP.GE.U32.AND P3, PT, R10, R31, PT ;  /* 0x0000001f0a00a20c */ /* 0x000fe40003f66070 */
[----:B------:R-:W-:Y:S02]  /*1950*/  SEL R31, R8, 0x63400000, !P1 ;  /* 0x63400000081f7807 */ /* 0x000fe40004800000 */
[----:B------:R-:W-:-:S02]  /*1960*/  @!P0 LOP3.LUT R11, R25, 0x7ff00000, RZ, 0xc0, !PT ;  /* 0x7ff00000190b8812 */ /* 0x000fc400078ec0ff */
[----:B------:R-:W-:Y:S01]  /*1970*/  LOP3.LUT R31, R31, 0x800fffff, R29, 0xf8, !PT ;  /* 0x800fffff1f1f7812 */ /* 0x000fe200078ef81d */
[----:B0-----:R-:W-:-:S08]  /*1980*/  DFMA R38, R32, -R24, 1 ;  /* 0x3ff000002026742b */ /* 0x001fd00000000818 */
[----:B------:R-:W-:-:S08]  /*1990*/  DFMA R38, R38, R38, R38 ;  /* 0x000000262626722b */ /* 0x000fd00000000026 */
[----:B------:R-:W-:Y:S01]  /*19a0*/  DFMA R38, R32, R38, R32 ;  /* 0x000000262026722b */ /* 0x000fe20000000020 */
[----:B------:R-:W-:-:S04]  /*19b0*/  @!P2 SEL R33, R8, 0x63400000, !P3 ;  /* 0x634000000821a807 */ /* 0x000fc80005800000 */
[----:B------:R-:W-:-:S03]  /*19c0*/  @!P2 LOP3.LUT R30, R33, 0x80000000, R29, 0xf8, !PT ;  /* 0x80000000211ea812 */ /* 0x000fc600078ef81d */
[----:B------:R-:W-:Y:S01]  /*19d0*/  DFMA R32, R38, -R24, 1 ;  /* 0x3ff000002620742b */ /* 0x000fe20000000818 */
[----:B------:R-:W-:Y:S01]  /*19e0*/  @!P2 LOP3.LUT R41, R30, 0x100000, RZ, 0xfc, !PT ;  /* 0x001000001e29a812 */ /* 0x000fe200078efcff */
[----:B------:R-:W-:-:S06]  /*19f0*/  IMAD.MOV.U32 R30, RZ, RZ, R28 ;  /* 0x000000ffff1e7224 */ /* 0x000fcc00078e001c */
[----:B------:R-:W-:Y:S02]  /*1a00*/  DFMA R38, R38, R32, R38 ;  /* 0x000000202626722b */ /* 0x000fe40000000026 */
[----:B------:R-:W-:-:S08]  /*1a10*/  @!P2 DFMA R30, R30, 2, -R40 ;  /* 0x400000001e1ea82b */ /* 0x000fd00000000828 */
[----:B------:R-:W-:Y:S02]  /*1a20*/  DMUL R40, R38, R30 ;  /* 0x0000001e26287228 */ /* 0x000fe40000000000 */
[----:B------:R-:W-:-:S05]  /*1a30*/  @!P2 LOP3.LUT R10, R31, 0x7ff00000, RZ, 0xc0, !PT ;  /* 0x7ff000001f0aa812 */ /* 0x000fca00078ec0ff */
[----:B------:R-:W-:Y:S01]  /*1a40*/  VIADD R32, R10, 0xffffffff ;  /* 0xffffffff0a207836 */ /* 0x000fe20000000000 */
[----:B------:R-:W-:-:S04]  /*1a50*/  DFMA R42, R40, -R24, R30 ;  /* 0x80000018282a722b */ /* 0x000fc8000000001e */
[----:B------:R-:W-:Y:S01]  /*1a60*/  ISETP.GT.U32.AND P0, PT, R32, 0x7feffffe, PT ;  /* 0x7feffffe2000780c */ /* 0x000fe20003f04070 */
[----:B------:R-:W-:-:S05]  /*1a70*/  VIADD R32, R11, 0xffffffff ;  /* 0xffffffff0b207836 */ /* 0x000fca0000000000 */
[----:B------:R-:W-:Y:S01]  /*1a80*/  ISETP.GT.U32.OR P0, PT, R32, 0x7feffffe, P0 ;  /* 0x7feffffe2000780c */ /* 0x000fe20000704470 */
[----:B------:R-:W-:-:S12]  /*1a90*/  DFMA R32, R38, R42, R40 ;  /* 0x0000002a2620722b */ /* 0x000fd80000000028 */
[----:B------:R-:W-:Y:S05]  /*1aa0*/  @P0 BRA `(.L_x_21) ;  /* 0x0000000000700947 */ /* 0x000fea0003800000 */
[----:B------:R-:W-:Y:S02]  /*1ab0*/  LOP3.LUT R28, R29, 0x7ff00000, RZ, 0xc0, !PT ;  /* 0x7ff000001d1c7812 */ /* 0x000fe400078ec0ff */
[----:B------:R-:W-:-:S04]  /*1ac0*/  LOP3.LUT R11, R27, 0x7ff00000, RZ, 0xc0, !PT ;  /* 0x7ff000001b0b7812 */ /* 0x000fc800078ec0ff */
[CC--:B------:R-:W-:Y:S02]  /*1ad0*/  VIADDMNMX R10, R28.reuse, -R11.reuse, 0xb9600000, !PT ;  /* 0xb96000001c0a7446 */ /* 0x0c0fe4000780090b */
[----:B------:R-:W-:Y:S01]  /*1ae0*/  ISETP.GE.U32.AND P0, PT, R28, R11, PT ;  /* 0x0000000b1c00720c */ /* 0x000fe20003f06070 */
[----:B------:R-:W-:Y:S01]  /*1af0*/  IMAD.MOV.U32 R28, RZ, RZ, RZ ;  /* 0x000000ffff1c7224 */ /* 0x000fe200078e00ff */
[----:B------:R-:W-:Y:S02]  /*1b00*/  VIMNMX R10, PT, PT, R10, 0x46a00000, PT ;  /* 0x46a000000a0a7848 */ /* 0x000fe40003fe0100 */
[----:B------:R-:W-:-:S04]  /*1b10*/  SEL R11, R8, 0x63400000, !P0 ;  /* 0x63400000080b7807 */ /* 0x000fc80004000000 */
[----:B------:R-:W-:-:S05]  /*1b20*/  IADD3 R10, PT, PT, -R11, R10, RZ ;  /* 0x0000000a0b0a7210 */ /* 0x000fca0007ffe1ff */
[----:B------:R-:W-:-:S06]  /*1b30*/  VIADD R29, R10, 0x7fe00000 ;  /* 0x7fe000000a1d7836 */ /* 0x000fcc0000000000 */
[----:B------:R-:W-:-:S10]  /*1b40*/  DMUL R38, R32, R28 ;  /* 0x0000001c20267228 */ /* 0x000fd40000000000 */
[----:B------:R-:W-:-:S13]  /*1b50*/  FSETP.GTU.AND P0, PT, |R39|, 1.469367938527859385e-39, PT ;  /* 0x001000002700780b */ /* 0x000fda0003f0c200 */
[----:B------:R-:W-:Y:S05]  /*1b60*/  @P0 BRA `(.L_x_22) ;  /* 0x0000000000940947 */ /* 0x000fea0003800000 */
[----:B------:R-:W-:Y:S01]  /*1b70*/  DFMA R24, R32, -R24, R30 ;  /* 0x800000182018722b */ /* 0x000fe2000000001e */
[----:B------:R-:W-:-:S09]  /*1b80*/  IMAD.MOV.U32 R28, RZ, RZ, RZ ;  /* 0x000000ffff1c7224 */ /* 0x000fd200078e00ff */
[C---:B------:R-:W-:Y:S02]  /*1b90*/  FSETP.NEU.AND P0, PT, R25.reuse, RZ, PT ;  /* 0x000000ff1900720b */ /* 0x040fe40003f0d000 */
[----:B------:R-:W-:-:S04]  /*1ba0*/  LOP3.LUT R27, R25, 0x80000000, R27, 0x48, !PT ;  /* 0x80000000191b7812 */ /* 0x000fc800078e481b */
[----:B------:R-:W-:-:S07]  /*1bb0*/  LOP3.LUT R29, R27, R29, RZ, 0xfc, !PT ;  /* 0x0000001d1b1d7212 */ /* 0x000fce00078efcff */
[----:B------:R-:W-:Y:S05]  /*1bc0*/  @!P0 BRA `(.L_x_22) ;  /* 0x00000000007c8947 */ /* 0x000fea0003800000 */
[----:B------:R-:W-:Y:S01]  /*1bd0*/  IMAD.MOV R25, RZ, RZ, -R10 ;  /* 0x000000ffff197224 */ /* 0x000fe200078e0a0a */
[----:B------:R-:W-:Y:S01]  /*1be0*/  MOV R24, RZ ;  /* 0x000000ff00187202 */ /* 0x000fe20000000f00 */
[----:B------:R-:W-:Y:S01]  /*1bf0*/  DMUL.RP R28, R32, R28 ;  /* 0x0000001c201c7228 */ /* 0x000fe20000008000 */
[----:B------:R-:W-:-:S04]  /*1c00*/  IADD3 R11, PT, PT, -R10, -0x43300000, RZ ;  /* 0xbcd000000a0b7810 */ /* 0x000fc80007ffe1ff */
[----:B------:R-:W-:-:S05]  /*1c10*/  DFMA R24, R38, -R24, R32 ;  /* 0x800000182618722b */ /* 0x000fca0000000020 */
[----:B------:R-:W-:-:S05]  /*1c20*/  LOP3.LUT R27, R29, R27, RZ, 0x3c, !PT ;  /* 0x0000001b1d1b7212 */ /* 0x000fca00078e3cff */
[----:B------:R-:W-:-:S04]  /*1c30*/  FSETP.NEU.AND P0, PT, |R25|, R11, PT ;  /* 0x0000000b1900720b */ /* 0x000fc80003f0d200 */
[----:B------:R-:W-:Y:S02]  /*1c40*/  FSEL R38, R28, R38, !P0 ;  /* 0x000000261c267208 */ /* 0x000fe40004000000 */
[----:B------:R-:W-:Y:S01]  /*1c50*/  FSEL R39, R27, R39, !P0 ;  /* 0x000000271b277208 */ /* 0x000fe20004000000 */
[----:B------:R-:W-:Y:S06]  /*1c60*/  BRA `(.L_x_22) ;  /* 0x0000000000547947 */ /* 0x000fec0003800000 */
.L_x_21:
[----:B------:R-:W-:-:S14]  /*1c70*/  DSETP.NAN.AND P0, PT, R28, R28, PT ;  /* 0x0000001c1c00722a */ /* 0x000fdc0003f08000 */
[----:B------:R-:W-:Y:S05]  /*1c80*/  @P0 BRA `(.L_x_23) ;  /* 0x0000000000440947 */ /* 0x000fea0003800000 */
[----:B------:R-:W-:-:S14]  /*1c90*/  DSETP.NAN.AND P0, PT, R26, R26, PT ;  /* 0x0000001a1a00722a */ /* 0x000fdc0003f08000 */
[----:B------:R-:W-:Y:S05]  /*1ca0*/  @P0 BRA `(.L_x_24) ;  /* 0x0000000000300947 */ /* 0x000fea0003800000 */
[----:B------:R-:W-:Y:S01]  /*1cb0*/  ISETP.NE.AND P0, PT, R10, R11, PT ;  /* 0x0000000b0a00720c */ /* 0x000fe20003f05270 */
[----:B------:R-:W-:Y:S02]  /*1cc0*/  IMAD.MOV.U32 R38, RZ, RZ, 0x0 ;  /* 0x00000000ff267424 */ /* 0x000fe400078e00ff */
[----:B------:R-:W-:-:S10]  /*1cd0*/  IMAD.MOV.U32 R39, RZ, RZ, -0x80000 ;  /* 0xfff80000ff277424 */ /* 0x000fd400078e00ff */
[----:B------:R-:W-:Y:S05]  /*1ce0*/  @!P0 BRA `(.L_x_22) ;  /* 0x0000000000348947 */ /* 0x000fea0003800000 */
[----:B------:R-:W-:Y:S02]  /*1cf0*/  ISETP.NE.AND P0, PT, R10, 0x7ff00000, PT ;  /* 0x7ff000000a00780c */ /* 0x000fe40003f05270 */
[----:B------:R-:W-:Y:S02]  /*1d00*/  LOP3.LUT R39, R29, 0x80000000, R27, 0x48, !PT ;  /* 0x800000001d277812 */ /* 0x000fe400078e481b */
[----:B------:R-:W-:-:S13]  /*1d10*/  ISETP.EQ.OR P0, PT, R11, RZ, !P0 ;  /* 0x000000ff0b00720c */ /* 0x000fda0004702670 */
[----:B------:R-:W-:Y:S01]  /*1d20*/  @P0 LOP3.LUT R8, R39, 0x7ff00000, RZ, 0xfc, !PT ;  /* 0x7ff0000027080812 */ /* 0x000fe200078efcff */
[----:B------:R-:W-:Y:S01]  /*1d30*/  @!P0 IMAD.MOV.U32 R38, RZ, RZ, RZ ;  /* 0x000000ffff268224 */ /* 0x000fe200078e00ff */
[----:B------:R-:W-:-:S03]  /*1d40*/  @P0 MOV R38, RZ ;  /* 0x000000ff00260202 */ /* 0x000fc60000000f00 */
[----:B------:R-:W-:Y:S01]  /*1d50*/  @P0 IMAD.MOV.U32 R39, RZ, RZ, R8 ;  /* 0x000000ffff270224 */ /* 0x000fe200078e0008 */
[----:B------:R-:W-:Y:S06]  /*1d60*/  BRA `(.L_x_22) ;  /* 0x0000000000147947 */ /* 0x000fec0003800000 */
.L_x_24:
[----:B------:R-:W-:Y:S01]  /*1d70*/  LOP3.LUT R39, R27, 0x80000, RZ, 0xfc, !PT ;  /* 0x000800001b277812 */ /* 0x000fe200078efcff */
[----:B------:R-:W-:Y:S01]  /*1d80*/  IMAD.MOV.U32 R38, RZ, RZ, R26 ;  /* 0x000000ffff267224 */ /* 0x000fe200078e001a */
[----:B------:R-:W-:Y:S06]  /*1d90*/  BRA `(.L_x_22) ;  /* 0x0000000000087947 */ /* 0x000fec0003800000 */
.L_x_23:
[----:B------:R-:W-:Y:S01]  /*1da0*/  LOP3.LUT R39, R29, 0x80000, RZ, 0xfc, !PT ;  /* 0x000800001d277812 */ /* 0x000fe200078efcff */
[----:B------:R-:W-:-:S07]  /*1db0*/  IMAD.MOV.U32 R38, RZ, RZ, R28 ;  /* 0x000000ffff267224 */ /* 0x000fce00078e001c */
.L_x_22:
[----:B------:R-:W-:Y:S05]  /*1dc0*/  BSYNC.RECONVERGENT B1 ;  /* 0x0000000000017941 */ /* 0x000fea0003800200 */
.L_x_20:
[----:B------:R-:W-:Y:S01]  /*1dd0*/  MOV R10, R0 ;  /* 0x00000000000a7202 */ /* 0x000fe20000000f00 */
[----:B------:R-:W-:-:S04]  /*1de0*/  IMAD.MOV.U32 R11, RZ, RZ, 0x0 ;  /* 0x00000000ff0b7424 */ /* 0x000fc800078e00ff */
[----:B------:R-:W-:Y:S05]  /*1df0*/  RET.REL.NODEC R10 `(_Z23local_volatility_kernelP17VolatilitySurfacePdd) ;  /* 0xffffffe00a807950 */ /* 0x000fea0003c3ffff */
        .weak           $__internal_1_$__cuda_sm20_dsqrt_rn_f64_mediumpath_v1
        .type           $__internal_1_$__cuda_sm20_dsqrt_rn_f64_mediumpath_v1,@function
        .size           $__internal_1_$__cuda_sm20_dsqrt_rn_f64_mediumpath_v1,(.L_x_204 - $__internal_1_$__cuda_sm20_dsqrt_rn_f64_mediumpath_v1)
$__internal_1_$__cuda_sm20_dsqrt_rn_f64_mediumpath_v1:
[----:B------:R-:W-:Y:S01]  /*1e00*/  ISETP.GE.U32.AND P0, PT, R13, -0x3400000, PT ;  /* 0xfcc000000d00780c */ /* 0x000fe20003f06070 */
[----:B------:R-:W-:Y:S01]  /*1e10*/  BSSY.RECONVERGENT B1, `(.L_x_25) ;  /* 0x0000026000017945 */ /* 0x000fe20003800200 */
[----:B------:R-:W-:Y:S01]  /*1e20*/  IMAD.MOV.U32 R25, RZ, RZ, R33 ;  /* 0x000000ffff197224 */ /* 0x000fe200078e0021 */
[----:B------:R-:W-:Y:S01]  /*1e30*/  MOV R13, R31 ;  /* 0x0000001f000d7202 */ /* 0x000fe20000000f00 */
[----:B------:R-:W-:-:S09]  /*1e40*/  IMAD.MOV.U32 R26, RZ, RZ, R8 ;  /* 0x000000ffff1a7224 */ /* 0x000fd200078e0008 */
[----:B------:R-:W-:Y:S05]  /*1e50*/  @!P0 BRA `(.L_x_26) ;  /* 0x0000000000208947 */ /* 0x000fea0003800000 */
[----:B------:R-:W-:-:S10]  /*1e60*/  DFMA.RM R12, R24, R26, R12 ;  /* 0x0000001a180c722b */ /* 0x000fd4000000400c */
[----:B------:R-:W-:-:S05]  /*1e70*/  IADD3 R24, P0, PT, R12, 0x1, RZ ;  /* 0x000000010c187810 */ /* 0x000fca0007f1e0ff */
[----:B------:R-:W-:-:S06]  /*1e80*/  IMAD.X R25, RZ, RZ, R13, P0 ;  /* 0x000000ffff197224 */ /* 0x000fcc00000e060d */
[----:B------:R-:W-:-:S08]  /*1e90*/  DFMA.RP R10, -R12, R24, R10 ;  /* 0x000000180c0a722b */ /* 0x000fd0000000810a */
[----:B------:R-:W-:-:S06]  /*1ea0*/  DSETP.GT.AND P0, PT, R10, RZ, PT ;  /* 0x000000ff0a00722a */ /* 0x000fcc0003f04000 */
[----:B------:R-:W-:Y:S02]  /*1eb0*/  FSEL R12, R24, R12, P0 ;  /* 0x0000000c180c7208 */ /* 0x000fe40000000000 */
[----:B------:R-:W-:Y:S01]  /*1ec0*/  FSEL R13, R25, R13, P0 ;  /* 0x0000000d190d7208 */ /* 0x000fe20000000000 */
[----:B------:R-:W-:Y:S06]  /*1ed0*/  BRA `(.L_x_27) ;  /* 0x0000000000647947 */ /* 0x000fec0003800000 */
.L_x_26:
[----:B------:R-:W-:-:S14]  /*1ee0*/  DSETP.NE.AND P0, PT, R10, RZ, PT ;  /* 0x000000ff0a00722a */ /* 0x000fdc0003f05000 */
[----:B------:R-:W-:Y:S05]  /*1ef0*/  @!P0 BRA `(.L_x_28) ;  /* 0x0000000000588947 */ /* 0x000fea0003800000 */
[----:B------:R-:W-:-:S13]  /*1f00*/  ISETP.GE.AND P0, PT, R11, RZ, PT ;  /* 0x000000ff0b00720c */ /* 0x000fda0003f06270 */
[----:B------:R-:W-:Y:S02]  /*1f10*/  @!P0 IMAD.MOV.U32 R12, RZ, RZ, 0x0 ;  /* 0x00000000ff0c8424 */ /* 0x000fe400078e00ff */
[----:B------:R-:W-:Y:S01]  /*1f20*/  @!P0 IMAD.MOV.U32 R13, RZ, RZ, -0x80000 ;  /* 0xfff80000ff0d8424 */ /* 0x000fe200078e00ff */
[----:B------:R-:W-:Y:S06]  /*1f30*/  @!P0 BRA `(.L_x_27) ;  /* 0x00000000004c8947 */ /* 0x000fec0003800000 */
[----:B------:R-:W-:-:S13]  /*1f40*/  ISETP.GT.AND P0, PT, R11, 0x7fefffff, PT ;  /* 0x7fefffff0b00780c */ /* 0x000fda0003f04270 */
[----:B------:R-:W-:Y:S05]  /*1f50*/  @P0 BRA `(.L_x_28) ;  /* 0x0000000000400947 */ /* 0x000fea0003800000 */
[----:B------:R-:W-:Y:S01]  /*1f60*/  DMUL R10, R10, 8.11296384146066816958e+31 ;  /* 0x469000000a0a7828 */ /* 0x000fe20000000000 */
[----:B------:R-:W-:Y:S01]  /*1f70*/  MOV R12, RZ ;  /* 0x000000ff000c7202 */ /* 0x000fe20000000f00 */
[----:B------:R-:W-:Y:S02]  /*1f80*/  IMAD.MOV.U32 R26, RZ, RZ, 0x0 ;  /* 0x00000000ff1a7424 */ /* 0x000fe400078e00ff */
[----:B------:R-:W-:Y:S02]  /*1f90*/  IMAD.MOV.U32 R27, RZ, RZ, 0x3fd80000 ;  /* 0x3fd80000ff1b7424 */ /* 0x000fe400078e00ff */
[----:B------:R-:W0:Y:S02]  /*1fa0*/  MUFU.RSQ64H R13, R11 ;  /* 0x0000000b000d7308 */ /* 0x000e240000001c00 */
[----:B0-----:R-:W-:-:S08]  /*1fb0*/  DMUL R24, R12, R12 ;  /* 0x0000000c0c187228 */ /* 0x001fd00000000000 */
[----:B------:R-:W-:-:S08]  /*1fc0*/  DFMA R24, R10, -R24, 1 ;  /* 0x3ff000000a18742b */ /* 0x000fd00000000818 */
[----:B------:R-:W-:Y:S02]  /*1fd0*/  DFMA R26, R24, R26, 0.5 ;  /* 0x3fe00000181a742b */ /* 0x000fe4000000001a */
[----:B------:R-:W-:-:S08]  /*1fe0*/  DMUL R24, R12, R24 ;  /* 0x000000180c187228 */ /* 0x000fd00000000000 */
[----:B------:R-:W-:-:S08]  /*1ff0*/  DFMA R24, R26, R24, R12 ;  /* 0x000000181a18722b */ /* 0x000fd0000000000c */
[----:B------:R-:W-:Y:S02]  /*2000*/  DMUL R12, R10, R24 ;  /* 0x000000180a0c7228 */ /* 0x000fe40000000000 */
[----:B------:R-:W-:-:S06]  /*2010*/  VIADD R25, R25, 0xfff00000 ;  /* 0xfff0000019197836 */ /* 0x000fcc0000000000 */
[----:B------:R-:W-:-:S08]  /*2020*/  DFMA R26, R12, -R12, R10 ;  /* 0x8000000c0c1a722b */ /* 0x000fd0000000000a */
[----:B------:R-:W-:-:S10]  /*2030*/  DFMA R12, R24, R26, R12 ;  /* 0x0000001a180c722b */ /* 0x000fd4000000000c */
[----:B------:R-:W-:Y:S01]  /*2040*/  IADD3 R13, PT, PT, R13, -0x3500000, RZ ;  /* 0xfcb000000d0d7810 */ /* 0x000fe20007ffe0ff */
[----:B------:R-:W-:Y:S06]  /*2050*/  BRA `(.L_x_27) ;  /* 0x0000000000047947 */ /* 0x000fec0003800000 */
.L_x_28:
[----:B------:R-:W-:-:S11]  /*2060*/  DADD R12, R10, R10 ;  /* 0x000000000a0c7229 */ /* 0x000fd6000000000a */
.L_x_27:
[----:B------:R-:W-:Y:S05]  /*2070*/  BSYNC.RECONVERGENT B1 ;  /* 0x0000000000017941 */ /* 0x000fea0003800200 */
.L_x_25:
[----:B------:R-:W-:Y:S02]  /*2080*/  IMAD.MOV.U32 R10, RZ, RZ, R0 ;  /* 0x000000ffff0a7224 */ /* 0x000fe400078e0000 */
[----:B------:R-:W-:-:S04]  /*2090*/  IMAD.MOV.U32 R11, RZ, RZ, 0x0 ;  /* 0x00000000ff0b7424 */ /* 0x000fc800078e00ff */
[----:B------:R-:W-:Y:S05]  /*20a0*/  RET.REL.NODEC R10 `(_Z23local_volatility_kernelP17VolatilitySurfacePdd) ;  /* 0xffffffdc0ad47950 */ /* 0x000fea0003c3ffff */
.L_x_29:
[----:B------:R-:W-:-:S00]  /*20b0*/  BRA `(.L_x_29) ;  /* 0xfffffffc00fc7947 */ /* 0x000fc0000383ffff */
[----:B------:R-:W-:-:S00]  /*20c0*/  NOP ;  /* 0x0000000000007918 */ /* 0x000fc00000000000 */
        /* <DEDUP_REMOVED lines=11> */
.L_x_204:


//--------------------- .text._Z31arbitrage_free_smoothing_kernelP17VolatilitySurfacePddd --------------------------
	.section	.text._Z31arbitrage_free_smoothing_kernelP17VolatilitySurfacePddd,"ax",@progbits
	.align	128
        .global         _Z31arbitrage_free_smoothing_kernelP17VolatilitySurfacePddd
        .type           _Z31arbitrage_free_smoothing_kernelP17VolatilitySurfacePddd,@function
        .size           _Z31arbitrage_free_smoothing_kernelP17VolatilitySurfacePddd,(.L_x_206 - _Z31arbitrage_free_smoothing_kernelP17VolatilitySurfacePddd)
        .other          _Z31arbitrage_free_smoothing_kernelP17VolatilitySurfacePddd,@"STO_CUDA_ENTRY STV_DEFAULT"
_Z31arbitrage_free_smoothing_kernelP17VolatilitySurfacePddd:
.text._Z31arbitrage_free_smoothing_kernelP17VolatilitySurfacePddd:
        /* <DEDUP_REMOVED lines=11> */
[----:B------:R-:W0:Y:S02]  /*00b0*/  LDC.64 R6, c[0x0][0x380] ;  /* 0x0000e000ff067b82 */ /* 0x000e240000000a00 */
[----:B0-----:R-:W-:-:S06]  /*00c0*/  IMAD.WIDE R2, R5, 0x8, R6 ;  /* 0x0000000805027825 */ /* 0x001fcc00078e0206 */
[----:B------:R-:W5:Y:S01]  /*00d0*/  LDG.E.64 R2, desc[UR4][R2.64+0x230] ;  /* 0x0002300402027981 */ /* 0x000f62000c1e1b00 */
[-C--:B------:R-:W-:Y:S01]  /*00e0*/  IABS R13, R8.reuse ;  /* 0x00000008000d7213 */ /* 0x080fe20000000000 */
[----:B------:R-:W-:Y:S01]  /*00f0*/  BSSY.RECONVERGENT B0, `(.L_x_30) ;  /* 0x000002b000007945 */ /* 0x000fe20003800200 */
[----:B------:R-:W-:Y:S02]  /*0100*/  IABS R12, R8 ;  /* 0x00000008000c7213 */ /* 0x000fe40000000000 */
[----:B------:R-:W0:Y:S08]  /*0110*/  I2F.RP R0, R13 ;  /* 0x0000000d00007306 */ /* 0x000e300000209400 */
[----:B0-----:R-:W0:Y:S02]  /*0120*/  MUFU.RCP R0, R0 ;  /* 0x0000000000007308 */ /* 0x001e240000001000 */
[----:B0-----:R-:W-:-:S02]  /*0130*/  VIADD R10, R0, 0xffffffe ;  /* 0x0ffffffe000a7836 */ /* 0x001fc40000000000 */
[----:B------:R-:W-:-:S04]  /*0140*/  IMAD.MOV R0, RZ, RZ, -R12 ;  /* 0x000000ffff007224 */ /* 0x000fc800078e0a0c */
[----:B------:R0:W1:Y:S02]  /*0150*/  F2I.FTZ.U32.TRUNC.NTZ R11, R10 ;  /* 0x0000000a000b7305 */ /* 0x000064000021f000 */
[----:B0-----:R-:W-:Y:S02]  /*0160*/  IMAD.MOV.U32 R10, RZ, RZ, RZ ;  /* 0x000000ffff0a7224 */ /* 0x001fe400078e00ff */
[----:B-1----:R-:W-:-:S04]  /*0170*/  IMAD.MOV R4, RZ, RZ, -R11 ;  /* 0x000000ffff047224 */ /* 0x002fc800078e0a0b */
[----:B------:R-:W-:Y:S01]  /*0180*/  IMAD R9, R4, R13, RZ ;  /* 0x0000000d04097224 */ /* 0x000fe200078e02ff */
[----:B------:R-:W-:-:S03]  /*0190*/  IABS R4, R5 ;  /* 0x0000000500047213 */ /* 0x000fc60000000000 */
        /* <DEDUP_REMOVED lines=11> */
[----:B------:R-:W-:Y:S02]  /*0250*/  @!P2 IADD3 R9, PT, PT, -R9, RZ, RZ ;  /* 0x000000ff0909a210 */ /* 0x000fe40007ffe1ff */
[----:B------:R-:W-:-:S04]  /*0260*/  @!P1 LOP3.LUT R9, RZ, R8, RZ, 0x33, !PT ;  /* 0x00000008ff099212 */ /* 0x000fc800078e33ff */
[----:B------:R-:W-:Y:S01]  /*0270*/  ISETP.GE.AND P1, PT, R9, 0x1, PT ;  /* 0x000000010900780c */ /* 0x000fe20003f26270 */
[----:B------:R-:W-:-:S04]  /*0280*/  IMAD.MOV R0, RZ, RZ, -R9 ;  /* 0x000000ffff007224 */ /* 0x000fc800078e0a09 */
[C---:B------:R-:W-:Y:S02]  /*0290*/  IMAD R19, R8.reuse, R0, R5 ;  /* 0x0000000008137224 */ /* 0x040fe400078e0205 */
[----:B------:R-:W-:-:S05]  /*02a0*/  VIADD R0, R8, 0xffffffff ;  /* 0xffffffff08007836 */ /* 0x000fca0000000000 */
[----:B------:R-:W-:-:S04]  /*02b0*/  ISETP.GE.AND P0, PT, R19, R0, PT ;  /* 0x000000001300720c */ /* 0x000fc80003f06270 */
[----:B------:R-:W-:-:S13]  /*02c0*/  ISETP.LT.OR P0, PT, R19, 0x1, P0 ;  /* 0x000000011300780c */ /* 0x000fda0000701670 */
[----:B------:R-:W-:Y:S05]  /*02d0*/  @P0 BRA `(.L_x_31) ;  /* 0x0000000000300947 */ /* 0x000fea0003800000 */
[----:B------:R-:W-:Y:S01]  /*02e0*/  IMAD R0, R8, R9, R19 ;  /* 0x0000000908007224 */ /* 0x000fe200078e0213 */
[----:B-----5:R-:W-:Y:S01]  /*02f0*/  DADD R12, R2, R2 ;  /* 0x00000000020c7229 */ /* 0x020fe20000000002 */
[----:B------:R-:W0:Y:S02]  /*0300*/  LDCU.64 UR6, c[0x0][0x390] ;  /* 0x00007200ff0677ac */ /* 0x000e240008000a00 */
[----:B------:R-:W-:-:S04]  /*0310*/  VIADD R11, R0, 0xffffffff ;  /* 0xffffffff000b7836 */ /* 0x000fc80000000000 */
[----:B------:R-:W-:-:S05]  /*0320*/  IMAD.WIDE R10, R11, 0x8, R6 ;  /* 0x000000080b0a7825 */ /* 0x000fca00078e0206 */
[----:B------:R-:W2:Y:S04]  /*0330*/  LDG.E.64 R14, desc[UR4][R10.64+0x230] ;  /* 0x000230040a0e7981 */ /* 0x000ea8000c1e1b00 */
[----:B------:R-:W3:Y:S01]  /*0340*/  LDG.E.64 R16, desc[UR4][R10.64+0x240] ;  /* 0x000240040a107981 */ /* 0x000ee2000c1e1b00 */
[----:B--2---:R-:W-:-:S08]  /*0350*/  DADD R12, R14, -R12 ;  /* 0x000000000e0c7229 */ /* 0x004fd0000000080c */
[----:B---3--:R-:W-:-:S08]  /*0360*/  DADD R12, R16, R12 ;  /* 0x00000000100c7229 */ /* 0x008fd0000000000c */
[----:B0-----:R-:W-:-:S14]  /*0370*/  DSETP.GEU.AND P0, PT, R12, -UR6, PT ;  /* 0x800000060c007e2a */ /* 0x001fdc000bf0e000 */
[----:B------:R-:W-:-:S08]  /*0380*/  @!P0 DADD R12, R14, R16 ;  /* 0x000000000e0c8229 */ /* 0x000fd00000000010 */
[----:B------:R-:W-:-:S11]  /*0390*/  @!P0 DMUL R2, R12, 0.5 ;  /* 0x3fe000000c028828 */ /* 0x000fd60000000000 */
.L_x_31:
[----:B------:R-:W-:Y:S05]  /*03a0*/  BSYNC.RECONVERGENT B0 ;  /* 0x0000000000007941 */ /* 0x000fea0003800200 */
.L_x_30:
[----:B------:R-:W-:Y:S04]  /*03b0*/  BSSY.RECONVERGENT B0, `(.L_x_32) ;  /* 0x000003d000007945 */ /* 0x000fe80003800200 */
[----:B------:R-:W-:Y:S05]  /*03c0*/  @!P1 BRA `(.L_x_33) ;  /* 0x0000000000ec9947 */ /* 0x000fea0003800000 */
[----:B------:R-:W-:-:S04]  /*03d0*/  VIADD R17, R9, 0xffffffff ;  /* 0xffffffff09117836 */ /* 0x000fc80000000000 */
[----:B------:R-:W-:-:S04]  /*03e0*/  IMAD R11, R8, R17, R19 ;  /* 0x00000011080b7224 */ /* 0x000fc800078e0213 */
[----:B------:R-:W-:-:S04]  /*03f0*/  IMAD.WIDE R10, R11, 0x8, R6 ;  /* 0x000000080b0a7825 */ /* 0x000fc800078e0206 */
[--C-:B------:R-:W-:Y:S02]  /*0400*/  IMAD.WIDE.U32 R16, R17, 0x8, R6.reuse ;  /* 0x0000000811107825 */ /* 0x100fe400078e0006 */
[----:B------:R-:W2:Y:S02]  /*0410*/  LDG.E.64 R10, desc[UR4][R10.64+0x230] ;  /* 0x000230040a0a7981 */ /* 0x000ea4000c1e1b00 */
[----:B------:R-:W-:Y:S02]  /*0420*/  IMAD.WIDE.U32 R6, R9, 0x8, R6 ;  /* 0x0000000809067825 */ /* 0x000fe400078e0006 */
[----:B------:R-:W3:Y:S01]  /*0430*/  LDG.E.64 R16, desc[UR4][R16.64+0x190] ;  /* 0x0001900410107981 */ /* 0x000ee2000c1e1b00 */
[----:B------:R-:W0:Y:S03]  /*0440*/  LDC.64 R8, c[0x0][0x398] ;  /* 0x0000e600ff087b82 */ /* 0x000e260000000a00 */
[----:B------:R-:W4:Y:S01]  /*0450*/  LDG.E.64 R6, desc[UR4][R6.64+0x190] ;  /* 0x0001900406067981 */ /* 0x000f22000c1e1b00 */
[----:B-----5:R-:W-:-:S02]  /*0460*/  DMUL R12, R2, R2 ;  /* 0x00000002020c7228 */ /* 0x020fc40000000000 */
[----:B--2---:R-:W-:-:S08]  /*0470*/  DMUL R14, R10, R10 ;  /* 0x0000000a0a0e7228 */ /* 0x004fd00000000000 */
[----:B---3--:R-:W-:Y:S02]  /*0480*/  DMUL R18, R14, R16 ;  /* 0x000000100e127228 */ /* 0x008fe40000000000 */
[----:B----4-:R-:W-:-:S06]  /*0490*/  DMUL R12, R12, R6 ;  /* 0x000000060c0c7228 */ /* 0x010fcc0000000000 */
[----:B0-----:R-:W-:-:S08]  /*04a0*/  DADD R14, R18, -R8 ;  /* 0x00000000120e7229 */ /* 0x001fd00000000808 */
[----:B------:R-:W-:-:S14]  /*04b0*/  DSETP.GEU.AND P0, PT, R12, R14, PT ;  /* 0x0000000e0c00722a */ /* 0x000fdc0003f0e000 */
[----:B------:R-:W-:Y:S05]  /*04c0*/  @P0 BRA `(.L_x_33) ;  /* 0x0000000000ac0947 */ /* 0x000fea0003800000 */
[----:B------:R-:W0:Y:S01]  /*04d0*/  MUFU.RCP64H R3, R7 ;  /* 0x0000000700037308 */ /* 0x000e220000001800 */
[----:B------:R-:W-:Y:S01]  /*04e0*/  IMAD.MOV.U32 R2, RZ, RZ, 0x1 ;  /* 0x00000001ff027424 */ /* 0x000fe200078e00ff */
[----:B------:R-:W-:Y:S01]  /*04f0*/  DADD R8, R18, R8 ;  /* 0x0000000012087229 */ /* 0x000fe20000000008 */
[----:B------:R-:W-:Y:S09]  /*0500*/  BSSY.RECONVERGENT B1, `(.L_x_34) ;  /* 0x0000011000017945 */ /* 0x000ff20003800200 */
        /* <DEDUP_REMOVED lines=13> */
[----:B------:R-:W-:Y:S05]  /*05e0*/  CALL.REL.NOINC `($__internal_2_$__cuda_sm20_div_rn_f64_full) ;  /* 0x0000000000787944 */ /* 0x000fea0003c00000 */
[----:B------:R-:W-:Y:S01]  /*05f0*/  IMAD.MOV.U32 R2, RZ, RZ, R12 ;  /* 0x000000ffff027224 */ /* 0x000fe200078e000c */
[----:B------:R-:W-:-:S07]  /*0600*/  MOV R3, R13 ;  /* 0x0000000d00037202 */ /* 0x000fce0000000f00 */
.L_x_35:
[----:B------:R-:W-:Y:S05]  /*0610*/  BSYNC.RECONVERGENT B1 ;  /* 0x0000000000017941 */ /* 0x000fea0003800200 */
.L_x_34:
[----:B------:R-:W0:Y:S01]  /*0620*/  MUFU.RSQ64H R7, R3 ;  /* 0x0000000300077308 */ /* 0x000e220000001c00 */
[----:B------:R-:W-:Y:S01]  /*0630*/  VIADD R6, R3, 0xfcb00000 ;  /* 0xfcb0000003067836 */ /* 0x000fe20000000000 */
[----:B------:R-:W-:Y:S01]  /*0640*/  BSSY.RECONVERGENT B1, `(.L_x_36) ;  /* 0x0000011000017945 */ /* 0x000fe20003800200 */
[----:B------:R-:W-:Y:S02]  /*0650*/  IMAD.MOV.U32 R10, RZ, RZ, 0x0 ;  /* 0x00000000ff0a7424 */ /* 0x000fe400078e00ff */
[----:B------:R-:W-:Y:S01]  /*0660*/  IMAD.MOV.U32 R11, RZ, RZ, 0x3fd80000 ;  /* 0x3fd80000ff0b7424 */ /* 0x000fe200078e00ff */
[----:B------:R-:W-:Y:S01]  /*0670*/  ISETP.GE.U32.AND P0, PT, R6, 0x7ca00000, PT ;  /* 0x7ca000000600780c */ /* 0x000fe20003f06070 */
[----:B0-----:R-:W-:-:S08]  /*0680*/  DMUL R8, R6, R6 ;  /* 0x0000000606087228 */ /* 0x001fd00000000000 */
[----:B------:R-:W-:-:S08]  /*0690*/  DFMA R8, -R8, R2, 1 ;  /* 0x3ff000000808742b */ /* 0x000fd00000000102 */
        /* <DEDUP_REMOVED lines=9> */
[----:B------:R-:W-:-:S07]  /*0730*/  MOV R0, 0x750 ;  /* 0x0000075000007802 */ /* 0x000fce0000000f00 */
[----:B------:R-:W-:Y:S05]  /*0740*/  CALL.REL.NOINC `($__internal_3_$__cuda_sm20_dsqrt_rn_f64_mediumpath_v1) ;  /* 0x0000000400907944 */ /* 0x000fea0003c00000 */
.L_x_37:
[----:B------:R-:W-:Y:S05]  /*0750*/  BSYNC.RECONVERGENT B1 ;  /* 0x0000000000017941 */ /* 0x000fea0003800200 */
.L_x_36:
[----:B------:R-:W-:Y:S01]  /*0760*/  IMAD.MOV.U32 R2, RZ, RZ, R8 ;  /* 0x000000ffff027224 */ /* 0x000fe200078e0008 */
[----:B------:R-:W-:-:S07]  /*0770*/  MOV R3, R9 ;  /* 0x0000000900037202 */ /* 0x000fce0000000f00 */
.L_x_33:
[----:B------:R-:W-:Y:S05]  /*0780*/  BSYNC.RECONVERGENT B0 ;  /* 0x0000000000007941 */ /* 0x000fea0003800200 */
.L_x_32:
[----:B------:R-:W0:Y:S02]  /*0790*/  LDC.64 R6, c[0x0][0x388] ;  /* 0x0000e200ff067b82 */ /* 0x000e240000000a00 */
[----:B0-----:R-:W-:-:S05]  /*07a0*/  IMAD.WIDE R4, R5, 0x8, R6 ;  /* 0x0000000805047825 */ /* 0x001fca00078e0206 */
[----:B-----5:R-:W-:Y:S01]  /*07b0*/  STG.E.64 desc[UR4][R4.64], R2 ;  /* 0x0000000204007986 */ /* 0x020fe2000c101b04 */
[----:B------:R-:W-:Y:S05]  /*07c0*/  EXIT ;  /* 0x000000000000794d */ /* 0x000fea0003800000 */
        .weak           $__internal_2_$__cuda_sm20_div_rn_f64_full
        .type           $__internal_2_$__cuda_sm20_div_rn_f64_full,@function
        .size           $__internal_2_$__cuda_sm20_div_rn_f64_full,($__internal_3_$__cuda_sm20_dsqrt_rn_f64_mediumpath_v1 - $__internal_2_$__cuda_sm20_div_rn_f64_full)
$__internal_2_$__cuda_sm20_div_rn_f64_full:
[C---:B------:R-:W-:Y:S01]  /*07d0*/  FSETP.GEU.AND P0, PT, |R7|.reuse, 1.469367938527859385e-39, PT ;  /* 0x001000000700780b */ /* 0x040fe20003f0e200 */
[----:B------:R-:W-:Y:S01]  /*07e0*/  IMAD.MOV.U32 R14, RZ, RZ, 0x1 ;  /* 0x00000001ff0e7424 */ /* 0x000fe200078e00ff */
[----:B------:R-:W-:Y:S01]  /*07f0*/  LOP3.LUT R2, R7, 0x800fffff, RZ, 0xc0, !PT ;  /* 0x800fffff07027812 */ /* 0x000fe200078ec0ff */
[----:B------:R-:W-:Y:S01]  /*0800*/  IMAD.MOV.U32 R12, RZ, RZ, 0x1ca00000 ;  /* 0x1ca00000ff0c7424 */ /* 0x000fe200078e00ff */
[C---:B------:R-:W-:Y:S01]  /*0810*/  FSETP.GEU.AND P2, PT, |R9|.reuse, 1.469367938527859385e-39, PT ;  /* 0x001000000900780b */ /* 0x040fe20003f4e200 */
[----:B------:R-:W-:Y:S01]  /*0820*/  BSSY.RECONVERGENT B2, `(.L_x_38) ;  /* 0x0000053000027945 */ /* 0x000fe20003800200 */
[----:B------:R-:W-:Y:S01]  /*0830*/  LOP3.LUT R3, R2, 0x3ff00000, RZ, 0xfc, !PT ;  /* 0x3ff0000002037812 */ /* 0x000fe200078efcff */
[----:B------:R-:W-:Y:S01]  /*0840*/  IMAD.MOV.U32 R2, RZ, RZ, R6 ;  /* 0x000000ffff027224 */ /* 0x000fe200078e0006 */
[----:B------:R-:W-:Y:S02]  /*0850*/  LOP3.LUT R4, R9, 0x7ff00000, RZ, 0xc0, !PT ;  /* 0x7ff0000009047812 */ /* 0x000fe400078ec0ff */
[----:B------:R-:W-:-:S03]  /*0860*/  LOP3.LUT R13, R7, 0x7ff00000, RZ, 0xc0, !PT ;  /* 0x7ff00000070d7812 */ /* 0x000fc600078ec0ff */
[----:B------:R-:W-:Y:S01]  /*0870*/  @!P0 DMUL R2, R6, 8.98846567431157953865e+307 ;  /* 0x7fe0000006028828 */ /* 0x000fe20000000000 */
[CC--:B------:R-:W-:Y:S01]  /*0880*/  ISETP.GE.U32.AND P1, PT, R4.reuse, R13.reuse, PT ;  /* 0x0000000d0400720c */ /* 0x0c0fe20003f26070 */
[----:B------:R-:W-:Y:S01]  /*0890*/  IMAD.MOV.U32 R21, RZ, RZ, R4 ;  /* 0x000000ffff157224 */ /* 0x000fe200078e0004 */
[----:B------:R-:W-:Y:S01]  /*08a0*/  MOV R20, R13 ;  /* 0x0000000d00147202 */ /* 0x000fe20000000f00 */
[----:B------:R-:W-:Y:S01]  /*08b0*/  @!P2 IMAD.MOV.U32 R16, RZ, RZ, RZ ;  /* 0x000000ffff10a224 */ /* 0x000fe200078e00ff */
[----:B------:R-:W-:Y:S01]  /*08c0*/  @!P2 LOP3.LUT R17, R7, 0x7ff00000, RZ, 0xc0, !PT ;  /* 0x7ff000000711a812 */ /* 0x000fe200078ec0ff */
[----:B------:R-:W0:Y:S03]  /*08d0*/  MUFU.RCP64H R15, R3 ;  /* 0x00000003000f7308 */ /* 0x000e260000001800 */
[----:B------:R-:W-:Y:S02]  /*08e0*/  @!P2 ISETP.GE.U32.AND P3, PT, R4, R17, PT ;  /* 0x000000110400a20c */ /* 0x000fe40003f66070 */
[----:B------:R-:W-:-:S02]  /*08f0*/  @!P0 LOP3.LUT R20, R3, 0x7ff00000, RZ, 0xc0, !PT ;  /* 0x7ff0000003148812 */ /* 0x000fc400078ec0ff */
[----:B------:R-:W-:-:S03]  /*0900*/  @!P2 SEL R17, R12, 0x63400000, !P3 ;  /* 0x634000000c11a807 */ /* 0x000fc60005800000 */
[----:B------:R-:W-:Y:S01]  /*0910*/  VIADD R22, R20, 0xffffffff ;  /* 0xffffffff14167836 */ /* 0x000fe20000000000 */
[----:B------:R-:W-:-:S04]  /*0920*/  @!P2 LOP3.LUT R17, R17, 0x80000000, R9, 0xf8, !PT ;  /* 0x800000001111a812 */ /* 0x000fc800078ef809 */
[----:B------:R-:W-:Y:S01]  /*0930*/  @!P2 LOP3.LUT R17, R17, 0x100000, RZ, 0xfc, !PT ;  /* 0x001000001111a812 */ /* 0x000fe200078efcff */
[----:B0-----:R-:W-:-:S08]  /*0940*/  DFMA R10, R14, -R2, 1 ;  /* 0x3ff000000e0a742b */ /* 0x001fd00000000802 */
[----:B------:R-:W-:-:S08]  /*0950*/  DFMA R10, R10, R10, R10 ;  /* 0x0000000a0a0a722b */ /* 0x000fd0000000000a */
[----:B------:R-:W-:Y:S01]  /*0960*/  DFMA R14, R14, R10, R14 ;  /* 0x0000000a0e0e722b */ /* 0x000fe2000000000e */
[----:B------:R-:W-:Y:S01]  /*0970*/  SEL R11, R12, 0x63400000, !P1 ;  /* 0x634000000c0b7807 */ /* 0x000fe20004800000 */
[----:B------:R-:W-:-:S03]  /*0980*/  IMAD.MOV.U32 R10, RZ, RZ, R8 ;  /* 0x000000ffff0a7224 */ /* 0x000fc600078e0008 */
[----:B------:R-:W-:-:S03]  /*0990*/  LOP3.LUT R11, R11, 0x800fffff, R9, 0xf8, !PT ;  /* 0x800fffff0b0b7812 */ /* 0x000fc600078ef809 */
[----:B------:R-:W-:-:S03]  /*09a0*/  DFMA R18, R14, -R2, 1 ;  /* 0x3ff000000e12742b */ /* 0x000fc60000000802 */
[----:B------:R-:W-:-:S05]  /*09b0*/  @!P2 DFMA R10, R10, 2, -R16 ;  /* 0x400000000a0aa82b */ /* 0x000fca0000000810 */
[----:B------:R-:W-:-:S05]  /*09c0*/  DFMA R14, R14, R18, R14 ;  /* 0x000000120e0e722b */ /* 0x000fca000000000e */
[----:B------:R-:W-:-:S03]  /*09d0*/  @!P2 LOP3.LUT R21, R11, 0x7ff00000, RZ, 0xc0, !PT ;  /* 0x7ff000000b15a812 */ /* 0x000fc600078ec0ff */
[----:B------:R-:W-:Y:S02]  /*09e0*/  DMUL R16, R14, R10 ;  /* 0x0000000a0e107228 */ /* 0x000fe40000000000 */
[----:B------:R-:W-:-:S05]  /*09f0*/  VIADD R13, R21, 0xffffffff ;  /* 0xffffffff150d7836 */ /* 0x000fca0000000000 */
[----:B------:R-:W-:Y:S01]  /*0a00*/  ISETP.GT.U32.AND P0, PT, R13, 0x7feffffe, PT ;  /* 0x7feffffe0d00780c */ /* 0x000fe20003f04070 */
[----:B------:R-:W-:-:S03]  /*0a10*/  DFMA R18, R16, -R2, R10 ;  /* 0x800000021012722b */ /* 0x000fc6000000000a */
[----:B------:R-:W-:-:S05]  /*0a20*/  ISETP.GT.U32.OR P0, PT, R22, 0x7feffffe, P0 ;  /* 0x7feffffe1600780c */ /* 0x000fca0000704470 */
[----:B------:R-:W-:-:S08]  /*0a30*/  DFMA R14, R14, R18, R16 ;  /* 0x000000120e0e722b */ /* 0x000fd00000000010 */
[----:B------:R-:W-:Y:S05]  /*0a40*/  @P0 BRA `(.L_x_39) ;  /* 0x00000000006c0947 */ /* 0x000fea0003800000 */
[----:B------:R-:W-:-:S04]  /*0a50*/  LOP3.LUT R9, R7, 0x7ff00000, RZ, 0xc0, !PT ;  /* 0x7ff0000007097812 */ /* 0x000fc800078ec0ff */
[CC--:B------:R-:W-:Y:S02]  /*0a60*/  VIADDMNMX R8, R4.reuse, -R9.reuse, 0xb9600000, !PT ;  /* 0xb960000004087446 */ /* 0x0c0fe40007800909 */
[----:B------:R-:W-:Y:S02]  /*0a70*/  ISETP.GE.U32.AND P0, PT, R4, R9, PT ;  /* 0x000000090400720c */ /* 0x000fe40003f06070 */
[----:B------:R-:W-:Y:S02]  /*0a80*/  VIMNMX R8, PT, PT, R8, 0x46a00000, PT ;  /* 0x46a0000008087848 */ /* 0x000fe40003fe0100 */
[----:B------:R-:W-:-:S05]  /*0a90*/  SEL R9, R12, 0x63400000, !P0 ;  /* 0x634000000c097807 */ /* 0x000fca0004000000 */
[----:B------:R-:W-:Y:S02]  /*0aa0*/  IMAD.IADD R4, R8, 0x1, -R9 ;  /* 0x0000000108047824 */ /* 0x000fe400078e0a09 */
[----:B------:R-:W-:Y:S02]  /*0ab0*/  IMAD.MOV.U32 R8, RZ, RZ, RZ ;  /* 0x000000ffff087224 */ /* 0x000fe400078e00ff */
[----:B------:R-:W-:-:S06]  /*0ac0*/  VIADD R9, R4, 0x7fe00000 ;  /* 0x7fe0000004097836 */ /* 0x000fcc0000000000 */
[----:B------:R-:W-:-:S10]  /*0ad0*/  DMUL R12, R14, R8 ;  /* 0x000000080e0c7228 */ /* 0x000fd40000000000 */
[----:B------:R-:W-:-:S13]  /*0ae0*/  FSETP.GTU.AND P0, PT, |R13|, 1.469367938527859385e-39, PT ;  /* 0x001000000d00780b */ /* 0x000fda0003f0c200 */
[----:B------:R-:W-:Y:S05]  /*0af0*/  @P0 BRA `(.L_x_40) ;  /* 0x0000000000940947 */ /* 0x000fea0003800000 */
[----:B------:R-:W-:Y:S01]  /*0b00*/  DFMA R2, R14, -R2, R10 ;  /* 0x800000020e02722b */ /* 0x000fe2000000000a */
[----:B------:R-:W-:-:S09]  /*0b10*/  MOV R8, RZ ;  /* 0x000000ff00087202 */ /* 0x000fd20000000f00 */
[C---:B------:R-:W-:Y:S02]  /*0b20*/  FSETP.NEU.AND P0, PT, R3.reuse, RZ, PT ;  /* 0x000000ff0300720b */ /* 0x040fe40003f0d000 */
[----:B------:R-:W-:-:S04]  /*0b30*/  LOP3.LUT R7, R3, 0x80000000, R7, 0x48, !PT ;  /* 0x8000000003077812 */ /* 0x000fc800078e4807 */
[----:B------:R-:W-:-:S07]  /*0b40*/  LOP3.LUT R9, R7, R9, RZ, 0xfc, !PT ;  /* 0x0000000907097212 */ /* 0x000fce00078efcff */
[----:B------:R-:W-:Y:S05]  /*0b50*/  @!P0 BRA `(.L_x_40) ;  /* 0x00000000007c8947 */ /* 0x000fea0003800000 */
[----:B------:R-:W-:Y:S01]  /*0b60*/  IMAD.MOV R3, RZ, RZ, -R4 ;  /* 0x000000ffff037224 */ /* 0x000fe200078e0a04 */
[----:B------:R-:W-:Y:S01]  /*0b70*/  DMUL.RP R8, R14, R8 ;  /* 0x000000080e087228 */ /* 0x000fe20000008000 */
[----:B------:R-:W-:-:S06]  /*0b80*/  IMAD.MOV.U32 R2, RZ, RZ, RZ ;  /* 0x000000ffff027224 */ /* 0x000fcc00078e00ff */
[----:B------:R-:W-:-:S03]  /*0b90*/  DFMA R2, R12, -R2, R14 ;  /* 0x800000020c02722b */ /* 0x000fc6000000000e */
[----:B------:R-:W-:-:S03]  /*0ba0*/  LOP3.LUT R7, R9, R7, RZ, 0x3c, !PT ;  /* 0x0000000709077212 */ /* 0x000fc600078e3cff */
[----:B------:R-:W-:-:S04]  /*0bb0*/  IADD3 R2, PT, PT, -R4, -0x43300000, RZ ;  /* 0xbcd0000004027810 */ /* 0x000fc80007ffe1ff */
[----:B------:R-:W-:-:S04]  /*0bc0*/  FSETP.NEU.AND P0, PT, |R3|, R2, PT ;  /* 0x000000020300720b */ /* 0x000fc80003f0d200 */
[----:B------:R-:W-:Y:S02]  /*0bd0*/  FSEL R12, R8, R12, !P0 ;  /* 0x0000000c080c7208 */ /* 0x000fe40004000000 */
[----:B------:R-:W-:Y:S01]  /*0be0*/  FSEL R13, R7, R13, !P0 ;  /* 0x0000000d070d7208 */ /* 0x000fe20004000000 */
[----:B------:R-:W-:Y:S06]  /*0bf0*/  BRA `(.L_x_40) ;  /* 0x0000000000547947 */ /* 0x000fec0003800000 */
.L_x_39:
        /* <DEDUP_REMOVED lines=16> */
.L_x_42:
[----:B------:R-:W-:Y:S01]  /*0d00*/  LOP3.LUT R13, R7, 0x80000, RZ, 0xfc, !PT ;  /* 0x00080000070d7812 */ /* 0x000fe200078efcff */
[----:B------:R-:W-:Y:S01]  /*0d10*/  IMAD.MOV.U32 R12, RZ, RZ, R6 ;  /* 0x000000ffff0c7224 */ /* 0x000fe200078e0006 */
[----:B------:R-:W-:Y:S06]  /*0d20*/  BRA `(.L_x_40) ;  /* 0x0000000000087947 */ /* 0x000fec0003800000 */
.L_x_41:
[----:B------:R-:W-:Y:S01]  /*0d30*/  LOP3.LUT R13, R9, 0x80000, RZ, 0xfc, !PT ;  /* 0x00080000090d7812 */ /* 0x000fe200078efcff */
[----:B------:R-:W-:-:S07]  /*0d40*/  IMAD.MOV.U32 R12, RZ, RZ, R8 ;  /* 0x000000ffff0c7224 */ /* 0x000fce00078e0008 */
.L_x_40:
[----:B------:R-:W-:Y:S05]  /*0d50*/  BSYNC.RECONVERGENT B2 ;  /* 0x0000000000027941 */ /* 0x000fea0003800200 */
.L_x_38:
[----:B------:R-:W-:Y:S02]  /*0d60*/  IMAD.MOV.U32 R2, RZ, RZ, R0 ;  /* 0x000000ffff027224 */ /* 0x000fe400078e0000 */
[----:B------:R-:W-:-:S04]  /*0d70*/  IMAD.MOV.U32 R3, RZ, RZ, 0x0 ;  /* 0x00000000ff037424 */ /* 0x000fc800078e00ff */
[----:B------:R-:W-:Y:S05]  /*0d80*/  RET.REL.NODEC R2 `(_Z31arbitrage_free_smoothing_kernelP17VolatilitySurfacePddd) ;  /* 0xfffffff0029c7950 */ /* 0x000fea0003c3ffff */
        .weak           $__internal_3_$__cuda_sm20_dsqrt_rn_f64_mediumpath_v1
        .type           $__internal_3_$__cuda_sm20_dsqrt_rn_f64_mediumpath_v1,@function
        .size           $__internal_3_$__cuda_sm20_dsqrt_rn_f64_mediumpath_v1,(.L_x_206 - $__internal_3_$__cuda_sm20_dsqrt_rn_f64_mediumpath_v1)
$__internal_3_$__cuda_sm20_dsqrt_rn_f64_mediumpath_v1:
[----:B------:R-:W-:Y:S01]  /*0d90*/  ISETP.GE.U32.AND P0, PT, R6, -0x3400000, PT ;  /* 0xfcc000000600780c */ /* 0x000fe20003f06070 */
[----:B------:R-:W-:Y:S01]  /*0da0*/  BSSY.RECONVERGENT B2, `(.L_x_43) ;  /* 0x0000028000027945 */ /* 0x000fe20003800200 */
[----:B------:R-:W-:Y:S01]  /*0db0*/  IMAD.MOV.U32 R6, RZ, RZ, R2 ;  /* 0x000000ffff067224 */ /* 0x000fe200078e0002 */
[----:B------:R-:W-:Y:S01]  /*0dc0*/  MOV R10, R12 ;  /* 0x0000000c000a7202 */ /* 0x000fe20000000f00 */
[----:B------:R-:W-:Y:S02]  /*0dd0*/  IMAD.MOV.U32 R7, RZ, RZ, R3 ;  /* 0x000000ffff077224 */ /* 0x000fe400078e0003 */
[----:B------:R-:W-:Y:S02]  /*0de0*/  IMAD.MOV.U32 R2, RZ, RZ, R16 ;  /* 0x000000ffff027224 */ /* 0x000fe400078e0010 */
[----:B------:R-:W-:-:S05]  /*0df0*/  IMAD.MOV.U32 R3, RZ, RZ, R17 ;  /* 0x000000ffff037224 */ /* 0x000fca00078e0011 */
        /* <DEDUP_REMOVED lines=9> */
.L_x_44:
[----:B------:R-:W-:-:S14]  /*0e90*/  DSETP.NE.AND P0, PT, R6, RZ, PT ;  /* 0x000000ff0600722a */ /* 0x000fdc0003f05000 */
[----:B------:R-:W-:Y:S05]  /*0ea0*/  @!P0 BRA `(.L_x_46) ;  /* 0x0000000000588947 */ /* 0x000fea0003800000 */
[----:B------:R-:W-:-:S13]  /*0eb0*/  ISETP.GE.AND P0, PT, R7, RZ, PT ;  /* 0x000000ff0700720c */ /* 0x000fda0003f06270 */
[----:B------:R-:W-:Y:S01]  /*0ec0*/  @!P0 MOV R2, 0x0 ;  /* 0x0000000000028802 */ /* 0x000fe20000000f00 */
[----:B------:R-:W-:Y:S01]  /*0ed0*/  @!P0 IMAD.MOV.U32 R3, RZ, RZ, -0x80000 ;  /* 0xfff80000ff038424 */ /* 0x000fe200078e00ff */
[----:B------:R-:W-:Y:S06]  /*0ee0*/  @!P0 BRA `(.L_x_45) ;  /* 0x00000000004c8947 */ /* 0x000fec0003800000 */
[----:B------:R-:W-:-:S13]  /*0ef0*/  ISETP.GT.AND P0, PT, R7, 0x7fefffff, PT ;  /* 0x7fefffff0700780c */ /* 0x000fda0003f04270 */
[----:B------:R-:W-:Y:S05]  /*0f00*/  @P0 BRA `(.L_x_46) ;  /* 0x0000000000400947 */ /* 0x000fea0003800000 */
[----:B------:R-:W-:Y:S01]  /*0f10*/  DMUL R2, R6, 8.11296384146066816958e+31 ;  /* 0x4690000006027828 */ /* 0x000fe20000000000 */
[----:B------:R-:W-:Y:S02]  /*0f20*/  IMAD.MOV.U32 R10, RZ, RZ, 0x0 ;  /* 0x00000000ff0a7424 */ /* 0x000fe400078e00ff */
[----:B------:R-:W-:Y:S02]  /*0f30*/  IMAD.MOV.U32 R6, RZ, RZ, RZ ;  /* 0x000000ffff067224 */ /* 0x000fe400078e00ff */
[----:B------:R-:W-:Y:S01]  /*0f40*/  IMAD.MOV.U32 R11, RZ, RZ, 0x3fd80000 ;  /* 0x3fd80000ff0b7424 */ /* 0x000fe200078e00ff */
[----:B------:R-:W0:Y:S03]  /*0f50*/  MUFU.RSQ64H R7, R3 ;  /* 0x0000000300077308 */ /* 0x000e260000001c00 */
        /* <DEDUP_REMOVED lines=11> */
.L_x_46:
[----:B------:R-:W-:-:S11]  /*1010*/  DADD R2, R6, R6 ;  /* 0x0000000006027229 */ /* 0x000fd60000000006 */
.L_x_45:
[----:B------:R-:W-:Y:S05]  /*1020*/  BSYNC.RECONVERGENT B2 ;  /* 0x0000000000027941 */ /* 0x000fea0003800200 */
.L_x_43:
[----:B------:R-:W-:Y:S02]  /*1030*/  IMAD.MOV.U32 R8, RZ, RZ, R2 ;  /* 0x000000ffff087224 */ /* 0x000fe400078e0002 */
[----:B------:R-:W-:Y:S02]  /*1040*/  IMAD.MOV.U32 R9, RZ, RZ, R3 ;  /* 0x000000ffff097224 */ /* 0x000fe400078e0003 */
[----:B------:R-:W-:Y:S02]  /*1050*/  IMAD.MOV.U32 R2, RZ, RZ, R0 ;  /* 0x000000ffff027224 */ /* 0x000fe400078e0000 */
[----:B------:R-:W-:-:S04]  /*1060*/  IMAD.MOV.U32 R3, RZ, RZ, 0x0 ;  /* 0x00000000ff037424 */ /* 0x000fc800078e00ff */
[----:B------:R-:W-:Y:S05]  /*1070*/  RET.REL.NODEC R2 `(_Z31arbitrage_free_smoothing_kernelP17VolatilitySurfacePddd) ;  /* 0xffffffec02e07950 */ /* 0x000fea0003c3ffff */
.L_x_47:
        /* <DEDUP_REMOVED lines=16> */
.L_x_206:


//--------------------- .text._Z30cubic_spline_volatility_kernelPdS_P12SplineCoeffsid --------------------------
	.section	.text._Z30cubic_spline_volatility_kernelPdS_P12SplineCoeffsid,"ax",@progbits
	.align	128
        .global         _Z30cubic_spline_volatility_kernelPdS_P12SplineCoeffsid
        .type           _Z30cubic_spline_volatility_kernelPdS_P12SplineCoeffsid,@function
        .size           _Z30cubic_spline_volatility_kernelPdS_P12SplineCoeffsid,(.L_x_207 - _Z30cubic_spline_volatility_kernelPdS_P12SplineCoeffsid)
        .other          _Z30cubic_spline_volatility_kernelPdS_P12SplineCoeffsid,@"STO_CUDA_ENTRY STV_DEFAULT"
_Z30cubic_spline_volatility_kernelPdS_P12SplineCoeffsid:
.text._Z30cubic_spline_volatility_kernelPdS_P12SplineCoeffsid:
[----:B------:R-:W-:Y:S01]  /*0000*/  LDC R1, c[0x0][0x37c] ;  /* 0x0000df00ff017b82 */ /* 0x000fe20000000800 */
[----:B------:R-:W0:Y:S07]  /*0010*/  S2R R3, SR_TID.X ;  /* 0x0000000000037919 */ /* 0x000e2e0000002100 */
[----:B------:R-:W0:Y:S01]  /*0020*/  S2UR UR5, SR_CTAID.X ;  /* 0x00000000000579c3 */ /* 0x000e220000002500 */
[----:B------:R-:W1:Y:S07]  /*0030*/  LDCU UR4, c[0x0][0x398] ;  /* 0x00007300ff0477ac */ /* 0x000e6e0008000800 */
[----:B------:R-:W0:Y:S01]  /*0040*/  LDC R4, c[0x0][0x360] ;  /* 0x0000d800ff047b82 */ /* 0x000e220000000800 */
[----:B-1----:R-:W-:Y:S01]  /*0050*/  UIADD3 UR4, UPT, UPT, UR4, -0x1, URZ ;  /* 0xffffffff04047890 */ /* 0x002fe2000fffe0ff */
[----:B0-----:R-:W-:-:S05]  /*0060*/  IMAD R4, R4, UR5, R3 ;  /* 0x0000000504047c24 */ /* 0x001fca000f8e0203 */
[----:B------:R-:W-:-:S13]  /*0070*/  ISETP.GE.AND P0, PT, R4, UR4, PT ;  /* 0x0000000404007c0c */ /* 0x000fda000bf06270 */
[----:B------:R-:W-:Y:S05]  /*0080*/  @P0 EXIT ;  /* 0x000000000000094d */ /* 0x000fea0003800000 */
[----:B------:R-:W0:Y:S01]  /*0090*/  LDC.64 R6, c[0x0][0x380] ;  /* 0x0000e000ff067b82 */ /* 0x000e220000000a00 */
[----:B------:R-:W1:Y:S07]  /*00a0*/  LDCU.64 UR6, c[0x0][0x358] ;  /* 0x00006b00ff0677ac */ /* 0x000e6e0008000a00 */
[----:B------:R-:W2:Y:S01]  /*00b0*/  LDC.64 R2, c[0x0][0x388] ;  /* 0x0000e200ff027b82 */ /* 0x000ea20000000a00 */
[----:B0-----:R-:W-:-:S05]  /*00c0*/  IMAD.WIDE R28, R4, 0x8, R6 ;  /* 0x00000008041c7825 */ /* 0x001fca00078e0206 */
[----:B-1----:R-:W3:Y:S01]  /*00d0*/  LDG.E.64 R24, desc[UR6][R28.64+0x8] ;  /* 0x000008061c187981 */ /* 0x002ee2000c1e1b00 */
[----:B--2---:R-:W-:-:S03]  /*00e0*/  IMAD.WIDE R26, R4, 0x8, R2 ;  /* 0x00000008041a7825 */ /* 0x004fc600078e0202 */
[----:B------:R-:W3:Y:S04]  /*00f0*/  LDG.E.64 R14, desc[UR6][R28.64] ;  /* 0x000000061c0e7981 */ /* 0x000ee8000c1e1b00 */
[----:B------:R-:W2:Y:S04]  /*0100*/  LDG.E.64 R22, desc[UR6][R26.64+0x8] ;  /* 0x000008061a167981 */ /* 0x000ea8000c1e1b00 */
[----:B------:R-:W2:Y:S01]  /*0110*/  LDG.E.64 R20, desc[UR6][R26.64] ;  /* 0x000000061a147981 */ /* 0x000ea2000c1e1b00 */
[----:B------:R-:W-:Y:S01]  /*0120*/  ISETP.GE.AND P0, PT, R4, 0x1, PT ;  /* 0x000000010400780c */ /* 0x000fe20003f06270 */
[----:B------:R-:W-:Y:S01]  /*0130*/  BSSY.RECONVERGENT B0, `(.L_x_48) ;  /* 0x0000053000007945 */ /* 0x000fe20003800200 */
[----:B------:R-:W-:Y:S01]  /*0140*/  CS2R R12, SRZ ;  /* 0x00000000000c7805 */ /* 0x000fe2000001ff00 */
[----:B---3--:R-:W-:-:S02]  /*0150*/  DADD R18, R24, -R14 ;  /* 0x0000000018127229 */ /* 0x008fc4000000080e */
[----:B--2---:R-:W-:-:S08]  /*0160*/  DADD R16, R22, -R20 ;  /* 0x0000000016107229 */ /* 0x004fd00000000814 */
[----:B------:R-:W-:Y:S05]  /*0170*/  @!P0 BRA `(.L_x_49) ;  /* 0x0000000400388947 */ /* 0x000fea0003800000 */
[----:B------:R-:W-:-:S04]  /*0180*/  VIADD R13, R4, 0xffffffff ;  /* 0xffffffff040d7836 */ /* 0x000fc80000000000 */
[----:B------:R-:W-:-:S04]  /*0190*/  IMAD.WIDE.U32 R6, R13, 0x8, R6 ;  /* 0x000000080d067825 */ /* 0x000fc800078e0006 */
[----:B------:R-:W-:Y:S02]  /*01a0*/  IMAD.WIDE.U32 R12, R13, 0x8, R2 ;  /* 0x000000080d0c7825 */ /* 0x000fe400078e0002 */
[----:B------:R-:W2:Y:S04]  /*01b0*/  LDG.E.64 R6, desc[UR6][R6.64] ;  /* 0x0000000606067981 */ /* 0x000ea8000c1e1b00 */
[----:B------:R-:W3:Y:S01]  /*01c0*/  LDG.E.64 R12, desc[UR6][R12.64] ;  /* 0x000000060c0c7981 */ /* 0x000ee2000c1e1b00 */
[----:B------:R-:W0:Y:S01]  /*01d0*/  MUFU.RCP64H R3, R19 ;  /* 0x0000001300037308 */ /* 0x000e220000001800 */
[----:B------:R-:W-:Y:S01]  /*01e0*/  IMAD.MOV.U32 R2, RZ, RZ, 0x1 ;  /* 0x00000001ff027424 */ /* 0x000fe200078e00ff */
[----:B------:R-:W-:Y:S01]  /*01f0*/  FSETP.GEU.AND P1, PT, |R17|, 6.5827683646048100446e-37, PT ;  /* 0x036000001100780b */ /* 0x000fe20003f2e200 */
[----:B------:R-:W-:Y:S04]  /*0200*/  BSSY.RECONVERGENT B1, `(.L_x_50) ;  /* 0x0000016000017945 */ /* 0x000fe80003800200 */
        /* <DEDUP_REMOVED lines=9> */
[----:B------:R-:W-:Y:S01]  /*02a0*/  FSETP.GT.AND P0, PT, |R0|, 1.469367938527859385e-39, PT ;  /* 0x001000000000780b */ /* 0x000fe20003f04200 */
[----:B--2---:R-:W-:Y:S02]  /*02b0*/  DADD R14, R14, -R6 ;  /* 0x000000000e0e7229 */ /* 0x004fe40000000806 */
[----:B---3--:R-:W-:-:S10]  /*02c0*/  DADD R12, R20, -R12 ;  /* 0x00000000140c7229 */ /* 0x008fd4000000080c */
[----:B------:R-:W-:Y:S05]  /*02d0*/  @P0 BRA P1, `(.L_x_51) ;  /* 0x0000000000200947 */ /* 0x000fea0000800000 */
[----:B------:R-:W-:Y:S01]  /*02e0*/  IMAD.MOV.U32 R10, RZ, RZ, R16 ;  /* 0x000000ffff0a7224 */ /* 0x000fe200078e0010 */
[----:B------:R-:W-:Y:S01]  /*02f0*/  MOV R0, 0x340 ;  /* 0x0000034000007802 */ /* 0x000fe20000000f00 */
[----:B------:R-:W-:Y:S02]  /*0300*/  IMAD.MOV.U32 R11, RZ, RZ, R17 ;  /* 0x000000ffff0b7224 */ /* 0x000fe400078e0011 */
[----:B------:R-:W-:Y:S02]  /*0310*/  IMAD.MOV.U32 R6, RZ, RZ, R18 ;  /* 0x000000ffff067224 */ /* 0x000fe400078e0012 */
[----:B------:R-:W-:-:S07]  /*0320*/  IMAD.MOV.U32 R7, RZ, RZ, R19 ;  /* 0x000000ffff077224 */ /* 0x000fce00078e0013 */
[----:B------:R-:W-:Y:S05]  /*0330*/  CALL.REL.NOINC `($__internal_4_$__cuda_sm20_div_rn_f64_full) ;  /* 0x0000000c00407944 */ /* 0x000fea0003c00000 */
[----:B------:R-:W-:Y:S02]  /*0340*/  IMAD.MOV.U32 R2, RZ, RZ, R38 ;  /* 0x000000ffff027224 */ /* 0x000fe400078e0026 */
[----:B------:R-:W-:-:S07]  /*0350*/  IMAD.MOV.U32 R3, RZ, RZ, R39 ;  /* 0x000000ffff037224 */ /* 0x000fce00078e0027 */
.L_x_51:
[----:B------:R-:W-:Y:S05]  /*0360*/  BSYNC.RECONVERGENT B1 ;  /* 0x0000000000017941 */ /* 0x000fea0003800200 */
.L_x_50:
[----:B------:R-:W0:Y:S01]  /*0370*/  MUFU.RCP64H R7, R15 ;  /* 0x0000000f00077308 */ /* 0x000e220000001800 */
[----:B------:R-:W-:Y:S01]  /*0380*/  MOV R6, 0x1 ;  /* 0x0000000100067802 */ /* 0x000fe20000000f00 */
[----:B------:R-:W-:Y:S01]  /*0390*/  BSSY.RECONVERGENT B1, `(.L_x_52) ;  /* 0x0000013000017945 */ /* 0x000fe20003800200 */
[----:B------:R-:W-:-:S04]  /*03a0*/  FSETP.GEU.AND P1, PT, |R13|, 6.5827683646048100446e-37, PT ;  /* 0x036000000d00780b */ /* 0x000fc80003f2e200 */
        /* <DEDUP_REMOVED lines=11> */
[----:B------:R-:W-:Y:S01]  /*0460*/  IMAD.MOV.U32 R10, RZ, RZ, R12 ;  /* 0x000000ffff0a7224 */ /* 0x000fe200078e000c */
[----:B------:R-:W-:Y:S01]  /*0470*/  MOV R0, 0x4c0 ;  /* 0x000004c000007802 */ /* 0x000fe20000000f00 */
[----:B------:R-:W-:Y:S02]  /*0480*/  IMAD.MOV.U32 R11, RZ, RZ, R13 ;  /* 0x000000ffff0b7224 */ /* 0x000fe400078e000d */
[----:B------:R-:W-:Y:S02]  /*0490*/  IMAD.MOV.U32 R6, RZ, RZ, R14 ;  /* 0x000000ffff067224 */ /* 0x000fe400078e000e */
[----:B------:R-:W-:-:S07]  /*04a0*/  IMAD.MOV.U32 R7, RZ, RZ, R15 ;  /* 0x000000ffff077224 */ /* 0x000fce00078e000f */
[----:B------:R-:W-:Y:S05]  /*04b0*/  CALL.REL.NOINC `($__internal_4_$__cuda_sm20_div_rn_f64_full) ;  /* 0x0000000800e07944 */ /* 0x000fea0003c00000 */
.L_x_53:
[----:B------:R-:W-:Y:S05]  /*04c0*/  BSYNC.RECONVERGENT B1 ;  /* 0x0000000000017941 */ /* 0x000fea0003800200 */
.L_x_52:
[----:B------:R-:W-:Y:S01]  /*04d0*/  DADD R6, R18, R14 ;  /* 0x0000000012067229 */ /* 0x000fe2000000000e */
[----:B------:R-:W-:Y:S01]  /*04e0*/  IMAD.MOV.U32 R8, RZ, RZ, 0x1 ;  /* 0x00000001ff087424 */ /* 0x000fe200078e00ff */
[----:B------:R-:W-:Y:S01]  /*04f0*/  DADD R2, -R38, R2 ;  /* 0x0000000026027229 */ /* 0x000fe20000000102 */
[----:B------:R-:W-:Y:S03]  /*0500*/  BSSY.RECONVERGENT B1, `(.L_x_54) ;  /* 0x0000013000017945 */ /* 0x000fe60003800200 */
[----:B------:R-:W0:Y:S04]  /*0510*/  MUFU.RCP64H R9, R7 ;  /* 0x0000000700097308 */ /* 0x000e280000001800 */
[----:B------:R-:W-:-:S10]  /*0520*/  DMUL R12, R2, 6 ;  /* 0x40180000020c7828 */ /* 0x000fd40000000000 */
        /* <DEDUP_REMOVED lines=15> */
[----:B------:R-:W-:Y:S05]  /*0620*/  CALL.REL.NOINC `($__internal_4_$__cuda_sm20_div_rn_f64_full) ;  /* 0x0000000800847944 */ /* 0x000fea0003c00000 */
.L_x_55:
[----:B------:R-:W-:Y:S05]  /*0630*/  BSYNC.RECONVERGENT B1 ;  /* 0x0000000000017941 */ /* 0x000fea0003800200 */
.L_x_54:
[----:B------:R-:W-:Y:S01]  /*0640*/  MOV R12, R38 ;  /* 0x00000026000c7202 */ /* 0x000fe20000000f00 */
[----:B------:R-:W-:-:S07]  /*0650*/  IMAD.MOV.U32 R13, RZ, RZ, R39 ;  /* 0x000000ffff0d7224 */ /* 0x000fce00078e0027 */
.L_x_49:
[----:B------:R-:W-:Y:S05]  /*0660*/  BSYNC.RECONVERGENT B0 ;  /* 0x0000000000007941 */ /* 0x000fea0003800200 */
.L_x_48:
[----:B------:R-:W0:Y:S01]  /*0670*/  LDCU UR4, c[0x0][0x398] ;  /* 0x00007300ff0477ac */ /* 0x000e220008000800 */
[----:B------:R-:W-:Y:S01]  /*0680*/  BSSY.RECONVERGENT B0, `(.L_x_56) ;  /* 0x000004e000007945 */ /* 0x000fe20003800200 */
[----:B------:R-:W-:Y:S01]  /*0690*/  CS2R R2, SRZ ;  /* 0x0000000000027805 */ /* 0x000fe2000001ff00 */
[----:B0-----:R-:W-:-:S06]  /*06a0*/  UIADD3 UR4, UPT, UPT, UR4, -0x2, URZ ;  /* 0xfffffffe04047890 */ /* 0x001fcc000fffe0ff */
[----:B------:R-:W-:-:S13]  /*06b0*/  ISETP.GE.AND P0, PT, R4, UR4, PT ;  /* 0x0000000404007c0c */ /* 0x000fda000bf06270 */
[----:B------:R-:W-:Y:S05]  /*06c0*/  @P0 BRA `(.L_x_57) ;  /* 0x0000000400240947 */ /* 0x000fea0003800000 */
[----:B------:R-:W2:Y:S04]  /*06d0*/  LDG.E.64 R28, desc[UR6][R28.64+0x10] ;  /* 0x000010061c1c7981 */ /* 0x000ea8000c1e1b00 */
[----:B------:R-:W3:Y:S01]  /*06e0*/  LDG.E.64 R26, desc[UR6][R26.64+0x10] ;  /* 0x000010061a1a7981 */ /* 0x000ee2000c1e1b00 */
[----:B------:R-:W-:Y:S01]  /*06f0*/  IMAD.MOV.U32 R2, RZ, RZ, 0x1 ;  /* 0x00000001ff027424 */ /* 0x000fe200078e00ff */
[----:B------:R-:W-:Y:S01]  /*0700*/  BSSY.RECONVERGENT B1, `(.L_x_58) ;  /* 0x0000016000017945 */ /* 0x000fe20003800200 */
[----:B--2---:R-:W-:Y:S02]  /*0710*/  DADD R24, -R24, R28 ;  /* 0x0000000018187229 */ /* 0x004fe4000000011c */
[----:B---3--:R-:W-:-:S04]  /*0720*/  DADD R10, -R22, R26 ;  /* 0x00000000160a7229 */ /* 0x008fc8000000011a */
[----:B------:R-:W0:Y:S06]  /*0730*/  MUFU.RCP64H R3, R25 ;  /* 0x0000001900037308 */ /* 0x000e2c0000001800 */
        /* <DEDUP_REMOVED lines=16> */
[----:B------:R-:W-:Y:S02]  /*0840*/  IMAD.MOV.U32 R2, RZ, RZ, R38 ;  /* 0x000000ffff027224 */ /* 0x000fe400078e0026 */
[----:B------:R-:W-:-:S07]  /*0850*/  IMAD.MOV.U32 R3, RZ, RZ, R39 ;  /* 0x000000ffff037224 */ /* 0x000fce00078e0027 */
.L_x_59:
[----:B------:R-:W-:Y:S05]  /*0860*/  BSYNC.RECONVERGENT B1 ;  /* 0x0000000000017941 */ /* 0x000fea0003800200 */
.L_x_58:
        /* <DEDUP_REMOVED lines=15> */
[----:B------:R-:W-:Y:S01]  /*0960*/  MOV R10, R16 ;  /* 0x00000010000a7202 */ /* 0x000fe20000000f00 */
[----:B------:R-:W-:Y:S01]  /*0970*/  IMAD.MOV.U32 R11, RZ, RZ, R17 ;  /* 0x000000ffff0b7224 */ /* 0x000fe200078e0011 */
[----:B------:R-:W-:Y:S01]  /*0980*/  MOV R0, 0x9c0 ;  /* 0x000009c000007802 */ /* 0x000fe20000000f00 */
[----:B------:R-:W-:Y:S02]  /*0990*/  IMAD.MOV.U32 R6, RZ, RZ, R18 ;  /* 0x000000ffff067224 */ /* 0x000fe400078e0012 */
[----:B------:R-:W-:-:S07]  /*09a0*/  IMAD.MOV.U32 R7, RZ, RZ, R19 ;  /* 0x000000ffff077224 */ /* 0x000fce00078e0013 */
[----:B------:R-:W-:Y:S05]  /*09b0*/  CALL.REL.NOINC `($__internal_4_$__cuda_sm20_div_rn_f64_full) ;  /* 0x0000000400a07944 */ /* 0x000fea0003c00000 */
.L_x_61:
[----:B------:R-:W-:Y:S05]  /*09c0*/  BSYNC.RECONVERGENT B1 ;  /* 0x0000000000017941 */ /* 0x000fea0003800200 */
.L_x_60:
        /* <DEDUP_REMOVED lines=22> */
.L_x_63:
[----:B------:R-:W-:Y:S05]  /*0b30*/  BSYNC.RECONVERGENT B1 ;  /* 0x0000000000017941 */ /* 0x000fea0003800200 */
.L_x_62:
[----:B------:R-:W-:Y:S01]  /*0b40*/  IMAD.MOV.U32 R2, RZ, RZ, R38 ;  /* 0x000000ffff027224 */ /* 0x000fe200078e0026 */
[----:B------:R-:W-:-:S07]  /*0b50*/  MOV R3, R39 ;  /* 0x0000002700037202 */ /* 0x000fce0000000f00 */
.L_x_57:
[----:B------:R-:W-:Y:S05]  /*0b60*/  BSYNC.RECONVERGENT B0 ;  /* 0x0000000000007941 */ /* 0x000fea0003800200 */
.L_x_56:
[----:B------:R-:W0:Y:S01]  /*0b70*/  MUFU.RCP64H R7, R19 ;  /* 0x0000001300077308 */ /* 0x000e220000001800 */
[----:B------:R-:W-:Y:S01]  /*0b80*/  IMAD.MOV.U32 R6, RZ, RZ, 0x1 ;  /* 0x00000001ff067424 */ /* 0x000fe200078e00ff */
[----:B------:R-:W1:Y:S01]  /*0b90*/  LDC.64 R22, c[0x0][0x390] ;  /* 0x0000e400ff167b82 */ /* 0x000e620000000a00 */
[----:B------:R-:W-:Y:S01]  /*0ba0*/  FSETP.GEU.AND P1, PT, |R17|, 6.5827683646048100446e-37, PT ;  /* 0x036000001100780b */ /* 0x000fe20003f2e200 */
[----:B------:R-:W-:Y:S03]  /*0bb0*/  BSSY.RECONVERGENT B0, `(.L_x_64) ;  /* 0x0000016000007945 */ /* 0x000fe60003800200 */
[----:B0-----:R-:W-:-:S08]  /*0bc0*/  DFMA R8, -R18, R6, 1 ;  /* 0x3ff000001208742b */ /* 0x001fd00000000106 */
[----:B------:R-:W-:Y:S01]  /*0bd0*/  DFMA R8, R8, R8, R8 ;  /* 0x000000080808722b */ /* 0x000fe20000000008 */
[----:B-1----:R-:W-:-:S05]  /*0be0*/  IMAD.WIDE R22, R4, 0x20, R22 ;  /* 0x0000002004167825 */ /* 0x002fca00078e0216 */
[----:B------:R0:W-:Y:S02]  /*0bf0*/  STG.E.64 desc[UR6][R22.64], R20 ;  /* 0x0000001416007986 */ /* 0x0001e4000c101b06 */
        /* <DEDUP_REMOVED lines=8> */
[----:B0-----:R-:W-:Y:S05]  /*0c80*/  @P0 BRA P1, `(.L_x_65) ;  /* 0x0000000000200947 */ /* 0x001fea0000800000 */
        /* <DEDUP_REMOVED lines=8> */
.L_x_65:
[----:B------:R-:W-:Y:S05]  /*0d10*/  BSYNC.RECONVERGENT B0 ;  /* 0x0000000000007941 */ /* 0x000fea0003800200 */
.L_x_64:
[----:B------:R-:W0:Y:S01]  /*0d20*/  MUFU.RCP64H R5, 6 ;  /* 0x4018000000057908 */ /* 0x000e220000001800 */
[----:B------:R-:W-:Y:S01]  /*0d30*/  MOV R8, 0x0 ;  /* 0x0000000000087802 */ /* 0x000fe20000000f00 */
[----:B------:R-:W-:Y:S01]  /*0d40*/  IMAD.MOV.U32 R9, RZ, RZ, 0x40180000 ;  /* 0x40180000ff097424 */ /* 0x000fe200078e00ff */
[----:B------:R-:W-:Y:S01]  /*0d50*/  BSSY.RECONVERGENT B0, `(.L_x_66) ;  /* 0x0000014000007945 */ /* 0x000fe20003800200 */
[----:B------:R-:W-:-:S06]  /*0d60*/  IMAD.MOV.U32 R4, RZ, RZ, 0x1 ;  /* 0x00000001ff047424 */ /* 0x000fcc00078e00ff */
[----:B0-----:R-:W-:-:S08]  /*0d70*/  DFMA R6, R4, -R8, 1 ;  /* 0x3ff000000406742b */ /* 0x001fd00000000808 */
[----:B------:R-:W-:-:S08]  /*0d80*/  DFMA R6, R6, R6, R6 ;  /* 0x000000060606722b */ /* 0x000fd00000000006 */
[----:B------:R-:W-:Y:S02]  /*0d90*/  DFMA R6, R4, R6, R4 ;  /* 0x000000060406722b */ /* 0x000fe40000000004 */
[----:B------:R-:W-:-:S06]  /*0da0*/  DFMA R4, R12, 2, R2 ;  /* 0x400000000c04782b */ /* 0x000fcc0000000002 */
[----:B------:R-:W-:Y:S02]  /*0db0*/  DFMA R8, R6, -R8, 1 ;  /* 0x3ff000000608742b */ /* 0x000fe40000000808 */
[----:B------:R-:W-:-:S06]  /*0dc0*/  DMUL R10, R18, R4 ;  /* 0x00000004120a7228 */ /* 0x000fcc0000000000 */
[----:B------:R-:W-:-:S04]  /*0dd0*/  DFMA R8, R6, R8, R6 ;  /* 0x000000080608722b */ /* 0x000fc80000000006 */
[----:B------:R-:W-:-:S04]  /*0de0*/  FSETP.GEU.AND P1, PT, |R11|, 6.5827683646048100446e-37, PT ;  /* 0x036000000b00780b */ /* 0x000fc80003f2e200 */
[----:B------:R-:W-:-:S08]  /*0df0*/  DMUL R38, R10, R8 ;  /* 0x000000080a267228 */ /* 0x000fd00000000000 */
[----:B------:R-:W-:-:S08]  /*0e00*/  DFMA R4, R38, -6, R10 ;  /* 0xc01800002604782b */ /* 0x000fd0000000000a */
[----:B------:R-:W-:-:S10]  /*0e10*/  DFMA R38, R8, R4, R38 ;  /* 0x000000040826722b */ /* 0x000fd40000000026 */
[----:B------:R-:W-:-:S05]  /*0e20*/  FFMA R0, RZ, 2.375, R39 ;  /* 0x40180000ff007823 */ /* 0x000fca0000000027 */
[----:B------:R-:W-:-:S13]  /*0e30*/  FSETP.GT.AND P0, PT, |R0|, 1.469367938527859385e-39, PT ;  /* 0x001000000000780b */ /* 0x000fda0003f04200 */
[----:B------:R-:W-:Y:S05]  /*0e40*/  @P0 BRA P1, `(.L_x_67) ;  /* 0x0000000000100947 */ /* 0x000fea0000800000 */
[----:B------:R-:W-:Y:S01]  /*0e50*/  IMAD.MOV.U32 R6, RZ, RZ, RZ ;  /* 0x000000ffff067224 */ /* 0x000fe200078e00ff */
[----:B------:R-:W-:Y:S01]  /*0e60*/  MOV R0, 0xe90 ;  /* 0x00000e9000007802 */ /* 0x000fe20000000f00 */
[----:B------:R-:W-:-:S07]  /*0e70*/  IMAD.MOV.U32 R7, RZ, RZ, 0x40180000 ;  /* 0x40180000ff077424 */ /* 0x000fce00078e00ff */
[----:B------:R-:W-:Y:S05]  /*0e80*/  CALL.REL.NOINC `($__internal_4_$__cuda_sm20_div_rn_f64_full) ;  /* 0x00000000006c7944 */ /* 0x000fea0003c00000 */
.L_x_67:
[----:B------:R-:W-:Y:S05]  /*0e90*/  BSYNC.RECONVERGENT B0 ;  /* 0x0000000000007941 */ /* 0x000fea0003800200 */
.L_x_66:
[----:B------:R-:W-:Y:S01]  /*0ea0*/  DMUL R6, R18, 6 ;  /* 0x4018000012067828 */ /* 0x000fe20000000000 */
[----:B------:R-:W-:Y:S01]  /*0eb0*/  IMAD.MOV.U32 R4, RZ, RZ, 0x1 ;  /* 0x00000001ff047424 */ /* 0x000fe200078e00ff */
[----:B------:R-:W-:Y:S01]  /*0ec0*/  DADD R10, R2, -R12 ;  /* 0x00000000020a7229 */ /* 0x000fe2000000080c */
[----:B------:R-:W-:Y:S01]  /*0ed0*/  BSSY.RECONVERGENT B0, `(.L_x_68) ;  /* 0x0000014000007945 */ /* 0x000fe20003800200 */
[----:B------:R-:W-:Y:S02]  /*0ee0*/  DADD R14, -R38, R14 ;  /* 0x00000000260e7229 */ /* 0x000fe4000000010e */
[----:B------:R-:W0:Y:S01]  /*0ef0*/  MUFU.RCP64H R5, R7 ;  /* 0x0000000700057308 */ /* 0x000e220000001800 */
[----:B------:R-:W-:-:S04]  /*0f00*/  DMUL R12, R12, 0.5 ;  /* 0x3fe000000c0c7828 */ /* 0x000fc80000000000 */
[----:B------:R1:W-:Y:S01]  /*0f10*/  STG.E.64 desc[UR6][R22.64+0x8], R14 ;  /* 0x0000080e16007986 */ /* 0x0003e2000c101b06 */
[----:B------:R-:W-:-:S03]  /*0f20*/  FSETP.GEU.AND P1, PT, |R11|, 6.5827683646048100446e-37, PT ;  /* 0x036000000b00780b */ /* 0x000fc60003f2e200 */
[----:B------:R1:W-:Y:S01]  /*0f30*/  STG.E.64 desc[UR6][R22.64+0x10], R12 ;  /* 0x0000100c16007986 */ /* 0x0003e2000c101b06 */
        /* <DEDUP_REMOVED lines=10> */
[----:B-1----:R-:W-:Y:S05]  /*0fe0*/  @P0 BRA P1, `(.L_x_69) ;  /* 0x0000000000080947 */ /* 0x002fea0000800000 */
[----:B------:R-:W-:-:S07]  /*0ff0*/  MOV R0, 0x1010 ;  /* 0x0000101000007802 */ /* 0x000fce0000000f00 */
[----:B------:R-:W-:Y:S05]  /*1000*/  CALL.REL.NOINC `($__internal_4_$__cuda_sm20_div_rn_f64_full) ;  /* 0x00000000000c7944 */ /* 0x000fea0003c00000 */
.L_x_69:
[----:B------:R-:W-:Y:S05]  /*1010*/  BSYNC.RECONVERGENT B0 ;  /* 0x0000000000007941 */ /* 0x000fea0003800200 */
.L_x_68:
[----:B------:R-:W-:Y:S01]  /*1020*/  STG.E.64 desc[UR6][R22.64+0x18], R38 ;  /* 0x0000182616007986 */ /* 0x000fe2000c101b06 */
[----:B------:R-:W-:Y:S05]  /*1030*/  EXIT ;  /* 0x000000000000794d */ /* 0x000fea0003800000 */
        .weak           $__internal_4_$__cuda_sm20_div_rn_f64_full
        .type           $__internal_4_$__cuda_sm20_div_rn_f64_full,@function
        .size           $__internal_4_$__cuda_sm20_div_rn_f64_full,(.L_x_207 - $__internal_4_$__cuda_sm20_div_rn_f64_full)
$__internal_4_$__cuda_sm20_div_rn_f64_full:
[----:B------:R-:W-:Y:S01]  /*1040*/  FSETP.GEU.AND P2, PT, |R11|, 1.469367938527859385e-39, PT ;  /* 0x001000000b00780b */ /* 0x000fe20003f4e200 */
[----:B------:R-:W-:Y:S01]  /*1050*/  IMAD.MOV.U32 R34, RZ, RZ, 0x1ca00000 ;  /* 0x1ca00000ff227424 */ /* 0x000fe200078e00ff */
[C---:B------:R-:W-:Y:S01]  /*1060*/  FSETP.GEU.AND P0, PT, |R7|.reuse, 1.469367938527859385e-39, PT ;  /* 0x001000000700780b */ /* 0x040fe20003f0e200 */
[----:B------:R-:W-:Y:S01]  /*1070*/  IMAD.MOV.U32 R38, RZ, RZ, 0x1 ;  /* 0x00000001ff267424 */ /* 0x000fe200078e00ff */
[----:B------:R-:W-:Y:S01]  /*1080*/  LOP3.LUT R8, R7, 0x800fffff, RZ, 0xc0, !PT ;  /* 0x800fffff07087812 */ /* 0x000fe200078ec0ff */
[----:B------:R-:W-:Y:S01]  /*1090*/  BSSY.RECONVERGENT B2, `(.L_x_70) ;  /* 0x0000053000027945 */ /* 0x000fe20003800200 */
[----:B------:R-:W-:Y:S02]  /*10a0*/  LOP3.LUT R5, R11, 0x7ff00000, RZ, 0xc0, !PT ;  /* 0x7ff000000b057812 */ /* 0x000fe400078ec0ff */
[----:B------:R-:W-:Y:S01]  /*10b0*/  LOP3.LUT R9, R8, 0x3ff00000, RZ, 0xfc, !PT ;  /* 0x3ff0000008097812 */ /* 0x000fe200078efcff */
[----:B------:R-:W-:Y:S01]  /*10c0*/  IMAD.MOV.U32 R8, RZ, RZ, R6 ;  /* 0x000000ffff087224 */ /* 0x000fe200078e0006 */
[----:B------:R-:W-:Y:S01]  /*10d0*/  LOP3.LUT R36, R7, 0x7ff00000, RZ, 0xc0, !PT ;  /* 0x7ff0000007247812 */ /* 0x000fe200078ec0ff */
[----:B------:R-:W-:-:S02]  /*10e0*/  IMAD.MOV.U32 R35, RZ, RZ, R5 ;  /* 0x000000ffff237224 */ /* 0x000fc400078e0005 */
[----:B------:R-:W-:Y:S01]  /*10f0*/  @!P2 LOP3.LUT R30, R7, 0x7ff00000, RZ, 0xc0, !PT ;  /* 0x7ff00000071ea812 */ /* 0x000fe200078ec0ff */
[----:B------:R-:W-:Y:S01]  /*1100*/  @!P2 IMAD.MOV.U32 R32, RZ, RZ, RZ ;  /* 0x000000ffff20a224 */ /* 0x000fe200078e00ff */
[----:B------:R-:W-:Y:S01]  /*1110*/  @!P0 DMUL R8, R6, 8.98846567431157953865e+307 ;  /* 0x7fe0000006088828 */ /* 0x000fe20000000000 */
[C---:B------:R-:W-:Y:S02]  /*1120*/  ISETP.GE.U32.AND P1, PT, R5.reuse, R36, PT ;  /* 0x000000240500720c */ /* 0x040fe40003f26070 */
[----:B------:R-:W-:Y:S02]  /*1130*/  @!P2 ISETP.GE.U32.AND P3, PT, R5, R30, PT ;  /* 0x0000001e0500a20c */ /* 0x000fe40003f66070 */
[C---:B------:R-:W-:Y:S01]  /*1140*/  SEL R31, R34.reuse, 0x63400000, !P1 ;  /* 0x63400000221f7807 */ /* 0x040fe20004800000 */
[----:B------:R-:W0:Y:S01]  /*1150*/  MUFU.RCP64H R39, R9 ;  /* 0x0000000900277308 */ /* 0x000e220000001800 */
[----:B------:R-:W-:Y:S02]  /*1160*/  @!P2 SEL R33, R34, 0x63400000, !P3 ;  /* 0x634000002221a807 */ /* 0x000fe40005800000 */
[----:B------:R-:W-:-:S02]  /*1170*/  LOP3.LUT R31, R31, 0x800fffff, R11, 0xf8, !PT ;  /* 0x800fffff1f1f7812 */ /* 0x000fc400078ef80b */
[----:B------:R-:W-:Y:S02]  /*1180*/  @!P2 LOP3.LUT R30, R33, 0x80000000, R11, 0xf8, !PT ;  /* 0x80000000211ea812 */ /* 0x000fe400078ef80b */
[----:B------:R-:W-:Y:S02]  /*1190*/  @!P0 LOP3.LUT R36, R9, 0x7ff00000, RZ, 0xc0, !PT ;  /* 0x7ff0000009248812 */ /* 0x000fe400078ec0ff */
[----:B------:R-:W-:Y:S02]  /*11a0*/  @!P2 LOP3.LUT R33, R30, 0x100000, RZ, 0xfc, !PT ;  /* 0x001000001e21a812 */ /* 0x000fe400078efcff */
[----:B------:R-:W-:-:S06]  /*11b0*/  MOV R30, R10 ;  /* 0x0000000a001e7202 */ /* 0x000fcc0000000f00 */
[----:B------:R-:W-:Y:S02]  /*11c0*/  @!P2 DFMA R30, R30, 2, -R32 ;  /* 0x400000001e1ea82b */ /* 0x000fe40000000820 */
[----:B0-----:R-:W-:-:S08]  /*11d0*/  DFMA R32, R38, -R8, 1 ;  /* 0x3ff000002620742b */ /* 0x001fd00000000808 */
[----:B------:R-:W-:Y:S01]  /*11e0*/  DFMA R32, R32, R32, R32 ;  /* 0x000000202020722b */ /* 0x000fe20000000020 */
[----:B------:R-:W-:-:S05]  /*11f0*/  @!P2 LOP3.LUT R35, R31, 0x7ff00000, RZ, 0xc0, !PT ;  /* 0x7ff000001f23a812 */ /* 0x000fca00078ec0ff */
[----:B------:R-:W-:Y:S02]  /*1200*/  VIADD R37, R35, 0xffffffff ;  /* 0xffffffff23257836 */ /* 0x000fe40000000000 */
[----:B------:R-:W-:-:S03]  /*1210*/  DFMA R38, R38, R32, R38 ;  /* 0x000000202626722b */ /* 0x000fc60000000026 */
[----:B------:R-:W-:Y:S01]  /*1220*/  ISETP.GT.U32.AND P0, PT, R37, 0x7feffffe, PT ;  /* 0x7feffffe2500780c */ /* 0x000fe20003f04070 */
[----:B------:R-:W-:-:S04]  /*1230*/  VIADD R37, R36, 0xffffffff ;  /* 0xffffffff24257836 */ /* 0x000fc80000000000 */
[----:B------:R-:W-:Y:S01]  /*1240*/  DFMA R40, R38, -R8, 1 ;  /* 0x3ff000002628742b */ /* 0x000fe20000000808 */
[----:B------:R-:W-:-:S07]  /*1250*/  ISETP.GT.U32.OR P0, PT, R37, 0x7feffffe, P0 ;  /* 0x7feffffe2500780c */ /* 0x000fce0000704470 */
[----:B------:R-:W-:-:S08]  /*1260*/  DFMA R40, R38, R40, R38 ;  /* 0x000000282628722b */ /* 0x000fd00000000026 */
[----:B------:R-:W-:-:S08]  /*1270*/  DMUL R38, R40, R30 ;  /* 0x0000001e28267228 */ /* 0x000fd00000000000 */
[----:B------:R-:W-:-:S08]  /*1280*/  DFMA R32, R38, -R8, R30 ;  /* 0x800000082620722b */ /* 0x000fd0000000001e */
[----:B------:R-:W-:Y:S01]  /*1290*/  DFMA R32, R40, R32, R38 ;  /* 0x000000202820722b */ /* 0x000fe20000000026 */
[----:B------:R-:W-:Y:S10]  /*12a0*/  @P0 BRA `(.L_x_71) ;  /* 0x0000000000700947 */ /* 0x000ff40003800000 */
[----:B------:R-:W-:-:S04]  /*12b0*/  LOP3.LUT R10, R7, 0x7ff00000, RZ, 0xc0, !PT ;  /* 0x7ff00000070a7812 */ /* 0x000fc800078ec0ff */
[CC--:B------:R-:W-:Y:S02]  /*12c0*/  VIADDMNMX R11, R5.reuse, -R10.reuse, 0xb9600000, !PT ;  /* 0xb9600000050b7446 */ /* 0x0c0fe4000780090a */
[----:B------:R-:W-:Y:S02]  /*12d0*/  ISETP.GE.U32.AND P0, PT, R5, R10, PT ;  /* 0x0000000a0500720c */ /* 0x000fe40003f06070 */
[----:B------:R-:W-:Y:S02]  /*12e0*/  VIMNMX R11, PT, PT, R11, 0x46a00000, PT ;  /* 0x46a000000b0b7848 */ /* 0x000fe40003fe0100 */
[----:B------:R-:W-:-:S05]  /*12f0*/  SEL R34, R34, 0x63400000, !P0 ;  /* 0x6340000022227807 */ /* 0x000fca0004000000 */
[----:B------:R-:W-:Y:S01]  /*1300*/  IMAD.IADD R11, R11, 0x1, -R34 ;  /* 0x000000010b0b7824 */ /* 0x000fe200078e0a22 */
[----:B------:R-:W-:-:S03]  /*1310*/  MOV R34, RZ ;  /* 0x000000ff00227202 */ /* 0x000fc60000000f00 */
[----:B------:R-:W-:-:S06]  /*1320*/  VIADD R35, R11, 0x7fe00000 ;  /* 0x7fe000000b237836 */ /* 0x000fcc0000000000 */
[----:B------:R-:W-:-:S10]  /*1330*/  DMUL R38, R32, R34 ;  /* 0x0000002220267228 */ /* 0x000fd40000000000 */
[----:B------:R-:W-:-:S13]  /*1340*/  FSETP.GTU.AND P0, PT, |R39|, 1.469367938527859385e-39, PT ;  /* 0x001000002700780b */ /* 0x000fda0003f0c200 */
[----:B------:R-:W-:Y:S05]  /*1350*/  @P0 BRA `(.L_x_72) ;  /* 0x0000000000980947 */ /* 0x000fea0003800000 */
[----:B------:R-:W-:-:S06]  /*1360*/  DFMA R8, R32, -R8, R30 ;  /* 0x800000082008722b */ /* 0x000fcc000000001e */
[----:B------:R-:W-:-:S04]  /*1370*/  IMAD.MOV.U32 R8, RZ, RZ, RZ ;  /* 0x000000ffff087224 */ /* 0x000fc800078e00ff */
[C---:B------:R-:W-:Y:S02]  /*1380*/  FSETP.NEU.AND P0, PT, R9.reuse, RZ, PT ;  /* 0x000000ff0900720b */ /* 0x040fe40003f0d000 */
[----:B------:R-:W-:-:S04]  /*1390*/  LOP3.LUT R6, R9, 0x80000000, R7, 0x48, !PT ;  /* 0x8000000009067812 */ /* 0x000fc800078e4807 */
[----:B------:R-:W-:-:S07]  /*13a0*/  LOP3.LUT R9, R6, R35, RZ, 0xfc, !PT ;  /* 0x0000002306097212 */ /* 0x000fce00078efcff */
[----:B------:R-:W-:Y:S05]  /*13b0*/  @!P0 BRA `(.L_x_72) ;  /* 0x0000000000808947 */ /* 0x000fea0003800000 */
[----:B------:R-:W-:Y:S01]  /*13c0*/  IMAD.MOV R31, RZ, RZ, -R11 ;  /* 0x000000ffff1f7224 */ /* 0x000fe200078e0a0b */
[----:B------:R-:W-:Y:S01]  /*13d0*/  DMUL.RP R8, R32, R8 ;  /* 0x0000000820087228 */ /* 0x000fe20000008000 */
[----:B------:R-:W-:Y:S01]  /*13e0*/  IMAD.MOV.U32 R30, RZ, RZ, RZ ;  /* 0x000000ffff1e7224 */ /* 0x000fe200078e00ff */
[----:B------:R-:W-:-:S05]  /*13f0*/  IADD3 R11, PT, PT, -R11, -0x43300000, RZ ;  /* 0xbcd000000b0b7810 */ /* 0x000fca0007ffe1ff */
[----:B------:R-:W-:-:S03]  /*1400*/  DFMA R30, R38, -R30, R32 ;  /* 0x8000001e261e722b */ /* 0x000fc60000000020 */
[----:B------:R-:W-:-:S07]  /*1410*/  LOP3.LUT R6, R9, R6, RZ, 0x3c, !PT ;  /* 0x0000000609067212 */ /* 0x000fce00078e3cff */
[----:B------:R-:W-:-:S04]  /*1420*/  FSETP.NEU.AND P0, PT, |R31|, R11, PT ;  /* 0x0000000b1f00720b */ /* 0x000fc80003f0d200 */
[----:B------:R-:W-:Y:S02]  /*1430*/  FSEL R8, R8, R38, !P0 ;  /* 0x0000002608087208 */ /* 0x000fe40004000000 */
[----:B------:R-:W-:-:S03]  /*1440*/  FSEL R39, R6, R39, !P0 ;  /* 0x0000002706277208 */ /* 0x000fc60004000000 */
[----:B------:R-:W-:Y:S01]  /*1450*/  IMAD.MOV.U32 R38, RZ, RZ, R8 ;  /* 0x000000ffff267224 */ /* 0x000fe200078e0008 */
[----:B------:R-:W-:Y:S06]  /*1460*/  BRA `(.L_x_72) ;  /* 0x0000000000547947 */ /* 0x000fec0003800000 */
.L_x_71:
        /* <DEDUP_REMOVED lines=16> */
.L_x_74:
[----:B------:R-:W-:Y:S01]  /*1570*/  LOP3.LUT R39, R7, 0x80000, RZ, 0xfc, !PT ;  /* 0x0008000007277812 */ /* 0x000fe200078efcff */
[----:B------:R-:W-:Y:S01]  /*1580*/  IMAD.MOV.U32 R38, RZ, RZ, R6 ;  /* 0x000000ffff267224 */ /* 0x000fe200078e0006 */
[----:B------:R-:W-:Y:S06]  /*1590*/  BRA `(.L_x_72) ;  /* 0x0000000000087947 */ /* 0x000fec0003800000 */
.L_x_73:
[----:B------:R-:W-:Y:S01]  /*15a0*/  LOP3.LUT R39, R11, 0x80000, RZ, 0xfc, !PT ;  /* 0x000800000b277812 */ /* 0x000fe200078efcff */
[----:B------:R-:W-:-:S07]  /*15b0*/  IMAD.MOV.U32 R38, RZ, RZ, R10 ;  /* 0x000000ffff267224 */ /* 0x000fce00078e000a */
.L_x_72:
[----:B------:R-:W-:Y:S05]  /*15c0*/  BSYNC.RECONVERGENT B2 ;  /* 0x0000000000027941 */ /* 0x000fea0003800200 */
.L_x_70:
[----:B------:R-:W-:Y:S02]  /*15d0*/  IMAD.MOV.U32 R6, RZ, RZ, R0 ;  /* 0x000000ffff067224 */ /* 0x000fe400078e0000 */
[----:B------:R-:W-:-:S04]  /*15e0*/  IMAD.MOV.U32 R7, RZ, RZ, 0x0 ;  /* 0x00000000ff077424 */ /* 0x000fc800078e00ff */
[----:B------:R-:W-:Y:S05]  /*15f0*/  RET.REL.NODEC R6 `(_Z30cubic_spline_volatility_kernelPdS_P12SplineCoeffsid) ;  /* 0xffffffe806807950 */ /* 0x000fea0003c3ffff */
.L_x_75:
        /* <DEDUP_REMOVED lines=16> */
.L_x_207:


//--------------------- .text._Z25heston_calibration_kernelP11MarketQuotePdiddi --------------------------
	.section	.text._Z25heston_calibration_kernelP11MarketQuotePdiddi,"ax",@progbits
	.align	128
        .global         _Z25heston_calibration_kernelP11MarketQuotePdiddi
        .type           _Z25heston_calibration_kernelP11MarketQuotePdiddi,@function
        .size           _Z25heston_calibration_kernelP11MarketQuotePdiddi,(.L_x_209 - _Z25heston_calibration_kernelP11MarketQuotePdiddi)
        .other          _Z25heston_calibration_kernelP11MarketQuotePdiddi,@"STO_CUDA_ENTRY STV_DEFAULT"
_Z25heston_calibration_kernelP11MarketQuotePdiddi:
.text._Z25heston_calibration_kernelP11MarketQuotePdiddi:
[----:B------:R-:W-:Y:S01]  /*0000*/  LDC R1, c[0x0][0x37c] ;  /* 0x0000df00ff017b82 */ /* 0x000fe20000000800 */
[----:B------:R-:W0:Y:S07]  /*0010*/  S2R R3, SR_TID.X ;  /* 0x0000000000037919 */ /* 0x000e2e0000002100 */
[----:B------:R-:W0:Y:S01]  /*0020*/  S2UR UR4, SR_CTAID.X ;  /* 0x00000000000479c3 */ /* 0x000e220000002500 */
[----:B------:R-:W1:Y:S07]  /*0030*/  LDCU UR5, c[0x0][0x390] ;  /* 0x00007200ff0577ac */ /* 0x000e6e0008000800 */
[----:B------:R-:W0:Y:S02]  /*0040*/  LDC R0, c[0x0][0x360] ;  /* 0x0000d800ff007b82 */ /* 0x000e240000000800 */
[----:B0-----:R-:W-:-:S05]  /*0050*/  IMAD R0, R0, UR4, R3 ;  /* 0x0000000400007c24 */ /* 0x001fca000f8e0203 */
[----:B-1----:R-:W-:-:S13]  /*0060*/  ISETP.GE.AND P0, PT, R0, UR5, PT ;  /* 0x0000000500007c0c */ /* 0x002fda000bf06270 */
[----:B------:R-:W-:Y:S05]  /*0070*/  @P0 EXIT ;  /* 0x000000000000094d */ /* 0x000fea0003800000 */
[----:B------:R-:W0:Y:S01]  /*0080*/  LDC.64 R2, c[0x0][0x380] ;  /* 0x0000e000ff027b82 */ /* 0x000e220000000a00 */
[----:B------:R-:W1:Y:S01]  /*0090*/  LDCU.64 UR6, c[0x0][0x358] ;  /* 0x00006b00ff0677ac */ /* 0x000e620008000a00 */
[----:B------:R-:W2:Y:S01]  /*00a0*/  LDCU UR4, c[0x0][0x3a8] ;  /* 0x00007500ff0477ac */ /* 0x000ea20008000800 */
[----:B0-----:R-:W-:-:S05]  /*00b0*/  IMAD.WIDE R2, R0, 0x38, R2 ;  /* 0x0000003800027825 */ /* 0x001fca00078e0202 */
[----:B-1----:R-:W3:Y:S01]  /*00c0*/  LDG.E.64 R34, desc[UR6][R2.64+0x8] ;  /* 0x0000080602227981 */ /* 0x002ee2000c1e1b00 */
[----:B------:R-:W0:Y:S01]  /*00d0*/  LDC.64 R32, c[0x0][0x388] ;  /* 0x0000e200ff207b82 */ /* 0x000e220000000a00 */
[----:B--2---:R-:W1:Y:S01]  /*00e0*/  I2F.F64 R6, UR4 ;  /* 0x0000000400067d12 */ /* 0x004e620008201c00 */
[----:B------:R-:W-:Y:S01]  /*00f0*/  IMAD.MOV.U32 R8, RZ, RZ, 0x1 ;  /* 0x00000001ff087424 */ /* 0x000fe200078e00ff */
[----:B------:R-:W5:Y:S04]  /*0100*/  LDG.E R4, desc[UR6][R2.64+0x28] ;  /* 0x0000280602047981 */ /* 0x000f68000c1e1900 */
[----:B------:R-:W5:Y:S04]  /*0110*/  LDG.E.64 R30, desc[UR6][R2.64] ;  /* 0x00000006021e7981 */ /* 0x000f68000c1e1b00 */
[----:B------:R-:W5:Y:S04]  /*0120*/  LDG.E.64 R28, desc[UR6][R2.64+0x18] ;  /* 0x00001806021c7981 */ /* 0x000f68000c1e1b00 */
[----:B------:R2:W5:Y:S04]  /*0130*/  LDG.E.64 R26, desc[UR6][R2.64+0x20] ;  /* 0x00002006021a7981 */ /* 0x000568000c1e1b00 */
[----:B0-----:R-:W5:Y:S01]  /*0140*/  LDG.E.64 R32, desc[UR6][R32.64+0x20] ;  /* 0x0000200620207981 */ /* 0x001f62000c1e1b00 */
[----:B-1----:R-:W0:Y:S02]  /*0150*/  MUFU.RCP64H R9, R7 ;  /* 0x0000000700097308 */ /* 0x002e240000001800 */
[----:B0-----:R-:W-:-:S08]  /*0160*/  DFMA R10, -R6, R8, 1 ;  /* 0x3ff00000060a742b */ /* 0x001fd00000000108 */
[----:B------:R-:W-:-:S08]  /*0170*/  DFMA R10, R10, R10, R10 ;  /* 0x0000000a0a0a722b */ /* 0x000fd0000000000a */
[----:B------:R-:W-:-:S08]  /*0180*/  DFMA R10, R8, R10, R8 ;  /* 0x0000000a080a722b */ /* 0x000fd00000000008 */
[----:B------:R-:W-:-:S08]  /*0190*/  DFMA R8, -R6, R10, 1 ;  /* 0x3ff000000608742b */ /* 0x000fd0000000010a */
[----:B------:R-:W-:Y:S01]  /*01a0*/  DFMA R8, R10, R8, R10 ;  /* 0x000000080a08722b */ /* 0x000fe2000000000a */
[----:B------:R-:W-:Y:S07]  /*01b0*/  BSSY.RECONVERGENT B0, `(.L_x_76) ;  /* 0x000000f000007945 */ /* 0x000fee0003800200 */
[----:B---3--:R-:W-:-:S08]  /*01c0*/  DMUL R10, R34, R8 ;  /* 0x00000008220a7228 */ /* 0x008fd00000000000 */
[----:B--2---:R-:W-:-:S08]  /*01d0*/  DFMA R2, -R6, R10, R34 ;  /* 0x0000000a0602722b */ /* 0x004fd00000000122 */
[----:B------:R-:W-:Y:S01]  /*01e0*/  DFMA R2, R8, R2, R10 ;  /* 0x000000020802722b */ /* 0x000fe2000000000a */
[----:B------:R-:W-:-:S09]  /*01f0*/  FSETP.GEU.AND P1, PT, |R35|, 6.5827683646048100446e-37, PT ;  /* 0x036000002300780b */ /* 0x000fd20003f2e200 */
[----:B------:R-:W-:-:S05]  /*0200*/  FFMA R5, RZ, R7, R3 ;  /* 0x00000007ff057223 */ /* 0x000fca0000000003 */
[----:B------:R-:W-:Y:S02]  /*0210*/  FSETP.GT.AND P0, PT, |R5|, 1.469367938527859385e-39, PT ;  /* 0x001000000500780b */ /* 0x000fe40003f04200 */
[----:B------:R-:W-:-:S11]  /*0220*/  LOP3.LUT R11, R0, 0xaad26b49, RZ, 0x3c, !PT ;  /* 0xaad26b49000b7812 */ /* 0x000fd600078e3cff */
[----:B------:R-:W-:Y:S05]  /*0230*/  @P0 BRA P1, `(.L_x_77) ;  /* 0x0000000000180947 */ /* 0x000fea0000800000 */
[----:B------:R-:W-:Y:S01]  /*0240*/  IMAD.MOV.U32 R2, RZ, RZ, R6 ;  /* 0x000000ffff027224 */ /* 0x000fe200078e0006 */
[----:B------:R-:W-:Y:S01]  /*0250*/  MOV R6, 0x2a0 ;  /* 0x000002a000067802 */ /* 0x000fe20000000f00 */
[----:B------:R-:W-:Y:S02]  /*0260*/  IMAD.MOV.U32 R3, RZ, RZ, R7 ;  /* 0x000000ffff037224 */ /* 0x000fe400078e0007 */
[----:B------:R-:W-:Y:S02]  /*0270*/  IMAD.MOV.U32 R12, RZ, RZ, R34 ;  /* 0x000000ffff0c7224 */ /* 0x000fe400078e0022 */
[----:B------:R-:W-:-:S07]  /*0280*/  IMAD.MOV.U32 R13, RZ, RZ, R35 ;  /* 0x000000ffff0d7224 */ /* 0x000fce00078e0023 */
[----:B-----5:R-:W-:Y:S05]  /*0290*/  CALL.REL.NOINC `($__internal_5_$__cuda_sm20_div_rn_f64_full) ;  /* 0x0000003400e87944 */ /* 0x020fea0003c00000 */
.L_x_77:
[----:B------:R-:W-:Y:S05]  /*02a0*/  BSYNC.RECONVERGENT B0 ;  /* 0x0000000000007941 */ /* 0x000fea0003800200 */
.L_x_76:
[----:B------:R-:W0:Y:S02]  /*02b0*/  LDCU UR4, c[0x0][0x3a8] ;  /* 0x00007500ff0477ac */ /* 0x000e240008000800 */
[----:B0-----:R-:W-:-:S09]  /*02c0*/  UISETP.GE.AND UP0, UPT, UR4, 0x1, UPT ;  /* 0x000000010400788c */ /* 0x001fd2000bf06270 */
[----:B------:R-:W-:Y:S05]  /*02d0*/  BRA.U !UP0, `(.L_x_78) ;  /* 0x0000001d08807547 */ /* 0x000fea000b800000 */
[----:B------:R-:W0:Y:S02]  /*02e0*/  LDC.64 R14, c[0x0][0x388] ;  /* 0x0000e200ff0e7b82 */ /* 0x000e240000000a00 */
[----:B0-----:R0:W5:Y:S04]  /*02f0*/  LDG.E.64 R24, desc[UR6][R14.64] ;  /* 0x000000060e187981 */ /* 0x001168000c1e1b00 */
[----:B------:R0:W5:Y:S04]  /*0300*/  LDG.E.64 R22, desc[UR6][R14.64+0x8] ;  /* 0x000008060e167981 */ /* 0x000168000c1e1b00 */
[----:B------:R0:W5:Y:S04]  /*0310*/  LDG.E.64 R20, desc[UR6][R14.64+0x10] ;  /* 0x000010060e147981 */ /* 0x000168000c1e1b00 */
[----:B------:R0:W5:Y:S01]  /*0320*/  LDG.E.64 R18, desc[UR6][R14.64+0x18] ;  /* 0x000018060e127981 */ /* 0x000162000c1e1b00 */
[----:B------:R-:W1:Y:S01]  /*0330*/  MUFU.RSQ64H R7, R3 ;  /* 0x0000000300077308 */ /* 0x000e620000001c00 */
[----:B------:R-:W-:Y:S01]  /*0340*/  VIADD R6, R3, 0xfcb00000 ;  /* 0xfcb0000003067836 */ /* 0x000fe20000000000 */
[----:B------:R-:W-:Y:S01]  /*0350*/  ISETP.GT.AND P0, PT, R0, -0x1, PT ;  /* 0xffffffff0000780c */ /* 0x000fe20003f04270 */
[----:B------:R-:W-:Y:S01]  /*0360*/  IMAD.MOV.U32 R12, RZ, RZ, 0x0 ;  /* 0x00000000ff0c7424 */ /* 0x000fe200078e00ff */
[----:B------:R-:W-:Y:S01]  /*0370*/  BSSY.RECONVERGENT B0, `(.L_x_79) ;  /* 0x0000019000007945 */ /* 0x000fe20003800200 */
[----:B------:R-:W-:Y:S01]  /*0380*/  IMAD.MOV.U32 R13, RZ, RZ, 0x3fd80000 ;  /* 0x3fd80000ff0d7424 */ /* 0x000fe200078e00ff */
[----:B------:R-:W-:Y:S01]  /*0390*/  ISETP.GE.U32.AND P1, PT, R6, 0x7ca00000, PT ;  /* 0x7ca000000600780c */ /* 0x000fe20003f26070 */
[----:B------:R-:W-:Y:S01]  /*03a0*/  IMAD R11, R11, 0x4182bed5, RZ ;  /* 0x4182bed50b0b7824 */ /* 0x000fe200078e02ff */
[----:B-1----:R-:W-:-:S08]  /*03b0*/  DMUL R8, R6, R6 ;  /* 0x0000000606087228 */ /* 0x002fd00000000000 */
[----:B------:R-:W-:-:S08]  /*03c0*/  DFMA R8, -R8, R2, 1 ;  /* 0x3ff000000808742b */ /* 0x000fd00000000102 */
[----:B------:R-:W-:Y:S02]  /*03d0*/  DFMA R12, R8, R12, 0.5 ;  /* 0x3fe00000080c742b */ /* 0x000fe4000000000c */
[----:B------:R-:W-:-:S08]  /*03e0*/  DMUL R8, R6, R8 ;  /* 0x0000000806087228 */ /* 0x000fd00000000000 */
[----:B------:R-:W-:Y:S01]  /*03f0*/  DFMA R8, R12, R8, R6 ;  /* 0x000000080c08722b */ /* 0x000fe20000000006 */
[----:B------:R-:W-:-:S05]  /*0400*/  IMAD.MOV.U32 R12, RZ, RZ, -0x266e14b1 ;  /* 0xd991eb4fff0c7424 */ /* 0x000fca00078e00ff */
[----:B------:R-:W-:Y:S02]  /*0410*/  SEL R12, R12, 0x8bf16996, P0 ;  /* 0x8bf169960c0c7807 */ /* 0x000fe40000000000 */
[----:B------:R-:W-:Y:S02]  /*0420*/  DMUL R48, R8, R2 ;  /* 0x0000000208307228 */ /* 0x000fe40000000000 */
[----:B------:R-:W-:Y:S01]  /*0430*/  IADD3 R47, PT, PT, R9, -0x100000, RZ ;  /* 0xfff00000092f7810 */ /* 0x000fe20007ffe0ff */
[----:B------:R-:W-:-:S05]  /*0440*/  IMAD.MOV.U32 R46, RZ, RZ, R8 ;  /* 0x000000ffff2e7224 */ /* 0x000fca00078e0008 */
[----:B------:R-:W-:-:S08]  /*0450*/  DFMA R44, R48, -R48, R2 ;  /* 0x80000030302c722b */ /* 0x000fd00000000002 */
[----:B------:R-:W-:Y:S01]  /*0460*/  DFMA R16, R44, R46, R48 ;  /* 0x0000002e2c10722b */ /* 0x000fe20000000030 */
[----:B0-----:R-:W-:Y:S10]  /*0470*/  @!P1 BRA `(.L_x_80) ;  /* 0x0000000000209947 */ /* 0x001ff40003800000 */
[----:B------:R-:W-:Y:S01]  /*0480*/  IMAD.MOV.U32 R46, RZ, RZ, R8 ;  /* 0x000000ffff2e7224 */ /* 0x000fe200078e0008 */
[----:B------:R-:W-:Y:S01]  /*0490*/  MOV R0, 0x4e0 ;  /* 0x000004e000007802 */ /* 0x000fe20000000f00 */
[----:B------:R-:W-:Y:S02]  /*04a0*/  IMAD.MOV.U32 R10, RZ, RZ, R6 ;  /* 0x000000ffff0a7224 */ /* 0x000fe400078e0006 */
[----:B------:R-:W-:Y:S02]  /*04b0*/  IMAD.MOV.U32 R42, RZ, RZ, R2 ;  /* 0x000000ffff2a7224 */ /* 0x000fe400078e0002 */
[----:B------:R-:W-:-:S07]  /*04c0*/  IMAD.MOV.U32 R43, RZ, RZ, R3 ;  /* 0x000000ffff2b7224 */ /* 0x000fce00078e0003 */
[----:B-----5:R-:W-:Y:S05]  /*04d0*/  CALL.REL.NOINC `($__internal_6_$__cuda_sm20_dsqrt_rn_f64_mediumpath_v1) ;  /* 0x0000003800cc7944 */ /* 0x020fea0003c00000 */
[----:B------:R-:W-:Y:S01]  /*04e0*/  IMAD.MOV.U32 R16, RZ, RZ, R58 ;  /* 0x000000ffff107224 */ /* 0x000fe200078e003a */
[----:B------:R-:W-:-:S07]  /*04f0*/  MOV R17, R59 ;  /* 0x0000003b00117202 */ /* 0x000fce0000000f00 */
.L_x_80:
[----:B------:R-:W-:Y:S05]  /*0500*/  BSYNC.RECONVERGENT B0 ;  /* 0x0000000000007941 */ /* 0x000fea0003800200 */
.L_x_79:
[----:B-----5:R-:W-:Y:S01]  /*0510*/  DFMA R42, -R32, R32, 1 ;  /* 0x3ff00000202a742b */ /* 0x020fe20000000120 */
[----:B------:R-:W-:Y:S02]  /*0520*/  IMAD.MOV.U32 R8, RZ, RZ, 0x0 ;  /* 0x00000000ff087424 */ /* 0x000fe400078e00ff */
[----:B------:R-:W-:Y:S02]  /*0530*/  IMAD.MOV.U32 R9, RZ, RZ, 0x3fd80000 ;  /* 0x3fd80000ff097424 */ /* 0x000fe400078e00ff */
[----:B------:R-:W-:Y:S01]  /*0540*/  VIADD R5, R11, 0x583f19 ;  /* 0x00583f190b057836 */ /* 0x000fe20000000000 */
[----:B------:R-:W0:Y:S04]  /*0550*/  MUFU.RSQ64H R37, R43 ;  /* 0x0000002b00257308 */ /* 0x000e280000001c00 */
[----:B------:R-:W-:-:S05]  /*0560*/  VIADD R36, R43, 0xfcb00000 ;  /* 0xfcb000002b247836 */ /* 0x000fca0000000000 */
[----:B------:R-:W-:Y:S01]  /*0570*/  ISETP.GE.U32.AND P0, PT, R36, 0x7ca00000, PT ;  /* 0x7ca000002400780c */ /* 0x000fe20003f06070 */
[----:B0-----:R-:W-:-:S08]  /*0580*/  DMUL R6, R36, R36 ;  /* 0x0000002424067228 */ /* 0x001fd00000000000 */
[----:B------:R-:W-:-:S08]  /*0590*/  DFMA R6, R42, -R6, 1 ;  /* 0x3ff000002a06742b */ /* 0x000fd00000000806 */
[----:B------:R-:W-:Y:S02]  /*05a0*/  DFMA R8, R6, R8, 0.5 ;  /* 0x3fe000000608742b */ /* 0x000fe40000000008 */
[----:B------:R-:W-:-:S08]  /*05b0*/  DMUL R6, R36, R6 ;  /* 0x0000000624067228 */ /* 0x000fd00000000000 */
[----:B------:R-:W-:Y:S01]  /*05c0*/  DFMA R38, R8, R6, R36 ;  /* 0x000000060826722b */ /* 0x000fe20000000024 */
[C---:B------:R-:W-:Y:S01]  /*05d0*/  LOP3.LUT R6, R12.reuse, 0x5491333, RZ, 0x3c, !PT ;  /* 0x054913330c067812 */ /* 0x040fe200078e3cff */
[----:B------:R-:W-:Y:S01]  /*05e0*/  VIADD R7, R12, 0x1f123bb5 ;  /* 0x1f123bb50c077836 */ /* 0x000fe20000000000 */
[C---:B------:R-:W-:Y:S02]  /*05f0*/  LOP3.LUT R8, R11.reuse, 0x159a55e5, RZ, 0x3c, !PT ;  /* 0x159a55e50b087812 */ /* 0x040fe400078e3cff */
[----:B------:R-:W-:-:S03]  /*0600*/  IADD3 R9, PT, PT, R11, 0x75bcd15, RZ ;  /* 0x075bcd150b097810 */ /* 0x000fc60007ffe0ff */
[----:B------:R-:W-:Y:S02]  /*0610*/  DMUL R48, R42, R38 ;  /* 0x000000262a307228 */ /* 0x000fe40000000000 */
[----:B------:R-:W-:Y:S02]  /*0620*/  VIADD R47, R39, 0xfff00000 ;  /* 0xfff00000272f7836 */ /* 0x000fe40000000000 */
[----:B------:R-:W-:-:S04]  /*0630*/  IMAD.MOV.U32 R46, RZ, RZ, R38 ;  /* 0x000000ffff2e7224 */ /* 0x000fc800078e0026 */
[----:B------:R-:W-:-:S08]  /*0640*/  DFMA R44, R48, -R48, R42 ;  /* 0x80000030302c722b */ /* 0x000fd0000000002a */
[----:B------:R-:W-:Y:S01]  /*0650*/  DFMA R14, R44, R46, R48 ;  /* 0x0000002e2c0e722b */ /* 0x000fe20000000030 */
[----:B------:R-:W-:Y:S10]  /*0660*/  @!P0 BRA `(.L_x_81) ;  /* 0x0000000000188947 */ /* 0x000ff40003800000 */
[----:B------:R-:W-:Y:S01]  /*0670*/  IMAD.MOV.U32 R46, RZ, RZ, R38 ;  /* 0x000000ffff2e7224 */ /* 0x000fe200078e0026 */
[----:B------:R-:W-:Y:S01]  /*0680*/  MOV R0, 0x6b0 ;  /* 0x000006b000007802 */ /* 0x000fe20000000f00 */
[----:B------:R-:W-:-:S07]  /*0690*/  IMAD.MOV.U32 R10, RZ, RZ, R36 ;  /* 0x000000ffff0a7224 */ /* 0x000fce00078e0024 */
[----:B------:R-:W-:Y:S05]  /*06a0*/  CALL.REL.NOINC `($__internal_6_$__cuda_sm20_dsqrt_rn_f64_mediumpath_v1) ;  /* 0x0000003800587944 */ /* 0x000fea0003c00000 */
[----:B------:R-:W-:Y:S02]  /*06b0*/  IMAD.MOV.U32 R14, RZ, RZ, R58 ;  /* 0x000000ffff0e7224 */ /* 0x000fe400078e003a */
[----:B------:R-:W-:-:S07]  /*06c0*/  IMAD.MOV.U32 R15, RZ, RZ, R59 ;  /* 0x000000ffff0f7224 */ /* 0x000fce00078e003b */
.L_x_81:
[----:B------:R-:W-:Y:S02]  /*06d0*/  IADD3 R11, PT, PT, R12, 0x64f0c9, R11 ;  /* 0x0064f0c90c0b7810 */ /* 0x000fe40007ffe00b */
[----:B------:R-:W-:Y:S01]  /*06e0*/  CS2R R12, SRZ ;  /* 0x00000000000c7805 */ /* 0x000fe2000001ff00 */
[----:B------:R-:W-:-:S06]  /*06f0*/  UMOV UR4, URZ ;  /* 0x000000ff00047c82 */ /* 0x000fcc0008000000 */
.L_x_94:
[----:B------:R-:W0:Y:S01]  /*0700*/  LDCU.64 UR8, c[0x0][0x398] ;  /* 0x00007300ff0877ac */ /* 0x000e220008000a00 */
[----:B------:R-:W-:Y:S02]  /*0710*/  VIADD R11, R11, 0xb0f8a ;  /* 0x000b0f8a0b0b7836 */ /* 0x000fe40000000000 */
[----:B------:R-:W-:Y:S01]  /*0720*/  IMAD.MOV.U32 R50, RZ, RZ, R24 ;  /* 0x000000ffff327224 */ /* 0x000fe200078e0018 */
[----:B------:R-:W1:Y:S01]  /*0730*/  LDCU UR5, c[0x0][0x3a8] ;  /* 0x00007500ff0577ac */ /* 0x000e620008000800 */
[----:B------:R-:W-:Y:S01]  /*0740*/  IMAD.MOV.U32 R51, RZ, RZ, R25 ;  /* 0x000000ffff337224 */ /* 0x000fe200078e0019 */
[----:B0-----:R-:W-:Y:S01]  /*0750*/  MOV R36, UR8 ;  /* 0x0000000800247c02 */ /* 0x001fe20008000f00 */
[----:B------:R-:W-:Y:S01]  /*0760*/  IMAD.U32 R37, RZ, RZ, UR9 ;  /* 0x00000009ff257e24 */ /* 0x000fe2000f8e00ff */
[----:B-1----:R-:W-:-:S12]  /*0770*/  UIADD3 UR5, UPT, UPT, -UR5, URZ, URZ ;  /* 0x000000ff05057290 */ /* 0x002fd8000fffe1ff */
.L_x_92:
[----:B------:R-:W-:Y:S01]  /*0780*/  SHF.R.U32.HI R0, RZ, 0x2, R9 ;  /* 0x00000002ff007819 */ /* 0x000fe20000011609 */
[----:B------:R-:W-:Y:S01]  /*0790*/  IMAD.SHL.U32 R10, R5, 0x10, RZ ;  /* 0x00000010050a7824 */ /* 0x000fe200078e00ff */
[----:B------:R-:W-:Y:S01]  /*07a0*/  SHF.R.U32.HI R39, RZ, 0x2, R8 ;  /* 0x00000002ff277819 */ /* 0x000fe20000011608 */
[----:B------:R-:W-:Y:S01]  /*07b0*/  HFMA2 R42, -RZ, RZ, 0, 0 ;  /* 0x00000000ff2a7431 */ /* 0x000fe200000001ff */
[----:B------:R-:W-:Y:S01]  /*07c0*/  LOP3.LUT R0, R0, R9, RZ, 0x3c, !PT ;  /* 0x0000000900007212 */ /* 0x000fe200078e3cff */
[----:B------:R-:W-:Y:S01]  /*07d0*/  IMAD.MOV.U32 R43, RZ, RZ, 0x3ca00000 ;  /* 0x3ca00000ff2b7424 */ /* 0x000fe200078e00ff */
[----:B------:R-:W-:Y:S01]  /*07e0*/  LOP3.LUT R39, R39, R8, RZ, 0x3c, !PT ;  /* 0x0000000827277212 */ /* 0x000fe200078e3cff */
[----:B------:R-:W-:Y:S01]  /*07f0*/  UIADD3 UR5, UPT, UPT, UR5, 0x1, URZ ;  /* 0x0000000105057890 */ /* 0x000fe2000fffe0ff */
[----:B------:R-:W-:Y:S01]  /*0800*/  BSSY.RECONVERGENT B0, `(.L_x_82) ;  /* 0x0000081000007945 */ /* 0x000fe20003800200 */
[----:B------:R-:W-:Y:S02]  /*0810*/  IMAD.SHL.U32 R9, R0, 0x2, RZ ;  /* 0x0000000200097824 */ /* 0x000fe400078e00ff */
[----:B------:R-:W-:-:S03]  /*0820*/  UISETP.NE.AND UP0, UPT, UR5, URZ, UPT ;  /* 0x000000ff0500728c */ /* 0x000fc6000bf05270 */
[----:B------:R-:W-:Y:S02]  /*0830*/  LOP3.LUT R9, R5, R10, R9, 0x96, !PT ;  /* 0x0000000a05097212 */ /* 0x000fe400078e9609 */
[----:B------:R-:W-:Y:S02]  /*0840*/  SHF.R.U32.HI R10, RZ, 0x2, R7 ;  /* 0x00000002ff0a7819 */ /* 0x000fe40000011607 */
[----:B------:R-:W-:Y:S01]  /*0850*/  LOP3.LUT R8, R9, R0, RZ, 0x3c, !PT ;  /* 0x0000000009087212 */ /* 0x000fe200078e3cff */
[----:B------:R-:W-:Y:S01]  /*0860*/  IMAD.SHL.U32 R9, R39, 0x2, RZ ;  /* 0x0000000227097824 */ /* 0x000fe200078e00ff */
[----:B------:R-:W-:Y:S02]  /*0870*/  LOP3.LUT R10, R10, R7, RZ, 0x3c, !PT ;  /* 0x000000070a0a7212 */ /* 0x000fe400078e3cff */
[----:B------:R-:W-:Y:S01]  /*0880*/  IADD3 R47, PT, PT, R11, -0x587c5, R8 ;  /* 0xfffa783b0b2f7810 */ /* 0x000fe20007ffe008 */
[----:B------:R-:W-:-:S05]  /*0890*/  IMAD.SHL.U32 R0, R8, 0x10, RZ ;  /* 0x0000001008007824 */ /* 0x000fca00078e00ff */
[----:B------:R-:W-:Y:S02]  /*08a0*/  LOP3.LUT R9, R39, R9, R0, 0x96, !PT ;  /* 0x0000000927097212 */ /* 0x000fe400078e9600 */
[----:B------:R-:W-:Y:S02]  /*08b0*/  SHF.R.U32.HI R39, RZ, 0x2, R6 ;  /* 0x00000002ff277819 */ /* 0x000fe40000011606 */
[----:B------:R-:W-:Y:S01]  /*08c0*/  LOP3.LUT R0, R9, R8, RZ, 0x3c, !PT ;  /* 0x0000000809007212 */ /* 0x000fe200078e3cff */
[----:B------:R-:W-:Y:S01]  /*08d0*/  IMAD.SHL.U32 R9, R10, 0x2, RZ ;  /* 0x000000020a097824 */ /* 0x000fe200078e00ff */
[----:B------:R-:W-:-:S03]  /*08e0*/  LOP3.LUT R39, R39, R6, RZ, 0x3c, !PT ;  /* 0x0000000627277212 */ /* 0x000fc600078e3cff */
[C---:B------:R-:W-:Y:S02]  /*08f0*/  IMAD.IADD R44, R0.reuse, 0x1, R11 ;  /* 0x00000001002c7824 */ /* 0x040fe400078e020b */
[----:B------:R-:W-:Y:S02]  /*0900*/  IMAD.SHL.U32 R7, R0, 0x10, RZ ;  /* 0x0000001000077824 */ /* 0x000fe400078e00ff */
[----:B------:R-:W-:-:S03]  /*0910*/  IMAD.WIDE.U32 R44, R44, 0x200000, RZ ;  /* 0x002000002c2c7825 */ /* 0x000fc600078e00ff */
[----:B------:R-:W-:Y:S01]  /*0920*/  LOP3.LUT R7, R10, R9, R7, 0x96, !PT ;  /* 0x000000090a077212 */ /* 0x000fe200078e9607 */
[----:B------:R-:W-:Y:S01]  /*0930*/  IMAD.MOV.U32 R9, RZ, RZ, R5 ;  /* 0x000000ffff097224 */ /* 0x000fe200078e0005 */
[----:B------:R-:W-:Y:S01]  /*0940*/  LOP3.LUT R46, R44, R47, RZ, 0x3c, !PT ;  /* 0x0000002f2c2e7212 */ /* 0x000fe200078e3cff */
[----:B------:R-:W-:Y:S01]  /*0950*/  IMAD.MOV.U32 R47, RZ, RZ, R45 ;  /* 0x000000ffff2f7224 */ /* 0x000fe200078e002d */
[----:B------:R-:W-:Y:S01]  /*0960*/  LOP3.LUT R6, R7, R0, RZ, 0x3c, !PT ;  /* 0x0000000007067212 */ /* 0x000fe200078e3cff */
[----:B------:R-:W-:Y:S02]  /*0970*/  IMAD.SHL.U32 R7, R39, 0x2, RZ ;  /* 0x0000000227077824 */ /* 0x000fe400078e00ff */
[----:B------:R-:W0:Y:S01]  /*0980*/  I2F.F64.U64 R40, R46 ;  /* 0x0000002e00287312 */ /* 0x000e220000301800 */
[----:B------:R-:W-:Y:S01]  /*0990*/  IADD3 R53, PT, PT, R11, 0x587c5, R6 ;  /* 0x000587c50b357810 */ /* 0x000fe20007ffe006 */
[----:B------:R-:W-:-:S05]  /*09a0*/  IMAD.SHL.U32 R10, R6, 0x10, RZ ;  /* 0x00000010060a7824 */ /* 0x000fca00078e00ff */
[----:B------:R-:W-:-:S04]  /*09b0*/  LOP3.LUT R7, R39, R7, R10, 0x96, !PT ;  /* 0x0000000727077212 */ /* 0x000fc800078e960a */
[----:B------:R-:W-:Y:S01]  /*09c0*/  LOP3.LUT R7, R7, R6, RZ, 0x3c, !PT ;  /* 0x0000000607077212 */ /* 0x000fe200078e3cff */
[----:B0-----:R-:W-:-:S04]  /*09d0*/  DFMA R40, R40, R42, 5.5511151231257827021e-17 ;  /* 0x3c9000002828742b */ /* 0x001fc8000000002a */
[----:B------:R-:W-:-:S05]  /*09e0*/  IMAD.MOV.U32 R5, RZ, RZ, R7 ;  /* 0x000000ffff057224 */ /* 0x000fca00078e0007 */
[----:B------:R-:W-:Y:S02]  /*09f0*/  IADD3 R46, PT, PT, R11, 0xb0f8a, R5 ;  /* 0x000b0f8a0b2e7810 */ /* 0x000fe40007ffe005 */
[----:B------:R-:W-:-:S03]  /*0a00*/  ISETP.GT.AND P0, PT, R41, 0xfffff, PT ;  /* 0x000fffff2900780c */ /* 0x000fc60003f04270 */
[----:B------:R-:W-:-:S03]  /*0a10*/  IMAD.WIDE.U32 R46, R46, 0x200000, RZ ;  /* 0x002000002e2e7825 */ /* 0x000fc600078e00ff */
[----:B------:R-:W-:Y:S01]  /*0a20*/  LOP3.LUT R52, R46, R53, RZ, 0x3c, !PT ;  /* 0x000000352e347212 */ /* 0x000fe200078e3cff */
[----:B------:R-:W-:-:S04]  /*0a30*/  IMAD.MOV.U32 R53, RZ, RZ, R47 ;  /* 0x000000ffff357224 */ /* 0x000fc800078e002f */
[----:B------:R-:W-:Y:S02]  /*0a40*/  I2F.F64.U64 R46, R52 ;  /* 0x00000034002e7312 */ /* 0x000fe40000301800 */
[----:B------:R-:W-:-:S04]  /*0a50*/  @!P0 IADD3 R49, PT, PT, R11, -0x587c5, R8 ;  /* 0xfffa783b0b318810 */ /* 0x000fc80007ffe008 */
[----:B------:R-:W-:Y:S02]  /*0a60*/  @!P0 LOP3.LUT R48, R44, R49, RZ, 0x3c, !PT ;  /* 0x000000312c308212 */ /* 0x000fe400078e3cff */
[----:B------:R-:W-:-:S04]  /*0a70*/  @!P0 MOV R49, R45 ;  /* 0x0000002d00318202 */ /* 0x000fc80000000f00 */
[----:B------:R-:W0:Y:S02]  /*0a80*/  @!P0 I2F.F64.U64 R44, R48 ;  /* 0x00000030002c8312 */ /* 0x000e240000301800 */
[----:B0-----:R-:W-:Y:S01]  /*0a90*/  @!P0 DFMA R42, R44, R42, 5.5511151231257827021e-17 ;  /* 0x3c9000002c2a842b */ /* 0x001fe2000000002a */
[----:B------:R-:W-:Y:S02]  /*0aa0*/  IMAD.MOV.U32 R44, RZ, RZ, R40 ;  /* 0x000000ffff2c7224 */ /* 0x000fe400078e0028 */
[----:B------:R-:W-:-:S05]  /*0ab0*/  IMAD.MOV.U32 R45, RZ, RZ, R41 ;  /* 0x000000ffff2d7224 */ /* 0x000fca00078e0029 */
[----:B------:R-:W-:Y:S01]  /*0ac0*/  @!P0 DMUL R44, R42, 1.80143985094819840000e+16 ;  /* 0x435000002a2c8828 */ /* 0x000fe20000000000 */
[----:B------:R-:W-:Y:S02]  /*0ad0*/  IMAD.MOV.U32 R42, RZ, RZ, 0x0 ;  /* 0x00000000ff2a7424 */ /* 0x000fe400078e00ff */
[----:B------:R-:W-:-:S07]  /*0ae0*/  IMAD.MOV.U32 R43, RZ, RZ, 0x3cb00000 ;  /* 0x3cb00000ff2b7424 */ /* 0x000fce00078e00ff */
[----:B------:R-:W-:Y:S01]  /*0af0*/  @!P0 IMAD.MOV.U32 R41, RZ, RZ, R45 ;  /* 0x000000ffff298224 */ /* 0x000fe200078e002d */
[----:B------:R-:W-:-:S03]  /*0b00*/  DFMA R42, R46, R42, 1.1102230246251565404e-16 ;  /* 0x3ca000002e2a742b */ /* 0x000fc6000000002a */
[----:B------:R-:W-:-:S05]  /*0b10*/  VIADD R7, R41, 0xffffffff ;  /* 0xffffffff29077836 */ /* 0x000fca0000000000 */
[----:B------:R-:W-:Y:S01]  /*0b20*/  ISETP.GE.U32.AND P2, PT, R7, 0x7fefffff, PT ;  /* 0x7fefffff0700780c */ /* 0x000fe20003f46070 */
[----:B------:R-:W-:Y:S01]  /*0b30*/  DMUL R46, RZ, R42 ;  /* 0x0000002aff2e7228 */ /* 0x000fe20000000000 */
[----:B------:R-:W-:-:S04]  /*0b40*/  SHF.L.U32 R7, R43, 0x1, RZ ;  /* 0x000000012b077819 */ /* 0x000fc800000006ff */
[----:B------:R-:W-:-:S05]  /*0b50*/  ISETP.GT.U32.AND P1, PT, R7, -0x79800000, PT ;  /* 0x868000000700780c */ /* 0x000fca0003f24070 */
[----:B------:R-:W-:Y:S01]  /*0b60*/  FSEL R7, R46, R42, P1 ;  /* 0x0000002a2e077208 */ /* 0x000fe20000800000 */
[----:B------:R-:W-:Y:S01]  /*0b70*/  IMAD.MOV.U32 R46, RZ, RZ, R40 ;  /* 0x000000ffff2e7224 */ /* 0x000fe200078e0028 */
[----:B------:R-:W-:Y:S01]  /*0b80*/  FSEL R10, R47, R43, P1 ;  /* 0x0000002b2f0a7208 */ /* 0x000fe20000800000 */
[----:B------:R-:W-:Y:S01]  /*0b90*/  @P2 IMAD.MOV.U32 R42, RZ, RZ, 0x0 ;  /* 0x00000000ff2a2424 */ /* 0x000fe200078e00ff */
[----:B------:R-:W-:Y:S01]  /*0ba0*/  @P2 LOP3.LUT P3, RZ, R45, 0x7fffffff, RZ, 0xc0, !PT ;  /* 0x7fffffff2dff2812 */ /* 0x000fe2000786c0ff */
[----:B------:R-:W-:Y:S02]  /*0bb0*/  @P2 IMAD.MOV.U32 R43, RZ, RZ, 0x7ff00000 ;  /* 0x7ff00000ff2b2424 */ /* 0x000fe400078e00ff */
[----:B------:R-:W-:Y:S02]  /*0bc0*/  IMAD.MOV.U32 R40, RZ, RZ, -0x3ff ;  /* 0xfffffc01ff287424 */ /* 0x000fe400078e00ff */
[----:B------:R-:W-:Y:S02]  /*0bd0*/  @!P0 IMAD.MOV.U32 R46, RZ, RZ, R44 ;  /* 0x000000ffff2e8224 */ /* 0x000fe400078e002c */
[----:B------:R-:W-:Y:S01]  /*0be0*/  @P2 DFMA R42, R44, R42, +INF ;  /* 0x7ff000002c2a242b */ /* 0x000fe2000000002a */
[----:B------:R-:W-:-:S02]  /*0bf0*/  @!P0 IMAD.MOV.U32 R40, RZ, RZ, -0x435 ;  /* 0xfffffbcbff288424 */ /* 0x000fc400078e00ff */
[----:B------:R-:W-:-:S07]  /*0c00*/  VIADD R39, R10, 0x100000 ;  /* 0x001000000a277836 */ /* 0x000fce0000000000 */
[----:B------:R-:W-:Y:S02]  /*0c10*/  @P2 FSEL R42, R42, RZ, P3 ;  /* 0x000000ff2a2a2208 */ /* 0x000fe40001800000 */
[----:B------:R-:W-:Y:S01]  /*0c20*/  @P2 FSEL R43, R43, -QNAN , P3 ;  /* 0xfff000002b2b2808 */ /* 0x000fe20001800000 */
[----:B------:R-:W-:Y:S06]  /*0c30*/  @P2 BRA `(.L_x_83) ;  /* 0x0000000000f42947 */ /* 0x000fec0003800000 */
[C---:B------:R-:W-:Y:S01]  /*0c40*/  LOP3.LUT R42, R41.reuse, 0xfffff, RZ, 0xc0, !PT ;  /* 0x000fffff292a7812 */ /* 0x040fe200078ec0ff */
[----:B------:R-:W-:Y:S01]  /*0c50*/  IMAD.MOV.U32 R44, RZ, RZ, RZ ;  /* 0x000000ffff2c7224 */ /* 0x000fe200078e00ff */
[----:B------:R-:W-:Y:S01]  /*0c60*/  UMOV UR8, 0x3ae80f1e ;  /* 0x3ae80f1e00087882 */ /* 0x000fe20000000000 */
[----:B------:R-:W-:Y:S01]  /*0c70*/  UMOV UR9, 0x3eb1380b ;  /* 0x3eb1380b00097882 */ /* 0x000fe20000000000 */
[----:B------:R-:W-:Y:S02]  /*0c80*/  LOP3.LUT R47, R42, 0x3ff00000, RZ, 0xfc, !PT ;  /* 0x3ff000002a2f7812 */ /* 0x000fe400078efcff */
[----:B------:R-:W-:Y:S01]  /*0c90*/  LEA.HI R40, R41, R40, RZ, 0xc ;  /* 0x0000002829287211 */ /* 0x000fe200078f60ff */
[----:B------:R-:W-:Y:S01]  /*0ca0*/  IMAD.MOV.U32 R41, RZ, RZ, 0x43300000 ;  /* 0x43300000ff297424 */ /* 0x000fe200078e00ff */
[----:B------:R-:W-:-:S13]  /*0cb0*/  ISETP.GE.U32.AND P0, PT, R47, 0x3ff6a09f, PT ;  /* 0x3ff6a09f2f00780c */ /* 0x000fda0003f06070 */
[----:B------:R-:W-:Y:S01]  /*0cc0*/  @P0 IADD3 R43, PT, PT, R47, -0x100000, RZ ;  /* 0xfff000002f2b0810 */ /* 0x000fe20007ffe0ff */
[----:B------:R-:W-:-:S04]  /*0cd0*/  @P0 VIADD R40, R40, 0x1 ;  /* 0x0000000128280836 */ /* 0x000fc80000000000 */
        /* <DEDUP_REMOVED lines=10> */
[----:B------:R-:W-:-:S08]  /*0d80*/  DADD R48, R46, -R42 ;  /* 0x000000002e307229 */ /* 0x000fd0000000082a */
[----:B------:R-:W-:-:S08]  /*0d90*/  DADD R48, R48, R48 ;  /* 0x0000000030307229 */ /* 0x000fd00000000030 */
[-C--:B------:R-:W-:Y:S02]  /*0da0*/  DFMA R48, R46, -R42.reuse, R48 ;  /* 0x8000002a2e30722b */ /* 0x080fe40000000030 */
[----:B------:R-:W-:-:S06]  /*0db0*/  DMUL R46, R42, R42 ;  /* 0x0000002a2a2e7228 */ /* 0x000fcc0000000000 */
[----:B------:R-:W-:Y:S01]  /*0dc0*/  DMUL R44, R44, R48 ;  /* 0x000000302c2c7228 */ /* 0x000fe20000000000 */
[----:B------:R-:W-:Y:S02]  /*0dd0*/  IMAD.MOV.U32 R48, RZ, RZ, -0x748574fc ;  /* 0x8b7a8b04ff307424 */ /* 0x000fe400078e00ff */
[----:B------:R-:W-:-:S06]  /*0de0*/  IMAD.MOV.U32 R49, RZ, RZ, 0x3ed0ee25 ;  /* 0x3ed0ee25ff317424 */ /* 0x000fcc00078e00ff */
[----:B------:R-:W-:Y:S01]  /*0df0*/  DFMA R48, R46, UR8, R48 ;  /* 0x000000082e307c2b */ /* 0x000fe20008000030 */
        /* <DEDUP_REMOVED lines=20> */
[----:B------:R-:W-:Y:S01]  /*0f40*/  DADD R40, R40, -UR8 ;  /* 0x8000000828287e29 */ /* 0x000fe20008000000 */
[----:B------:R-:W-:Y:S01]  /*0f50*/  UMOV UR8, 0xfefa39ef ;  /* 0xfefa39ef00087882 */ /* 0x000fe20000000000 */
[----:B------:R-:W-:Y:S02]  /*0f60*/  UMOV UR9, 0x3fe62e42 ;  /* 0x3fe62e4200097882 */ /* 0x000fe40000000000 */
[----:B------:R-:W-:-:S08]  /*0f70*/  DMUL R46, R46, R48 ;  /* 0x000000302e2e7228 */ /* 0x000fd00000000000 */
[----:B------:R-:W-:Y:S02]  /*0f80*/  DFMA R46, R42, R46, R44 ;  /* 0x0000002e2a2e722b */ /* 0x000fe4000000002c */
[----:B------:R-:W-:-:S08]  /*0f90*/  DFMA R44, R40, UR8, R42 ;  /* 0x00000008282c7c2b */ /* 0x000fd0000800002a */
[----:B------:R-:W-:Y:S01]  /*0fa0*/  DFMA R48, R40, -UR8, R44 ;  /* 0x8000000828307c2b */ /* 0x000fe2000800002c */
[----:B------:R-:W-:Y:S01]  /*0fb0*/  UMOV UR8, 0x3b39803f ;  /* 0x3b39803f00087882 */ /* 0x000fe20000000000 */
[----:B------:R-:W-:-:S06]  /*0fc0*/  UMOV UR9, 0x3c7abc9e ;  /* 0x3c7abc9e00097882 */ /* 0x000fcc0000000000 */
[----:B------:R-:W-:-:S08]  /*0fd0*/  DADD R48, -R42, R48 ;  /* 0x000000002a307229 */ /* 0x000fd00000000130 */
[----:B------:R-:W-:-:S08]  /*0fe0*/  DADD R46, R46, -R48 ;  /* 0x000000002e2e7229 */ /* 0x000fd00000000830 */
[----:B------:R-:W-:-:S08]  /*0ff0*/  DFMA R46, R40, UR8, R46 ;  /* 0x00000008282e7c2b */ /* 0x000fd0000800002e */
[----:B------:R-:W-:-:S11]  /*1000*/  DADD R42, R44, R46 ;  /* 0x000000002c2a7229 */ /* 0x000fd6000000002e */
.L_x_83:
[----:B------:R-:W-:Y:S05]  /*1010*/  BSYNC.RECONVERGENT B0 ;  /* 0x0000000000007941 */ /* 0x000fea0003800200 */
.L_x_82:
[----:B------:R-:W-:Y:S01]  /*1020*/  IMAD.MOV.U32 R38, RZ, RZ, R7 ;  /* 0x000000ffff267224 */ /* 0x000fe200078e0007 */
[----:B------:R-:W-:Y:S01]  /*1030*/  MOV R44, R7 ;  /* 0x00000007002c7202 */ /* 0x000fe20000000f00 */
[----:B------:R-:W-:Y:S01]  /*1040*/  IMAD.MOV.U32 R45, RZ, RZ, R10 ;  /* 0x000000ffff2d7224 */ /* 0x000fe200078e000a */
[----:B------:R-:W-:Y:S01]  /*1050*/  UMOV UR8, 0x33145c07 ;  /* 0x33145c0700087882 */ /* 0x000fe20000000000 */
[----:B------:R-:W0:Y:S01]  /*1060*/  FRND.F64 R40, R38 ;  /* 0x0000002600287313 */ /* 0x000e220000301800 */
[----:B------:R-:W-:Y:S01]  /*1070*/  UMOV UR9, 0x3ca1a626 ;  /* 0x3ca1a62600097882 */ /* 0x000fe20000000000 */
[----:B------:R-:W-:Y:S01]  /*1080*/  IMAD.MOV.U32 R46, RZ, RZ, -0x3e107ad8 ;  /* 0xc1ef8528ff2e7424 */ /* 0x000fe200078e00ff */
[----:B------:R-:W-:Y:S01]  /*1090*/  UMOV UR10, 0xf9785eba ;  /* 0xf9785eba000a7882 */ /* 0x000fe20000000000 */
[----:B------:R-:W-:Y:S01]  /*10a0*/  IMAD.MOV.U32 R47, RZ, RZ, 0x3e21eea7 ;  /* 0x3e21eea7ff2f7424 */ /* 0x000fe200078e00ff */
[----:B------:R-:W-:Y:S01]  /*10b0*/  UMOV UR11, 0x3de5db65 ;  /* 0x3de5db65000b7882 */ /* 0x000fe20000000000 */
[----:B------:R-:W-:Y:S01]  /*10c0*/  IMAD.MOV.U32 R48, RZ, RZ, 0x2cb0d246 ;  /* 0x2cb0d246ff307424 */ /* 0x000fe200078e00ff */
[----:B------:R-:W-:Y:S01]  /*10d0*/  DMUL R42, R42, -2 ;  /* 0xc00000002a2a7828 */ /* 0x000fe20000000000 */
[----:B------:R-:W-:Y:S01]  /*10e0*/  IMAD.MOV.U32 R49, RZ, RZ, 0x3e5ae5f1 ;  /* 0x3e5ae5f1ff317424 */ /* 0x000fe200078e00ff */
[----:B------:R-:W-:Y:S01]  /*10f0*/  MOV R59, 0x3fd80000 ;  /* 0x3fd80000003b7802 */ /* 0x000fe20000000f00 */
[----:B------:R-:W-:Y:S01]  /*1100*/  IMAD.MOV.U32 R58, RZ, RZ, 0x0 ;  /* 0x00000000ff3a7424 */ /* 0x000fe200078e00ff */
[----:B------:R-:W-:Y:S02]  /*1110*/  BSSY.RECONVERGENT B0, `(.L_x_84) ;  /* 0x000004a000007945 */ /* 0x000fe40003800200 */
[----:B------:R-:W1:Y:S01]  /*1120*/  MUFU.RSQ64H R55, R43 ;  /* 0x0000002b00377308 */ /* 0x000e620000001c00 */
[----:B0-----:R-:W-:-:S03]  /*1130*/  DFMA R40, R40, -0.5, R44 ;  /* 0xbfe000002828782b */ /* 0x001fc6000000002c */
[----:B------:R-:W-:-:S05]  /*1140*/  VIADD R54, R43, 0xfcb00000 ;  /* 0xfcb000002b367836 */ /* 0x000fca0000000000 */
[----:B------:R-:W-:Y:S01]  /*1150*/  DMUL R44, R40, UR8 ;  /* 0x00000008282c7c28 */ /* 0x000fe20008000000 */
[----:B------:R-:W-:Y:S01]  /*1160*/  UMOV UR8, 0x54442d18 ;  /* 0x54442d1800087882 */ /* 0x000fe20000000000 */
[----:B------:R-:W-:-:S06]  /*1170*/  UMOV UR9, 0x400921fb ;  /* 0x400921fb00097882 */ /* 0x000fcc0000000000 */
[----:B------:R-:W-:Y:S01]  /*1180*/  DFMA R40, R40, UR8, R44 ;  /* 0x0000000828287c2b */ /* 0x000fe2000800002c */
[----:B------:R-:W-:Y:S01]  /*1190*/  UMOV UR8, 0x20fd8164 ;  /* 0x20fd816400087882 */ /* 0x000fe20000000000 */
[----:B------:R-:W-:-:S06]  /*11a0*/  UMOV UR9, 0x3da8ff83 ;  /* 0x3da8ff8300097882 */ /* 0x000fcc0000000000 */
[----:B------:R-:W-:-:S08]  /*11b0*/  DMUL R44, R40, R40 ;  /* 0x00000028282c7228 */ /* 0x000fd00000000000 */
[C---:B------:R-:W-:Y:S01]  /*11c0*/  DFMA R46, R44.reuse, -UR8, R46 ;  /* 0x800000082c2e7c2b */ /* 0x040fe2000800002e */
[----:B------:R-:W-:Y:S01]  /*11d0*/  UMOV UR8, 0x8e06e6d9 ;  /* 0x8e06e6d900087882 */ /* 0x000fe20000000000 */
[----:B------:R-:W-:Y:S01]  /*11e0*/  DFMA R48, R44, UR10, -R48 ;  /* 0x0000000a2c307c2b */ /* 0x000fe20008000830 */
[----:B------:R-:W-:Y:S01]  /*11f0*/  UMOV UR9, 0x3e927e4f ;  /* 0x3e927e4f00097882 */ /* 0x000fe20000000000 */
[----:B------:R-:W-:Y:S01]  /*1200*/  UMOV UR10, 0x69ace392 ;  /* 0x69ace392000a7882 */ /* 0x000fe20000000000 */
[----:B------:R-:W-:-:S03]  /*1210*/  UMOV UR11, 0x3ec71de3 ;  /* 0x3ec71de3000b7882 */ /* 0x000fc60000000000 */
[C---:B------:R-:W-:Y:S01]  /*1220*/  DFMA R46, R44.reuse, R46, -UR8 ;  /* 0x800000082c2e7e2b */ /* 0x040fe2000800002e */
[----:B------:R-:W-:Y:S01]  /*1230*/  UMOV UR8, 0x19ddbce9 ;  /* 0x19ddbce900087882 */ /* 0x000fe20000000000 */
[----:B------:R-:W-:Y:S01]  /*1240*/  DFMA R48, R44, R48, UR10 ;  /* 0x0000000a2c307e2b */ /* 0x000fe20008000030 */
[----:B------:R-:W-:Y:S01]  /*1250*/  UMOV UR9, 0x3efa01a0 ;  /* 0x3efa01a000097882 */ /* 0x000fe20000000000 */
[----:B------:R-:W-:Y:S01]  /*1260*/  UMOV UR10, 0x19db62a1 ;  /* 0x19db62a1000a7882 */ /* 0x000fe20000000000 */
[----:B------:R-:W-:-:S03]  /*1270*/  UMOV UR11, 0x3f2a01a0 ;  /* 0x3f2a01a0000b7882 */ /* 0x000fc60000000000 */
[C---:B------:R-:W-:Y:S01]  /*1280*/  DFMA R46, R44.reuse, R46, UR8 ;  /* 0x000000082c2e7e2b */ /* 0x040fe2000800002e */
[----:B------:R-:W-:Y:S01]  /*1290*/  UMOV UR8, 0x16c15d47 ;  /* 0x16c15d4700087882 */ /* 0x000fe20000000000 */
[----:B------:R-:W-:Y:S01]  /*12a0*/  DFMA R48, R44, R48, -UR10 ;  /* 0x8000000a2c307e2b */ /* 0x000fe20008000030 */
        /* <DEDUP_REMOVED lines=9> */
[C---:B------:R-:W-:Y:S02]  /*1340*/  DFMA R48, R44.reuse, R46, UR8 ;  /* 0x000000082c307e2b */ /* 0x040fe4000800002e */
[C---:B------:R-:W-:Y:S01]  /*1350*/  DFMA R52, R44.reuse, R52, -UR10 ;  /* 0x8000000a2c347e2b */ /* 0x040fe20008000034 */
[----:B------:R-:W0:Y:S05]  /*1360*/  F2I.S64.F64 R46, R38 ;  /* 0x00000026002e7311 */ /* 0x000e2a0000301900 */
[C---:B------:R-:W-:Y:S02]  /*1370*/  DFMA R48, R44.reuse, R48, -0.5 ;  /* 0xbfe000002c30742b */ /* 0x040fe40000000030 */
[----:B------:R-:W-:-:S06]  /*1380*/  DFMA R52, R44, R52, RZ ;  /* 0x000000342c34722b */ /* 0x000fcc00000000ff */
[----:B------:R-:W-:Y:S02]  /*1390*/  DFMA R44, R44, R48, 1 ;  /* 0x3ff000002c2c742b */ /* 0x000fe40000000030 */
[----:B------:R-:W-:Y:S01]  /*13a0*/  DFMA R40, R40, R52, R40 ;  /* 0x000000342828722b */ /* 0x000fe20000000028 */
[C---:B0-----:R-:W-:Y:S02]  /*13b0*/  LOP3.LUT R7, R46.reuse, 0x1, RZ, 0xc0, !PT ;  /* 0x000000012e077812 */ /* 0x041fe400078ec0ff */
[----:B------:R-:W-:Y:S02]  /*13c0*/  LOP3.LUT P2, RZ, R46, 0x2, RZ, 0xc0, !PT ;  /* 0x000000022eff7812 */ /* 0x000fe4000784c0ff */
[----:B------:R-:W-:-:S04]  /*13d0*/  ISETP.NE.U32.AND P0, PT, R7, 0x1, PT ;  /* 0x000000010700780c */ /* 0x000fc80003f05070 */
[----:B------:R-:W-:Y:S02]  /*13e0*/  ISETP.NE.U32.AND.EX P0, PT, RZ, RZ, PT, P0 ;  /* 0x000000ffff00720c */ /* 0x000fe40003f05100 */
[----:B------:R-:W-:Y:S02]  /*13f0*/  LOP3.LUT R7, R41, 0x80000000, RZ, 0x3c, !PT ;  /* 0x8000000029077812 */ /* 0x000fe400078e3cff */
[----:B------:R-:W-:Y:S02]  /*1400*/  FSEL R52, R44, R40, !P0 ;  /* 0x000000282c347208 */ /* 0x000fe40004000000 */
[----:B------:R-:W-:Y:S02]  /*1410*/  FSEL R53, R45, R41, !P0 ;  /* 0x000000292d357208 */ /* 0x000fe40004000000 */
[----:B------:R-:W-:Y:S02]  /*1420*/  FSEL R40, R40, R44, !P0 ;  /* 0x0000002c28287208 */ /* 0x000fe40004000000 */
[----:B------:R-:W-:Y:S01]  /*1430*/  FSEL R41, R7, R45, !P0 ;  /* 0x0000002d07297208 */ /* 0x000fe20004000000 */
[----:B-1----:R-:W-:Y:S01]  /*1440*/  DMUL R44, R54, R54 ;  /* 0x00000036362c7228 */ /* 0x002fe20000000000 */
[----:B------:R-:W-:-:S02]  /*1450*/  ISETP.GE.U32.AND P0, PT, R54, 0x7ca00000, PT ;  /* 0x7ca000003600780c */ /* 0x000fc40003f06070 */
[----:B------:R-:W-:-:S05]  /*1460*/  @P2 LOP3.LUT R7, R53, 0x80000000, RZ, 0x3c, !PT ;  /* 0x8000000035072812 */ /* 0x000fca00078e3cff */
[----:B------:R-:W-:Y:S01]  /*1470*/  DFMA R44, R42, -R44, 1 ;  /* 0x3ff000002a2c742b */ /* 0x000fe2000000082c */
[----:B------:R-:W-:Y:S02]  /*1480*/  @P2 IMAD.MOV.U32 R53, RZ, RZ, R7 ;  /* 0x000000ffff352224 */ /* 0x000fe400078e0007 */
[----:B------:R-:W-:-:S05]  /*1490*/  IMAD.MOV.U32 R7, RZ, RZ, R0 ;  /* 0x000000ffff077224 */ /* 0x000fca00078e0000 */
[----:B------:R-:W-:Y:S02]  /*14a0*/  DFMA R58, R44, R58, 0.5 ;  /* 0x3fe000002c3a742b */ /* 0x000fe4000000003a */
[----:B------:R-:W-:-:S08]  /*14b0*/  DMUL R44, R54, R44 ;  /* 0x0000002c362c7228 */ /* 0x000fd00000000000 */
[----:B------:R-:W-:Y:S01]  /*14c0*/  DFMA R58, R58, R44, R54 ;  /* 0x0000002c3a3a722b */ /* 0x000fe20000000036 */
[----:B------:R-:W-:-:S05]  /*14d0*/  @P2 LOP3.LUT R45, R41, 0x80000000, RZ, 0x3c, !PT ;  /* 0x80000000292d2812 */ /* 0x000fca00078e3cff */
[----:B------:R-:W-:Y:S02]  /*14e0*/  @P2 IMAD.MOV.U32 R41, RZ, RZ, R45 ;  /* 0x000000ffff292224 */ /* 0x000fe400078e002d */
        /* <DEDUP_REMOVED lines=10> */
[----:B------:R-:W-:Y:S01]  /*1590*/  MOV R56, R58 ;  /* 0x0000003a00387202 */ /* 0x000fe20000000f00 */
[----:B------:R-:W-:-:S07]  /*15a0*/  IMAD.MOV.U32 R57, RZ, RZ, R59 ;  /* 0x000000ffff397224 */ /* 0x000fce00078e003b */
.L_x_85:
[----:B------:R-:W-:Y:S05]  /*15b0*/  BSYNC.RECONVERGENT B0 ;  /* 0x0000000000007941 */ /* 0x000fea0003800200 */
.L_x_84:
[C---:B------:R-:W-:Y:S01]  /*15c0*/  IADD3 R42, PT, PT, R11.reuse, 0xb0f8a, R5 ;  /* 0x000b0f8a0b2a7810 */ /* 0x040fe20007ffe005 */
[----:B------:R-:W-:Y:S01]  /*15d0*/  IMAD.MOV.U32 R0, RZ, RZ, RZ ;  /* 0x000000ffff007224 */ /* 0x000fe200078e00ff */
[----:B------:R-:W-:Y:S01]  /*15e0*/  IADD3 R47, PT, PT, R11, 0x587c5, R6 ;  /* 0x000587c50b2f7810 */ /* 0x000fe20007ffe006 */
[----:B------:R-:W-:Y:S02]  /*15f0*/  BSSY.RECONVERGENT B0, `(.L_x_86) ;  /* 0x0000034000007945 */ /* 0x000fe40003800200 */
[----:B------:R-:W-:-:S03]  /*1600*/  IMAD.WIDE.U32 R42, R42, 0x200000, RZ ;  /* 0x002000002a2a7825 */ /* 0x000fc600078e00ff */
[----:B------:R-:W-:Y:S01]  /*1610*/  LOP3.LUT R46, R42, R47, RZ, 0x3c, !PT ;  /* 0x0000002f2a2e7212 */ /* 0x000fe200078e3cff */
[----:B------:R-:W-:Y:S02]  /*1620*/  IMAD.MOV.U32 R47, RZ, RZ, R43 ;  /* 0x000000ffff2f7224 */ /* 0x000fe400078e002b */
[----:B------:R-:W-:Y:S02]  /*1630*/  IMAD.MOV.U32 R42, RZ, RZ, 0x0 ;  /* 0x00000000ff2a7424 */ /* 0x000fe400078e00ff */
[----:B------:R-:W-:Y:S02]  /*1640*/  IMAD.MOV.U32 R43, RZ, RZ, 0x3cb00000 ;  /* 0x3cb00000ff2b7424 */ /* 0x000fe400078e00ff */
[----:B------:R-:W0:Y:S04]  /*1650*/  I2F.F64.U64 R46, R46 ;  /* 0x0000002e002e7312 */ /* 0x000e280000301800 */
[----:B0-----:R-:W-:Y:S01]  /*1660*/  DFMA R42, R46, R42, 1.1102230246251565404e-16 ;  /* 0x3ca000002e2a742b */ /* 0x001fe2000000002a */
[----:B------:R-:W-:-:S07]  /*1670*/  IMAD.MOV.U32 R47, RZ, RZ, R51 ;  /* 0x000000ffff2f7224 */ /* 0x000fce00078e0033 */
[----:B------:R-:W-:-:S10]  /*1680*/  DMUL R44, RZ, R42 ;  /* 0x0000002aff2c7228 */ /* 0x000fd40000000000 */
[----:B------:R-:W-:Y:S02]  /*1690*/  FSEL R48, R44, R42, P1 ;  /* 0x0000002a2c307208 */ /* 0x000fe40000800000 */
[----:B------:R-:W-:Y:S01]  /*16a0*/  FSEL R49, R45, R43, P1 ;  /* 0x0000002b2d317208 */ /* 0x000fe20000800000 */
[----:B------:R-:W-:-:S03]  /*16b0*/  DSETP.MAX.AND P1, P2, RZ, R50, PT ;  /* 0x00000032ff00722a */ /* 0x000fc60003a2f000 */
[----:B------:R-:W0:Y:S02]  /*16c0*/  FRND.F64.TRUNC R42, R48 ;  /* 0x00000030002a7313 */ /* 0x000e24000030d800 */
[----:B0-----:R-:W-:Y:S02]  /*16d0*/  DSETP.NEU.AND P0, PT, R48, R42, PT ;  /* 0x0000002a3000722a */ /* 0x001fe40003f0d000 */
[----:B------:R-:W-:-:S10]  /*16e0*/  DMUL R42, RZ, R48 ;  /* 0x00000030ff2a7228 */ /* 0x000fd40000000000 */
[----:B------:R-:W-:Y:S01]  /*16f0*/  FSEL R45, R43, R53, !P0 ;  /* 0x000000352b2d7208 */ /* 0x000fe20004000000 */
[----:B------:R-:W-:Y:S01]  /*1700*/  IMAD.MOV.U32 R43, RZ, RZ, R50 ;  /* 0x000000ffff2b7224 */ /* 0x000fe200078e0032 */
[----:B------:R-:W-:Y:S02]  /*1710*/  FSEL R44, R42, R52, !P0 ;  /* 0x000000342a2c7208 */ /* 0x000fe40004000000 */
[----:B------:R-:W-:Y:S02]  /*1720*/  FSEL R53, R0, R47, P1 ;  /* 0x0000002f00357208 */ /* 0x000fe40000800000 */
[----:B------:R-:W-:Y:S02]  /*1730*/  MOV R42, RZ ;  /* 0x000000ff002a7202 */ /* 0x000fe40000000f00 */
[----:B------:R-:W-:Y:S01]  /*1740*/  @P2 LOP3.LUT R53, R47, 0x80000, RZ, 0xfc, !PT ;  /* 0x000800002f352812 */ /* 0x000fe200078efcff */
[----:B------:R-:W-:Y:S01]  /*1750*/  DADD R46, R20, -R50 ;  /* 0x00000000142e7229 */ /* 0x000fe20000000832 */
[----:B------:R-:W-:-:S03]  /*1760*/  SEL R42, R42, R43, P1 ;  /* 0x0000002b2a2a7207 */ /* 0x000fc60000800000 */
[----:B------:R-:W-:Y:S01]  /*1770*/  IMAD.MOV.U32 R43, RZ, RZ, R53 ;  /* 0x000000ffff2b7224 */ /* 0x000fe200078e0035 */
[----:B------:R-:W-:Y:S02]  /*1780*/  DADD R52, RZ, R40 ;  /* 0x00000000ff347229 */ /* 0x000fe40000000028 */
[----:B------:R-:W-:Y:S01]  /*1790*/  DMUL R40, R56, R44 ;  /* 0x0000002c38287228 */ /* 0x000fe20000000000 */
[----:B------:R-:W0:Y:S01]  /*17a0*/  MUFU.RSQ64H R55, R43 ;  /* 0x0000002b00377308 */ /* 0x000e220000001c00 */
[----:B------:R-:W-:Y:S01]  /*17b0*/  VIADD R54, R43, 0xfcb00000 ;  /* 0xfcb000002b367836 */ /* 0x000fe20000000000 */
[----:B------:R-:W-:-:S03]  /*17c0*/  DMUL R46, R22, R46 ;  /* 0x0000002e162e7228 */ /* 0x000fc60000000000 */
[----:B------:R-:W-:Y:S01]  /*17d0*/  DMUL R52, R52, R56 ;  /* 0x0000003834347228 */ /* 0x000fe20000000000 */
[----:B------:R-:W-:Y:S01]  /*17e0*/  ISETP.GE.U32.AND P0, PT, R54, 0x7ca00000, PT ;  /* 0x7ca000003600780c */ /* 0x000fe20003f06070 */
[----:B------:R-:W-:Y:S02]  /*17f0*/  IMAD.MOV.U32 R56, RZ, RZ, 0x0 ;  /* 0x00000000ff387424 */ /* 0x000fe400078e00ff */
[----:B------:R-:W-:Y:S01]  /*1800*/  IMAD.MOV.U32 R57, RZ, RZ, 0x3fd80000 ;  /* 0x3fd80000ff397424 */ /* 0x000fe200078e00ff */
[----:B------:R-:W-:-:S03]  /*1810*/  DFMA R50, R46, R2, R50 ;  /* 0x000000022e32722b */ /* 0x000fc60000000032 */
[----:B------:R-:W-:Y:S02]  /*1820*/  DMUL R52, R52, R14 ;  /* 0x0000000e34347228 */ /* 0x000fe40000000000 */
[----:B0-----:R-:W-:-:S06]  /*1830*/  DMUL R44, R54, R54 ;  /* 0x00000036362c7228 */ /* 0x001fcc0000000000 */
[----:B------:R-:W-:Y:S02]  /*1840*/  DFMA R52, R32, R40, R52 ;  /* 0x000000282034722b */ /* 0x000fe40000000034 */
        /* <DEDUP_REMOVED lines=10> */
[----:B------:R-:W-:Y:S01]  /*18f0*/  IMAD.MOV.U32 R46, RZ, RZ, R56 ;  /* 0x000000ffff2e7224 */ /* 0x000fe200078e0038 */
[----:B------:R-:W-:Y:S02]  /*1900*/  MOV R10, R54 ;  /* 0x00000036000a7202 */ /* 0x000fe40000000f00 */
[----:B------:R-:W-:-:S07]  /*1910*/  MOV R0, 0x1930 ;  /* 0x0000193000007802 */ /* 0x000fce0000000f00 */
[----:B------:R-:W-:Y:S05]  /*1920*/  CALL.REL.NOINC `($__internal_6_$__cuda_sm20_dsqrt_rn_f64_mediumpath_v1) ;  /* 0x0000002400b87944 */ /* 0x000fea0003c00000 */
.L_x_87:
[----:B------:R-:W-:Y:S05]  /*1930*/  BSYNC.RECONVERGENT B0 ;  /* 0x0000000000007941 */ /* 0x000fea0003800200 */
.L_x_86:
[----:B------:R-:W-:Y:S01]  /*1940*/  DMUL R58, R18, R58 ;  /* 0x0000003a123a7228 */ /* 0x000fe20000000000 */
[----:B------:R-:W-:Y:S01]  /*1950*/  IMAD.MOV.U32 R0, RZ, RZ, RZ ;  /* 0x000000ffff007224 */ /* 0x000fe200078e00ff */
[----:B------:R-:W-:Y:S01]  /*1960*/  BSSY.RECONVERGENT B0, `(.L_x_88) ;  /* 0x0000022000007945 */ /* 0x000fe20003800200 */
[----:B------:R-:W-:Y:S02]  /*1970*/  IMAD.MOV.U32 R42, RZ, RZ, RZ ;  /* 0x000000ffff2a7224 */ /* 0x000fe400078e00ff */
[----:B------:R-:W-:Y:S02]  /*1980*/  IMAD.MOV.U32 R56, RZ, RZ, 0x0 ;  /* 0x00000000ff387424 */ /* 0x000fe400078e00ff */
[----:B------:R-:W-:Y:S01]  /*1990*/  IMAD.MOV.U32 R57, RZ, RZ, 0x3fd80000 ;  /* 0x3fd80000ff397424 */ /* 0x000fe200078e00ff */
[----:B------:R-:W-:-:S08]  /*19a0*/  DMUL R58, R58, R16 ;  /* 0x000000103a3a7228 */ /* 0x000fd00000000000 */
[----:B------:R-:W-:Y:S01]  /*19b0*/  DFMA R50, R52, R58, R50 ;  /* 0x0000003a3432722b */ /* 0x000fe20000000032 */
[----:B------:R-:W0:Y:S07]  /*19c0*/  LDC.64 R52, c[0x0][0x3a0] ;  /* 0x0000e800ff347b82 */ /* 0x000e2e0000000a00 */
[----:B------:R-:W-:Y:S02]  /*19d0*/  DSETP.MAX.AND P0, P1, RZ, R50, PT ;  /* 0x00000032ff00722a */ /* 0x000fe4000390f000 */
[----:B------:R-:W-:-:S04]  /*19e0*/  IMAD.MOV.U32 R43, RZ, RZ, R51 ;  /* 0x000000ffff2b7224 */ /* 0x000fc800078e0033 */
[----:B------:R-:W-:Y:S02]  /*19f0*/  SEL R42, R42, R50, P0 ;  /* 0x000000322a2a7207 */ /* 0x000fe40000000000 */
[----:B------:R-:W-:-:S03]  /*1a00*/  FSEL R45, R0, R43, P0 ;  /* 0x0000002b002d7208 */ /* 0x000fc60000000000 */
[----:B------:R-:W-:-:S03]  /*1a10*/  IMAD.MOV.U32 R50, RZ, RZ, R42 ;  /* 0x000000ffff327224 */ /* 0x000fc600078e002a */
[----:B------:R-:W-:-:S05]  /*1a20*/  @P1 LOP3.LUT R45, R43, 0x80000, RZ, 0xfc, !PT ;  /* 0x000800002b2d1812 */ /* 0x000fca00078efcff */
[----:B------:R-:W-:-:S04]  /*1a30*/  IMAD.MOV.U32 R43, RZ, RZ, R45 ;  /* 0x000000ffff2b7224 */ /* 0x000fc800078e002d */
[----:B------:R-:W1:Y:S01]  /*1a40*/  MUFU.RSQ64H R55, R43 ;  /* 0x0000002b00377308 */ /* 0x000e620000001c00 */
[----:B------:R-:W-:Y:S01]  /*1a50*/  VIADD R54, R43, 0xfcb00000 ;  /* 0xfcb000002b367836 */ /* 0x000fe20000000000 */
[----:B0-----:R-:W-:Y:S01]  /*1a60*/  DFMA R52, R42, -0.5, R52 ;  /* 0xbfe000002a34782b */ /* 0x001fe20000000034 */
[----:B------:R-:W-:-:S03]  /*1a70*/  IMAD.MOV.U32 R51, RZ, RZ, R43 ;  /* 0x000000ffff337224 */ /* 0x000fc600078e002b */
[----:B------:R-:W-:Y:S01]  /*1a80*/  ISETP.GE.U32.AND P0, PT, R54, 0x7ca00000, PT ;  /* 0x7ca000003600780c */ /* 0x000fe20003f06070 */
[----:B-1----:R-:W-:-:S08]  /*1a90*/  DMUL R44, R54, R54 ;  /* 0x00000036362c7228 */ /* 0x002fd00000000000 */
[----:B------:R-:W-:-:S08]  /*1aa0*/  DFMA R44, R42, -R44, 1 ;  /* 0x3ff000002a2c742b */ /* 0x000fd0000000082c */
[----:B------:R-:W-:Y:S02]  /*1ab0*/  DFMA R56, R44, R56, 0.5 ;  /* 0x3fe000002c38742b */ /* 0x000fe40000000038 */
[----:B------:R-:W-:-:S08]  /*1ac0*/  DMUL R44, R54, R44 ;  /* 0x0000002c362c7228 */ /* 0x000fd00000000000 */
[----:B------:R-:W-:-:S08]  /*1ad0*/  DFMA R56, R56, R44, R54 ;  /* 0x0000002c3838722b */ /* 0x000fd00000000036 */
[----:B------:R-:W-:Y:S02]  /*1ae0*/  DMUL R48, R42, R56 ;  /* 0x000000382a307228 */ /* 0x000fe40000000000 */
[----:B------:R-:W-:Y:S01]  /*1af0*/  IADD3 R47, PT, PT, R57, -0x100000, RZ ;  /* 0xfff00000392f7810 */ /* 0x000fe20007ffe0ff */
[----:B------:R-:W-:-:S05]  /*1b00*/  IMAD.MOV.U32 R46, RZ, RZ, R56 ;  /* 0x000000ffff2e7224 */ /* 0x000fca00078e0038 */
[----:B------:R-:W-:-:S08]  /*1b10*/  DFMA R44, R48, -R48, R42 ;  /* 0x80000030302c722b */ /* 0x000fd0000000002a */
[----:B------:R-:W-:Y:S01]  /*1b20*/  DFMA R58, R44, R46, R48 ;  /* 0x0000002e2c3a722b */ /* 0x000fe20000000030 */
[----:B------:R-:W-:Y:S10]  /*1b30*/  @!P0 BRA `(.L_x_89) ;  /* 0x0000000000108947 */ /* 0x000ff40003800000 */
[----:B------:R-:W-:Y:S01]  /*1b40*/  IMAD.MOV.U32 R46, RZ, RZ, R56 ;  /* 0x000000ffff2e7224 */ /* 0x000fe200078e0038 */
[----:B------:R-:W-:Y:S01]  /*1b50*/  MOV R0, 0x1b80 ;  /* 0x00001b8000007802 */ /* 0x000fe20000000f00 */
[----:B------:R-:W-:-:S07]  /*1b60*/  IMAD.MOV.U32 R10, RZ, RZ, R54 ;  /* 0x000000ffff0a7224 */ /* 0x000fce00078e0036 */
[----:B------:R-:W-:Y:S05]  /*1b70*/  CALL.REL.NOINC `($__internal_6_$__cuda_sm20_dsqrt_rn_f64_mediumpath_v1) ;  /* 0x0000002400247944 */ /* 0x000fea0003c00000 */
.L_x_89:
[----:B------:R-:W-:Y:S05]  /*1b80*/  BSYNC.RECONVERGENT B0 ;  /* 0x0000000000007941 */ /* 0x000fea0003800200 */
.L_x_88:
[----:B------:R-:W-:Y:S01]  /*1b90*/  DMUL R58, R58, R16 ;  /* 0x000000103a3a7228 */ /* 0x000fe20000000000 */
[----:B------:R-:W-:Y:S01]  /*1ba0*/  UMOV UR8, 0xfefa39ef ;  /* 0xfefa39ef00087882 */ /* 0x000fe20000000000 */
[----:B------:R-:W-:Y:S01]  /*1bb0*/  UMOV UR9, 0x3fe62e42 ;  /* 0x3fe62e4200097882 */ /* 0x000fe20000000000 */
[----:B------:R-:W-:Y:S05]  /*1bc0*/  BSSY.RECONVERGENT B0, `(.L_x_90) ;  /* 0x000003a000007945 */ /* 0x000fea0003800200 */
[----:B------:R-:W-:Y:S01]  /*1bd0*/  DMUL R58, R40, R58 ;  /* 0x0000003a283a7228 */ /* 0x000fe20000000000 */
[----:B------:R-:W-:Y:S02]  /*1be0*/  IMAD.MOV.U32 R40, RZ, RZ, 0x652b82fe ;  /* 0x652b82feff287424 */ /* 0x000fe400078e00ff */
[----:B------:R-:W-:-:S05]  /*1bf0*/  IMAD.MOV.U32 R41, RZ, RZ, 0x3ff71547 ;  /* 0x3ff71547ff297424 */ /* 0x000fca00078e00ff */
[----:B------:R-:W-:-:S08]  /*1c00*/  DFMA R52, R52, R2, R58 ;  /* 0x000000023434722b */ /* 0x000fd0000000003a */
[----:B------:R-:W-:Y:S02]  /*1c10*/  DFMA R40, R52, R40, 6.75539944105574400000e+15 ;  /* 0x433800003428742b */ /* 0x000fe40000000028 */
[----:B------:R-:W-:-:S06]  /*1c20*/  FSETP.GEU.AND P0, PT, |R53|, 4.1917929649353027344, PT ;  /* 0x4086232b3500780b */ /* 0x000fcc0003f0e200 */
[----:B------:R-:W-:-:S08]  /*1c30*/  DADD R42, R40, -6.75539944105574400000e+15 ;  /* 0xc3380000282a7429 */ /* 0x000fd00000000000 */
[----:B------:R-:W-:Y:S01]  /*1c40*/  DFMA R44, R42, -UR8, R52 ;  /* 0x800000082a2c7c2b */ /* 0x000fe20008000034 */
[----:B------:R-:W-:Y:S01]  /*1c50*/  UMOV UR8, 0x3b39803f ;  /* 0x3b39803f00087882 */ /* 0x000fe20000000000 */
[----:B------:R-:W-:-:S06]  /*1c60*/  UMOV UR9, 0x3c7abc9e ;  /* 0x3c7abc9e00097882 */ /* 0x000fcc0000000000 */
[----:B------:R-:W-:Y:S01]  /*1c70*/  DFMA R42, R42, -UR8, R44 ;  /* 0x800000082a2a7c2b */ /* 0x000fe2000800002c */
[----:B------:R-:W-:Y:S01]  /*1c80*/  UMOV UR8, 0x69ce2bdf ;  /* 0x69ce2bdf00087882 */ /* 0x000fe20000000000 */
[----:B------:R-:W-:Y:S01]  /*1c90*/  MOV R44, 0xfca213ea ;  /* 0xfca213ea002c7802 */ /* 0x000fe20000000f00 */
[----:B------:R-:W-:Y:S01]  /*1ca0*/  IMAD.MOV.U32 R45, RZ, RZ, 0x3e928af3 ;  /* 0x3e928af3ff2d7424 */ /* 0x000fe200078e00ff */
[----:B------:R-:W-:-:S05]  /*1cb0*/  UMOV UR9, 0x3e5ade15 ;  /* 0x3e5ade1500097882 */ /* 0x000fca0000000000 */
        /* <DEDUP_REMOVED lines=24> */
[----:B------:R-:W-:-:S08]  /*1e40*/  DFMA R44, R42, R44, UR8 ;  /* 0x000000082a2c7e2b */ /* 0x000fd0000800002c */
[----:B------:R-:W-:-:S08]  /*1e50*/  DFMA R44, R42, R44, 1 ;  /* 0x3ff000002a2c742b */ /* 0x000fd0000000002c */
[----:B------:R-:W-:-:S10]  /*1e60*/  DFMA R44, R42, R44, 1 ;  /* 0x3ff000002a2c742b */ /* 0x000fd4000000002c */
[----:B------:R-:W-:Y:S02]  /*1e70*/  IMAD R43, R40, 0x100000, R45 ;  /* 0x00100000282b7824 */ /* 0x000fe400078e022d */
[----:B------:R-:W-:Y:S01]  /*1e80*/  IMAD.MOV.U32 R42, RZ, RZ, R44 ;  /* 0x000000ffff2a7224 */ /* 0x000fe200078e002c */
[----:B------:R-:W-:Y:S06]  /*1e90*/  @!P0 BRA `(.L_x_91) ;  /* 0x0000000000308947 */ /* 0x000fec0003800000 */
[----:B------:R-:W-:Y:S01]  /*1ea0*/  FSETP.GEU.AND P1, PT, |R53|, 4.2275390625, PT ;  /* 0x408748003500780b */ /* 0x000fe20003f2e200 */
[C---:B------:R-:W-:Y:S02]  /*1eb0*/  DADD R42, R52.reuse, +INF ;  /* 0x7ff00000342a7429 */ /* 0x040fe40000000000 */
[----:B------:R-:W-:-:S08]  /*1ec0*/  DSETP.GEU.AND P0, PT, R52, RZ, PT ;  /* 0x000000ff3400722a */ /* 0x000fd00003f0e000 */
[----:B------:R-:W-:Y:S02]  /*1ed0*/  FSEL R42, R42, RZ, P0 ;  /* 0x000000ff2a2a7208 */ /* 0x000fe40000000000 */
[----:B------:R-:W-:Y:S02]  /*1ee0*/  @!P1 LEA.HI R0, R40, R40, RZ, 0x1 ;  /* 0x0000002828009211 */ /* 0x000fe400078f08ff */
[----:B------:R-:W-:Y:S02]  /*1ef0*/  FSEL R43, R43, RZ, P0 ;  /* 0x000000ff2b2b7208 */ /* 0x000fe40000000000 */
[----:B------:R-:W-:-:S05]  /*1f00*/  @!P1 SHF.R.S32.HI R41, RZ, 0x1, R0 ;  /* 0x00000001ff299819 */ /* 0x000fca0000011400 */
[----:B------:R-:W-:Y:S02]  /*1f10*/  @!P1 IMAD.IADD R40, R40, 0x1, -R41 ;  /* 0x0000000128289824 */ /* 0x000fe400078e0a29 */
[----:B------:R-:W-:-:S03]  /*1f20*/  @!P1 IMAD R45, R41, 0x100000, R45 ;  /* 0x00100000292d9824 */ /* 0x000fc600078e022d */
[----:B------:R-:W-:Y:S01]  /*1f30*/  @!P1 LEA R41, R40, 0x3ff00000, 0x14 ;  /* 0x3ff0000028299811 */ /* 0x000fe200078ea0ff */
[----:B------:R-:W-:-:S06]  /*1f40*/  @!P1 IMAD.MOV.U32 R40, RZ, RZ, RZ ;  /* 0x000000ffff289224 */ /* 0x000fcc00078e00ff */
[----:B------:R-:W-:-:S11]  /*1f50*/  @!P1 DMUL R42, R44, R40 ;  /* 0x000000282c2a9228 */ /* 0x000fd60000000000 */
.L_x_91:
[----:B------:R-:W-:Y:S05]  /*1f60*/  BSYNC.RECONVERGENT B0 ;  /* 0x0000000000007941 */ /* 0x000fea0003800200 */
.L_x_90:
[----:B------:R-:W-:Y:S01]  /*1f70*/  DMUL R36, R42, R36 ;  /* 0x000000242a247228 */ /* 0x000fe20000000000 */
[----:B------:R-:W-:Y:S01]  /*1f80*/  VIADD R11, R11, 0x161f14 ;  /* 0x00161f140b0b7836 */ /* 0x000fe20000000000 */
[----:B------:R-:W-:Y:S09]  /*1f90*/  BRA.U UP0, `(.L_x_92) ;  /* 0xffffffe500f87547 */ /* 0x000ff2000b83ffff */
[C-C-:B------:R-:W-:Y:S01]  /*1fa0*/  DADD R40, -R30.reuse, R36.reuse ;  /* 0x000000001e287229 */ /* 0x140fe20000000124 */
[----:B------:R-:W-:Y:S01]  /*1fb0*/  ISETP.NE.AND P0, PT, R4, RZ, PT ;  /* 0x000000ff0400720c */ /* 0x000fe20003f05270 */
[----:B------:R-:W-:Y:S01]  /*1fc0*/  DADD R36, R30, -R36 ;  /* 0x000000001e247229 */ /* 0x000fe20000000824 */
[----:B------:R-:W-:Y:S01]  /*1fd0*/  MOV R0, RZ ;  /* 0x000000ff00007202 */ /* 0x000fe20000000f00 */
[----:B------:R-:W-:-:S04]  /*1fe0*/  UIADD3 UR4, UPT, UPT, UR4, 0x1, URZ ;  /* 0x0000000104047890 */ /* 0x000fc8000fffe0ff */
[----:B------:R-:W-:-:S04]  /*1ff0*/  UISETP.NE.AND UP0, UPT, UR4, 0x2710, UPT ;  /* 0x000027100400788c */ /* 0x000fc8000bf05270 */
[----:B------:R-:W-:Y:S02]  /*2000*/  FSEL R36, R40, R36, !P0 ;  /* 0x0000002428247208 */ /* 0x000fe40004000000 */
[----:B------:R-:W-:-:S03]  /*2010*/  FSEL R37, R41, R37, !P0 ;  /* 0x0000002529257208 */ /* 0x000fc60004000000 */
[----:B------:R-:W-:Y:S02]  /*2020*/  IMAD.MOV.U32 R41, RZ, RZ, R36 ;  /* 0x000000ffff297224 */ /* 0x000fe400078e0024 */
[----:B------:R-:W-:Y:S01]  /*2030*/  IMAD.MOV.U32 R43, RZ, RZ, R37 ;  /* 0x000000ffff2b7224 */ /* 0x000fe200078e0025 */
[----:B------:R-:W-:Y:S01]  /*2040*/  DSETP.MAX.AND P0, P1, RZ, R36, PT ;  /* 0x00000024ff00722a */ /* 0x000fe2000390f000 */
[----:B------:R-:W-:-:S05]  /*2050*/  IMAD.MOV.U32 R36, RZ, RZ, RZ ;  /* 0x000000ffff247224 */ /* 0x000fca00078e00ff */
[----:B------:R-:W-:Y:S02]  /*2060*/  FSEL R45, R0, R43, P0 ;  /* 0x0000002b002d7208 */ /* 0x000fe40000000000 */
[----:B------:R-:W-:-:S06]  /*2070*/  SEL R36, R36, R41, P0 ;  /* 0x0000002924247207 */ /* 0x000fcc0000000000 */
[----:B------:R-:W-:-:S05]  /*2080*/  @P1 LOP3.LUT R45, R43, 0x80000, RZ, 0xfc, !PT ;  /* 0x000800002b2d1812 */ /* 0x000fca00078efcff */
[----:B------:R-:W-:-:S06]  /*2090*/  IMAD.MOV.U32 R37, RZ, RZ, R45 ;  /* 0x000000ffff257224 */ /* 0x000fcc00078e002d */
[----:B------:R-:W-:Y:S01]  /*20a0*/  DADD R12, R36, R12 ;  /* 0x00000000240c7229 */ /* 0x000fe2000000000c */
[----:B------:R-:W-:Y:S10]  /*20b0*/  BRA.U !UP0, `(.L_x_93) ;  /* 0x00000011088c7547 */ /* 0x000ff4000b800000 */
[----:B------:R-:W-:Y:S01]  /*20c0*/  VIADD R11, R11, 0xfff4f076 ;  /* 0xfff4f0760b0b7836 */ /* 0x000fe20000000000 */
[----:B------:R-:W-:Y:S06]  /*20d0*/  BRA `(.L_x_94) ;  /* 0xffffffe400887947 */ /* 0x000fec000383ffff */
.L_x_78:
[----:B------:R-:W0:Y:S01]  /*20e0*/  LDCU.64 UR4, c[0x0][0x398] ;  /* 0x00007300ff0477ac */ /* 0x000e220008000a00 */
[----:B-----5:R-:W-:Y:S01]  /*20f0*/  ISETP.NE.AND P0, PT, R4, RZ, PT ;  /* 0x000000ff0400720c */ /* 0x020fe20003f05270 */
[----:B------:R-:W-:Y:S01]  /*2100*/  IMAD.MOV.U32 R0, RZ, RZ, RZ ;  /* 0x000000ffff007224 */ /* 0x000fe200078e00ff */
[C---:B0-----:R-:W-:Y:S02]  /*2110*/  DADD R2, -R30.reuse, UR4 ;  /* 0x000000041e027e29 */ /* 0x041fe40008000100 */
[----:B------:R-:W-:Y:S01]  /*2120*/  DADD R30, R30, -UR4 ;  /* 0x800000041e1e7e29 */ /* 0x000fe20008000000 */
[----:B------:R-:W-:-:S09]  /*2130*/  UMOV UR4, 0x10 ;  /* 0x0000001000047882 */ /* 0x000fd20000000000 */
[----:B------:R-:W-:Y:S02]  /*2140*/  FSEL R2, R2, R30, !P0 ;  /* 0x0000001e02027208 */ /* 0x000fe40004000000 */
[----:B------:R-:W-:-:S05]  /*2150*/  FSEL R3, R3, R31, !P0 ;  /* 0x0000001f03037208 */ /* 0x000fca0004000000 */
[----:B------:R-:W-:Y:S01]  /*2160*/  IMAD.MOV.U32 R5, RZ, RZ, R3 ;  /* 0x000000ffff057224 */ /* 0x000fe200078e0003 */
[----:B------:R-:W-:-:S06]  /*2170*/  DSETP.MAX.AND P0, P1, RZ, R2, PT ;  /* 0x00000002ff00722a */ /* 0x000fcc000390f000 */
[C---:B------:R-:W-:Y:S02]  /*2180*/  FSEL R7, R0.reuse, R5, P0 ;  /* 0x0000000500077208 */ /* 0x040fe40000000000 */
[----:B------:R-:W-:-:S06]  /*2190*/  SEL R2, R0, R2, P0 ;  /* 0x0000000200027207 */ /* 0x000fcc0000000000 */
[----:B------:R-:W-:-:S04]  /*21a0*/  @P1 LOP3.LUT R7, R5, 0x80000, RZ, 0xfc, !PT ;  /* 0x0008000005071812 */ /* 0x000fc800078efcff */
[----:B------:R-:W-:-:S06]  /*21b0*/  MOV R3, R7 ;  /* 0x0000000700037202 */ /* 0x000fcc0000000f00 */
[----:B------:R-:W-:-:S08]  /*21c0*/  DADD R4, RZ, R2 ;  /* 0x00000000ff047229 */ /* 0x000fd00000000002 */
[----:B------:R-:W-:-:S08]  /*21d0*/  DADD R4, R2, R4 ;  /* 0x0000000002047229 */ /* 0x000fd00000000004 */
        /* <DEDUP_REMOVED lines=13> */
[----:B------:R-:W-:-:S11]  /*22b0*/  DADD R12, R2, R4 ;  /* 0x00000000020c7229 */ /* 0x000fd60000000004 */
.L_x_95:
[----:B------:R-:W-:Y:S01]  /*22c0*/  DADD R12, R2, R12 ;  /* 0x00000000020c7229 */ /* 0x000fe2000000000c */
[----:B------:R-:W-:-:S04]  /*22d0*/  UIADD3 UR4, UPT, UPT, UR4, 0x100, URZ ;  /* 0x0000010004047890 */ /* 0x000fc8000fffe0ff */
[----:B------:R-:W-:-:S03]  /*22e0*/  UISETP.NE.AND UP0, UPT, UR4, 0x2710, UPT ;  /* 0x000027100400788c */ /* 0x000fc6000bf05270 */
        /* <DEDUP_REMOVED lines=254> */
[----:B------:R-:W-:Y:S01]  /*32d0*/  DADD R12, R2, R4 ;  /* 0x00000000020c7229 */ /* 0x000fe20000000004 */
[----:B------:R-:W-:Y:S10]  /*32e0*/  BRA.U UP0, `(.L_x_95) ;  /* 0xffffffed00f47547 */ /* 0x000ff4000b83ffff */
.L_x_93:
[----:B------:R-:W0:Y:S01]  /*32f0*/  LDCU.64 UR4, c[0x0][0x3a0] ;  /* 0x00007400ff0477ac */ /* 0x000e220008000a00 */
[----:B------:R-:W-:Y:S01]  /*3300*/  IMAD.MOV.U32 R6, RZ, RZ, 0x652b82fe ;  /* 0x652b82feff067424 */ /* 0x000fe200078e00ff */
[----:B------:R-:W1:Y:S01]  /*3310*/  MUFU.RCP64H R9, 10000 ;  /* 0x40c3880000097908 */ /* 0x000e620000001800 */
[----:B------:R-:W-:Y:S01]  /*3320*/  IMAD.MOV.U32 R7, RZ, RZ, 0x3ff71547 ;  /* 0x3ff71547ff077424 */ /* 0x000fe200078e00ff */
[----:B------:R-:W-:Y:S01]  /*3330*/  BSSY.RECONVERGENT B0, `(.L_x_96) ;  /* 0x0000047000007945 */ /* 0x000fe20003800200 */
[----:B------:R-:W-:Y:S01]  /*3340*/  IMAD.MOV.U32 R14, RZ, RZ, 0x0 ;  /* 0x00000000ff0e7424 */ /* 0x000fe200078e00ff */
[----:B------:R-:W-:Y:S01]  /*3350*/  FSETP.GEU.AND P1, PT, |R13|, 6.5827683646048100446e-37, PT ;  /* 0x036000000d00780b */ /* 0x000fe20003f2e200 */
[----:B------:R-:W-:Y:S02]  /*3360*/  IMAD.MOV.U32 R15, RZ, RZ, 0x40c38800 ;  /* 0x40c38800ff0f7424 */ /* 0x000fe400078e00ff */
[----:B------:R-:W-:Y:S01]  /*3370*/  IMAD.MOV.U32 R8, RZ, RZ, 0x1 ;  /* 0x00000001ff087424 */ /* 0x000fe200078e00ff */
[----:B0-----:R-:W-:Y:S01]  /*3380*/  DMUL R34, R34, -UR4 ;  /* 0x8000000422227c28 */ /* 0x001fe20008000000 */
[----:B------:R-:W-:Y:S01]  /*3390*/  UMOV UR4, 0xfefa39ef ;  /* 0xfefa39ef00047882 */ /* 0x000fe20000000000 */
[----:B------:R-:W-:-:S03]  /*33a0*/  UMOV UR5, 0x3fe62e42 ;  /* 0x3fe62e4200057882 */ /* 0x000fc60000000000 */
[----:B-1----:R-:W-:-:S03]  /*33b0*/  DFMA R10, R8, -R14, 1 ;  /* 0x3ff00000080a742b */ /* 0x002fc6000000080e */
[----:B------:R-:W-:Y:S02]  /*33c0*/  DFMA R6, R34, R6, 6.75539944105574400000e+15 ;  /* 0x433800002206742b */ /* 0x000fe40000000006 */
[----:B------:R-:W-:-:S03]  /*33d0*/  FSETP.GEU.AND P2, PT, |R35|, 4.1917929649353027344, PT ;  /* 0x4086232b2300780b */ /* 0x000fc60003f4e200 */
[----:B------:R-:W-:-:S03]  /*33e0*/  DFMA R10, R10, R10, R10 ;  /* 0x0000000a0a0a722b */ /* 0x000fc6000000000a */
[----:B------:R-:W-:-:S05]  /*33f0*/  DADD R2, R6, -6.75539944105574400000e+15 ;  /* 0xc338000006027429 */ /* 0x000fca0000000000 */
[----:B------:R-:W-:-:S03]  /*3400*/  DFMA R10, R8, R10, R8 ;  /* 0x0000000a080a722b */ /* 0x000fc60000000008 */
[----:B------:R-:W-:Y:S01]  /*3410*/  DFMA R4, R2, -UR4, R34 ;  /* 0x8000000402047c2b */ /* 0x000fe20008000022 */
[----:B------:R-:W-:Y:S01]  /*3420*/  UMOV UR4, 0x3b39803f ;  /* 0x3b39803f00047882 */ /* 0x000fe20000000000 */
[----:B------:R-:W-:-:S03]  /*3430*/  UMOV UR5, 0x3c7abc9e ;  /* 0x3c7abc9e00057882 */ /* 0x000fc60000000000 */
[----:B------:R-:W-:-:S03]  /*3440*/  DFMA R8, R10, -R14, 1 ;  /* 0x3ff000000a08742b */ /* 0x000fc6000000080e */
[----:B------:R-:W-:Y:S01]  /*3450*/  DFMA R4, R2, -UR4, R4 ;  /* 0x8000000402047c2b */ /* 0x000fe20008000004 */
[----:B------:R-:W-:Y:S01]  /*3460*/  UMOV UR4, 0x69ce2bdf ;  /* 0x69ce2bdf00047882 */ /* 0x000fe20000000000 */
[----:B------:R-:W-:Y:S01]  /*3470*/  IMAD.MOV.U32 R2, RZ, RZ, -0x35dec16 ;  /* 0xfca213eaff027424 */ /* 0x000fe200078e00ff */
[----:B------:R-:W-:Y:S01]  /*3480*/  UMOV UR5, 0x3e5ade15 ;  /* 0x3e5ade1500057882 */ /* 0x000fe20000000000 */
[----:B------:R-:W-:Y:S01]  /*3490*/  IMAD.MOV.U32 R3, RZ, RZ, 0x3e928af3 ;  /* 0x3e928af3ff037424 */ /* 0x000fe200078e00ff */
[----:B------:R-:W-:-:S05]  /*34a0*/  DFMA R10, R10, R8, R10 ;  /* 0x000000080a0a722b */ /* 0x000fca000000000a */
[----:B------:R-:W-:Y:S01]  /*34b0*/  DFMA R2, R4, UR4, R2 ;  /* 0x0000000404027c2b */ /* 0x000fe20008000002 */
[----:B------:R-:W-:Y:S01]  /*34c0*/  UMOV UR4, 0x62401315 ;  /* 0x6240131500047882 */ /* 0x000fe20000000000 */
[----:B------:R-:W-:Y:S01]  /*34d0*/  UMOV UR5, 0x3ec71dee ;  /* 0x3ec71dee00057882 */ /* 0x000fe20000000000 */
[----:B------:R-:W-:-:S05]  /*34e0*/  DMUL R14, R10, R12 ;  /* 0x0000000c0a0e7228 */ /* 0x000fca0000000000 */
[----:B------:R-:W-:Y:S01]  /*34f0*/  DFMA R2, R4, R2, UR4 ;  /* 0x0000000404027e2b */ /* 0x000fe20008000002 */
[----:B------:R-:W-:Y:S01]  /*3500*/  UMOV UR4, 0x7c89eb71 ;  /* 0x7c89eb7100047882 */ /* 0x000fe20000000000 */
[----:B------:R-:W-:Y:S01]  /*3510*/  UMOV UR5, 0x3efa0199 ;  /* 0x3efa019900057882 */ /* 0x000fe20000000000 */
[----:B------:R-:W-:-:S05]  /*3520*/  DFMA R16, R14, -10000, R12 ;  /* 0xc0c388000e10782b */ /* 0x000fca000000000c */
        /* <DEDUP_REMOVED lines=18> */
[----:B------:R-:W-:Y:S02]  /*3650*/  DFMA R8, R4, R2, UR4 ;  /* 0x0000000404087e2b */ /* 0x000fe40008000002 */
[----:B------:R-:W-:-:S06]  /*3660*/  DFMA R2, R10, R16, R14 ;  /* 0x000000100a02722b */ /* 0x000fcc000000000e */
[----:B------:R-:W-:-:S04]  /*3670*/  DFMA R8, R4, R8, 1 ;  /* 0x3ff000000408742b */ /* 0x000fc80000000008 */
[----:B------:R-:W-:-:S04]  /*3680*/  FFMA R0, RZ, 6.1103515625, R3 ;  /* 0x40c38800ff007823 */ /* 0x000fc80000000003 */
[----:B------:R-:W-:Y:S01]  /*3690*/  DFMA R8, R4, R8, 1 ;  /* 0x3ff000000408742b */ /* 0x000fe20000000008 */
[----:B------:R-:W-:-:S09]  /*36a0*/  FSETP.GT.AND P0, PT, |R0|, 1.469367938527859385e-39, PT ;  /* 0x001000000000780b */ /* 0x000fd20003f04200 */
[----:B------:R-:W-:Y:S01]  /*36b0*/  LEA R5, R6, R9, 0x14 ;  /* 0x0000000906057211 */ /* 0x000fe200078ea0ff */
        /* <DEDUP_REMOVED lines=14> */
.L_x_97:
[----:B------:R-:W-:Y:S05]  /*37a0*/  BSYNC.RECONVERGENT B0 ;  /* 0x0000000000007941 */ /* 0x000fea0003800200 */
.L_x_96:
[----:B------:R-:W-:Y:S04]  /*37b0*/  BSSY.RECONVERGENT B0, `(.L_x_98) ;  /* 0x0000006000007945 */ /* 0x000fe80003800200 */
[----:B------:R-:W-:Y:S05]  /*37c0*/  @P0 BRA P1, `(.L_x_99) ;  /* 0x0000000000100947 */ /* 0x000fea0000800000 */
[----:B------:R-:W-:Y:S01]  /*37d0*/  IMAD.MOV.U32 R2, RZ, RZ, RZ ;  /* 0x000000ffff027224 */ /* 0x000fe200078e00ff */
[----:B------:R-:W-:Y:S01]  /*37e0*/  MOV R6, 0x3810 ;  /* 0x0000381000067802 */ /* 0x000fe20000000f00 */
[----:B------:R-:W-:-:S07]  /*37f0*/  IMAD.MOV.U32 R3, RZ, RZ, 0x40c38800 ;  /* 0x40c38800ff037424 */ /* 0x000fce00078e00ff */
[----:B------:R-:W-:Y:S05]  /*3800*/  CALL.REL.NOINC `($__internal_5_$__cuda_sm20_div_rn_f64_full) ;  /* 0x00000000008c7944 */ /* 0x000fea0003c00000 */
.L_x_99:
[----:B------:R-:W-:Y:S05]  /*3810*/  BSYNC.RECONVERGENT B0 ;  /* 0x0000000000007941 */ /* 0x000fea0003800200 */
.L_x_98:
[----:B------:R-:W-:Y:S01]  /*3820*/  DADD R26, R28, R26 ;  /* 0x000000001c1a7229 */ /* 0x000fe2000000001a */
[----:B------:R-:W-:Y:S01]  /*3830*/  IMAD.MOV.U32 R6, RZ, RZ, 0x1 ;  /* 0x00000001ff067424 */ /* 0x000fe200078e00ff */
[----:B------:R-:W-:Y:S06]  /*3840*/  BSSY.RECONVERGENT B0, `(.L_x_100) ;  /* 0x0000016000007945 */ /* 0x000fec0003800200 */
[----:B------:R-:W-:-:S06]  /*3850*/  DMUL R26, R26, 0.5 ;  /* 0x3fe000001a1a7828 */ /* 0x000fcc0000000000 */
[----:B------:R-:W0:Y:S02]  /*3860*/  MUFU.RCP64H R7, R27 ;  /* 0x0000001b00077308 */ /* 0x000e240000001800 */
[----:B------:R-:W-:-:S10]  /*3870*/  DFMA R10, R2, R4, -R26 ;  /* 0x00000004020a722b */ /* 0x000fd4000000081a */
        /* <DEDUP_REMOVED lines=17> */
[----:B------:R-:W-:Y:S05]  /*3990*/  CALL.REL.NOINC `($__internal_5_$__cuda_sm20_div_rn_f64_full) ;  /* 0x0000000000287944 */ /* 0x000fea0003c00000 */
.L_x_101:
[----:B------:R-:W-:Y:S05]  /*39a0*/  BSYNC.RECONVERGENT B0 ;  /* 0x0000000000007941 */ /* 0x000fea0003800200 */
.L_x_100:
[----:B------:R-:W0:Y:S01]  /*39b0*/  S2R R0, SR_TID.X ;  /* 0x0000000000007919 */ /* 0x000e220000002100 */
[----:B------:R-:W0:Y:S01]  /*39c0*/  S2UR UR4, SR_CTAID.X ;  /* 0x00000000000479c3 */ /* 0x000e220000002500 */
[----:B------:R-:W-:-:S07]  /*39d0*/  DMUL R2, R2, R2 ;  /* 0x0000000202027228 */ /* 0x000fce0000000000 */
[----:B------:R-:W0:Y:S08]  /*39e0*/  LDC R7, c[0x0][0x360] ;  /* 0x0000d800ff077b82 */ /* 0x000e300000000800 */
[----:B------:R-:W1:Y:S01]  /*39f0*/  LDC.64 R4, c[0x0][0x380] ;  /* 0x0000e000ff047b82 */ /* 0x000e620000000a00 */
[----:B0-----:R-:W-:-:S04]  /*3a00*/  IMAD R7, R7, UR4, R0 ;  /* 0x0000000407077c24 */ /* 0x001fc8000f8e0200 */
[----:B-1----:R-:W-:-:S05]  /*3a10*/  IMAD.WIDE R4, R7, 0x38, R4 ;  /* 0x0000003807047825 */ /* 0x002fca00078e0204 */
[----:B------:R-:W-:Y:S01]  /*3a20*/  STG.E.64 desc[UR6][R4.64+0x30], R2 ;  /* 0x0000300204007986 */ /* 0x000fe2000c101b06 */
[----:B------:R-:W-:Y:S05]  /*3a30*/  EXIT ;  /* 0x000000000000794d */ /* 0x000fea0003800000 */
        .weak           $__internal_5_$__cuda_sm20_div_rn_f64_full
        .type           $__internal_5_$__cuda_sm20_div_rn_f64_full,@function
        .size           $__internal_5_$__cuda_sm20_div_rn_f64_full,($__internal_6_$__cuda_sm20_dsqrt_rn_f64_mediumpath_v1 - $__internal_5_$__cuda_sm20_div_rn_f64_full)
$__internal_5_$__cuda_sm20_div_rn_f64_full:
        /* <DEDUP_REMOVED lines=11> */
[C---:B------:R-:W-:Y:S01]  /*3af0*/  ISETP.GE.U32.AND P1, PT, R24.reuse, R23, PT ;  /* 0x000000171800720c */ /* 0x040fe20003f26070 */
[----:B------:R-:W-:Y:S02]  /*3b00*/  IMAD.MOV.U32 R10, RZ, RZ, R24 ;  /* 0x000000ffff0a7224 */ /* 0x000fe400078e0018 */
[----:B------:R-:W-:Y:S02]  /*3b10*/  @!P2 LOP3.LUT R7, R3, 0x7ff00000, RZ, 0xc0, !PT ;  /* 0x7ff000000307a812 */ /* 0x000fe400078ec0ff */
[----:B------:R-:W0:Y:S02]  /*3b20*/  MUFU.RCP64H R15, R9 ;  /* 0x00000009000f7308 */ /* 0x000e240000001800 */
[----:B------:R-:W-:-:S04]  /*3b30*/  @!P2 ISETP.GE.U32.AND P3, PT, R24, R7, PT ;  /* 0x000000071800a20c */ /* 0x000fc80003f66070 */
[----:B------:R-:W-:-:S04]  /*3b40*/  @!P2 SEL R7, R22, 0x63400000, !P3 ;  /* 0x634000001607a807 */ /* 0x000fc80005800000 */
[----:B------:R-:W-:Y:S01]  /*3b50*/  @!P2 LOP3.LUT R7, R7, 0x80000000, R13, 0xf8, !PT ;  /* 0x800000000707a812 */ /* 0x000fe200078ef80d */
[----:B0-----:R-:W-:-:S08]  /*3b60*/  DFMA R16, R14, -R8, 1 ;  /* 0x3ff000000e10742b */ /* 0x001fd00000000808 */
[----:B------:R-:W-:-:S08]  /*3b70*/  DFMA R16, R16, R16, R16 ;  /* 0x000000101010722b */ /* 0x000fd00000000010 */
[----:B------:R-:W-:Y:S01]  /*3b80*/  DFMA R18, R14, R16, R14 ;  /* 0x000000100e12722b */ /* 0x000fe2000000000e */
[----:B------:R-:W-:Y:S01]  /*3b90*/  SEL R15, R22, 0x63400000, !P1 ;  /* 0x63400000160f7807 */ /* 0x000fe20004800000 */
[----:B------:R-:W-:Y:S01]  /*3ba0*/  @!P2 IMAD.MOV.U32 R16, RZ, RZ, RZ ;  /* 0x000000ffff10a224 */ /* 0x000fe200078e00ff */
[----:B------:R-:W-:Y:S01]  /*3bb0*/  @!P2 LOP3.LUT R17, R7, 0x100000, RZ, 0xfc, !PT ;  /* 0x001000000711a812 */ /* 0x000fe200078efcff */
[----:B------:R-:W-:Y:S01]  /*3bc0*/  IMAD.MOV.U32 R7, RZ, RZ, R23 ;  /* 0x000000ffff077224 */ /* 0x000fe200078e0017 */
[----:B------:R-:W-:Y:S02]  /*3bd0*/  LOP3.LUT R15, R15, 0x800fffff, R13, 0xf8, !PT ;  /* 0x800fffff0f0f7812 */ /* 0x000fe400078ef80d */
[----:B------:R-:W-:Y:S01]  /*3be0*/  MOV R14, R12 ;  /* 0x0000000c000e7202 */ /* 0x000fe20000000f00 */
[----:B------:R-:W-:Y:S01]  /*3bf0*/  DFMA R20, R18, -R8, 1 ;  /* 0x3ff000001214742b */ /* 0x000fe20000000808 */
[----:B------:R-:W-:-:S04]  /*3c00*/  @!P0 LOP3.LUT R7, R9, 0x7ff00000, RZ, 0xc0, !PT ;  /* 0x7ff0000009078812 */ /* 0x000fc800078ec0ff */
[----:B------:R-:W-:Y:S01]  /*3c10*/  @!P2 DFMA R14, R14, 2, -R16 ;  /* 0x400000000e0ea82b */ /* 0x000fe20000000810 */
[----:B------:R-:W-:Y:S02]  /*3c20*/  VIADD R25, R7, 0xffffffff ;  /* 0xffffffff07197836 */ /* 0x000fe40000000000 */
[----:B------:R-:W-:-:S07]  /*3c30*/  DFMA R18, R18, R20, R18 ;  /* 0x000000141212722b */ /* 0x000fce0000000012 */
[----:B------:R-:W-:Y:S01]  /*3c40*/  @!P2 LOP3.LUT R10, R15, 0x7ff00000, RZ, 0xc0, !PT ;  /* 0x7ff000000f0aa812 */ /* 0x000fe200078ec0ff */
[----:B------:R-:W-:-:S04]  /*3c50*/  DMUL R16, R18, R14 ;  /* 0x0000000e12107228 */ /* 0x000fc80000000000 */
[----:B------:R-:W-:-:S04]  /*3c60*/  VIADD R23, R10, 0xffffffff ;  /* 0xffffffff0a177836 */ /* 0x000fc80000000000 */
[----:B------:R-:W-:Y:S01]  /*3c70*/  DFMA R20, R16, -R8, R14 ;  /* 0x800000081014722b */ /* 0x000fe2000000000e */
[----:B------:R-:W-:-:S04]  /*3c80*/  ISETP.GT.U32.AND P0, PT, R23, 0x7feffffe, PT ;  /* 0x7feffffe1700780c */ /* 0x000fc80003f04070 */
[----:B------:R-:W-:-:S03]  /*3c90*/  ISETP.GT.U32.OR P0, PT, R25, 0x7feffffe, P0 ;  /* 0x7feffffe1900780c */ /* 0x000fc60000704470 */
[----:B------:R-:W-:-:S10]  /*3ca0*/  DFMA R18, R18, R20, R16 ;  /* 0x000000141212722b */ /* 0x000fd40000000010 */
[----:B------:R-:W-:Y:S05]  /*3cb0*/  @P0 BRA `(.L_x_103) ;  /* 0x00000000006c0947 */ /* 0x000fea0003800000 */
[----:B------:R-:W-:Y:S01]  /*3cc0*/  LOP3.LUT R13, R3, 0x7ff00000, RZ, 0xc0, !PT ;  /* 0x7ff00000030d7812 */ /* 0x000fe200078ec0ff */
[----:B------:R-:W-:-:S03]  /*3cd0*/  IMAD.MOV.U32 R12, RZ, RZ, RZ ;  /* 0x000000ffff0c7224 */ /* 0x000fc600078e00ff */
[CC--:B------:R-:W-:Y:S02]  /*3ce0*/  VIADDMNMX R7, R24.reuse, -R13.reuse, 0xb9600000, !PT ;  /* 0xb960000018077446 */ /* 0x0c0fe4000780090d */
[----:B------:R-:W-:Y:S02]  /*3cf0*/  ISETP.GE.U32.AND P0, PT, R24, R13, PT ;  /* 0x0000000d1800720c */ /* 0x000fe40003f06070 */
[----:B------:R-:W-:Y:S02]  /*3d00*/  VIMNMX R7, PT, PT, R7, 0x46a00000, PT ;  /* 0x46a0000007077848 */ /* 0x000fe40003fe0100 */
[----:B------:R-:W-:-:S05]  /*3d10*/  SEL R10, R22, 0x63400000, !P0 ;  /* 0x63400000160a7807 */ /* 0x000fca0004000000 */
[----:B------:R-:W-:-:S05]  /*3d20*/  IMAD.IADD R10, R7, 0x1, -R10 ;  /* 0x00000001070a7824 */ /* 0x000fca00078e0a0a */
[----:B------:R-:W-:-:S06]  /*3d30*/  IADD3 R13, PT, PT, R10, 0x7fe00000, RZ ;  /* 0x7fe000000a0d7810 */ /* 0x000fcc0007ffe0ff */
        /* <DEDUP_REMOVED lines=19> */
.L_x_103:
        /* <DEDUP_REMOVED lines=11> */
[----:B------:R-:W-:Y:S02]  /*3f20*/  @P0 LOP3.LUT R2, R17, 0x7ff00000, RZ, 0xfc, !PT ;  /* 0x7ff0000011020812 */ /* 0x000fe400078efcff */
[----:B------:R-:W-:Y:S01]  /*3f30*/  @!P0 MOV R16, RZ ;  /* 0x000000ff00108202 */ /* 0x000fe20000000f00 */
[----:B------:R-:W-:Y:S02]  /*3f40*/  @P0 IMAD.MOV.U32 R16, RZ, RZ, RZ ;  /* 0x000000ffff100224 */ /* 0x000fe400078e00ff */
[----:B------:R-:W-:Y:S01]  /*3f50*/  @P0 IMAD.MOV.U32 R17, RZ, RZ, R2 ;  /* 0x000000ffff110224 */ /* 0x000fe200078e0002 */
[----:B------:R-:W-:Y:S06]  /*3f60*/  BRA `(.L_x_104) ;  /* 0x0000000000147947 */ /* 0x000fec0003800000 */
.L_x_106:
[----:B------:R-:W-:Y:S01]  /*3f70*/  LOP3.LUT R17, R3, 0x80000, RZ, 0xfc, !PT ;  /* 0x0008000003117812 */ /* 0x000fe200078efcff */
[----:B------:R-:W-:Y:S01]  /*3f80*/  IMAD.MOV.U32 R16, RZ, RZ, R2 ;  /* 0x000000ffff107224 */ /* 0x000fe200078e0002 */
[----:B------:R-:W-:Y:S06]  /*3f90*/  BRA `(.L_x_104) ;  /* 0x0000000000087947 */ /* 0x000fec0003800000 */
.L_x_105:
[----:B------:R-:W-:Y:S01]  /*3fa0*/  LOP3.LUT R17, R13, 0x80000, RZ, 0xfc, !PT ;  /* 0x000800000d117812 */ /* 0x000fe200078efcff */
[----:B------:R-:W-:-:S07]  /*3fb0*/  IMAD.MOV.U32 R16, RZ, RZ, R12 ;  /* 0x000000ffff107224 */ /* 0x000fce00078e000c */
.L_x_104:
[----:B------:R-:W-:Y:S05]  /*3fc0*/  BSYNC.RECONVERGENT B1 ;  /* 0x0000000000017941 */ /* 0x000fea0003800200 */
.L_x_102:
[----:B------:R-:W-:Y:S02]  /*3fd0*/  HFMA2 R7, -RZ, RZ, 0, 0 ;  /* 0x00000000ff077431 */ /* 0x000fe400000001ff */
[----:B------:R-:W-:Y:S02]  /*3fe0*/  IMAD.MOV.U32 R2, RZ, RZ, R16 ;  /* 0x000000ffff027224 */ /* 0x000fe400078e0010 */
[----:B------:R-:W-:Y:S01]  /*3ff0*/  IMAD.MOV.U32 R3, RZ, RZ, R17 ;  /* 0x000000ffff037224 */ /* 0x000fe200078e0011 */
[----:B------:R-:W-:Y:S06]  /*4000*/  RET.REL.NODEC R6 `(_Z25heston_calibration_kernelP11MarketQuotePdiddi) ;  /* 0xffffffbc06fc7950 */ /* 0x000fec0003c3ffff */
        .weak           $__internal_6_$__cuda_sm20_dsqrt_rn_f64_mediumpath_v1
        .type           $__internal_6_$__cuda_sm20_dsqrt_rn_f64_mediumpath_v1,@function
        .size           $__internal_6_$__cuda_sm20_dsqrt_rn_f64_mediumpath_v1,(.L_x_209 - $__internal_6_$__cuda_sm20_dsqrt_rn_f64_mediumpath_v1)
$__internal_6_$__cuda_sm20_dsqrt_rn_f64_mediumpath_v1:
[----:B------:R-:W-:Y:S01]  /*4010*/  ISETP.GE.U32.AND P0, PT, R10, -0x3400000, PT ;  /* 0xfcc000000a00780c */ /* 0x000fe20003f06070 */
[----:B------:R-:W-:-:S12]  /*4020*/  BSSY.RECONVERGENT B1, `(.L_x_107) ;  /* 0x0000023000017945 */ /* 0x000fd80003800200 */
        /* <DEDUP_REMOVED lines=9> */
.L_x_108:
        /* <DEDUP_REMOVED lines=9> */
[----:B------:R-:W-:Y:S02]  /*4150*/  IMAD.MOV.U32 R46, RZ, RZ, RZ ;  /* 0x000000ffff2e7224 */ /* 0x000fe400078e00ff */
[----:B------:R-:W-:Y:S02]  /*4160*/  IMAD.MOV.U32 R44, RZ, RZ, 0x0 ;  /* 0x00000000ff2c7424 */ /* 0x000fe400078e00ff */
[----:B------:R-:W-:Y:S01]  /*4170*/  IMAD.MOV.U32 R45, RZ, RZ, 0x3fd80000 ;  /* 0x3fd80000ff2d7424 */ /* 0x000fe200078e00ff */
[----:B------:R-:W0:Y:S02]  /*4180*/  MUFU.RSQ64H R47, R49 ;  /* 0x00000031002f7308 */ /* 0x000e240000001c00 */
[----:B0-----:R-:W-:-:S08]  /*4190*/  DMUL R42, R46, R46 ;  /* 0x0000002e2e2a7228 */ /* 0x001fd00000000000 */
[----:B------:R-:W-:-:S08]  /*41a0*/  DFMA R42, R48, -R42, 1 ;  /* 0x3ff00000302a742b */ /* 0x000fd0000000082a */
[----:B------:R-:W-:Y:S02]  /*41b0*/  DFMA R44, R42, R44, 0.5 ;  /* 0x3fe000002a2c742b */ /* 0x000fe4000000002c */
[----:B------:R-:W-:-:S08]  /*41c0*/  DMUL R42, R46, R42 ;  /* 0x0000002a2e2a7228 */ /* 0x000fd00000000000 */
[----:B------:R-:W-:-:S08]  /*41d0*/  DFMA R44, R44, R42, R46 ;  /* 0x0000002a2c2c722b */ /* 0x000fd0000000002e */
[----:B------:R-:W-:Y:S02]  /*41e0*/  DMUL R42, R48, R44 ;  /* 0x0000002c302a7228 */ /* 0x000fe40000000000 */
[----:B------:R-:W-:-:S06]  /*41f0*/  IADD3 R45, PT, PT, R45, -0x100000, RZ ;  /* 0xfff000002d2d7810 */ /* 0x000fcc0007ffe0ff */
[----:B------:R-:W-:-:S08]  /*4200*/  DFMA R46, R42, -R42, R48 ;  /* 0x8000002a2a2e722b */ /* 0x000fd00000000030 */
[----:B------:R-:W-:-:S10]  /*4210*/  DFMA R44, R44, R46, R42 ;  /* 0x0000002e2c2c722b */ /* 0x000fd4000000002a */
[----:B------:R-:W-:Y:S01]  /*4220*/  VIADD R45, R45, 0xfcb00000 ;  /* 0xfcb000002d2d7836 */ /* 0x000fe20000000000 */
[----:B------:R-:W-:Y:S06]  /*4230*/  BRA `(.L_x_109) ;  /* 0x0000000000047947 */ /* 0x000fec0003800000 */
.L_x_110:
[----:B------:R-:W-:-:S11]  /*4240*/  DADD R44, R42, R42 ;  /* 0x000000002a2c7229 */ /* 0x000fd6000000002a */
.L_x_109:
[----:B------:R-:W-:Y:S05]  /*4250*/  BSYNC.RECONVERGENT B1 ;  /* 0x0000000000017941 */ /* 0x000fea0003800200 */
.L_x_107:
[----:B------:R-:W-:Y:S02]  /*4260*/  IMAD.MOV.U32 R42, RZ, RZ, R0 ;  /* 0x000000ffff2a7224 */ /* 0x000fe400078e0000 */
[----:B------:R-:W-:Y:S02]  /*4270*/  IMAD.MOV.U32 R43, RZ, RZ, 0x0 ;  /* 0x00000000ff2b7424 */ /* 0x000fe400078e00ff */
[----:B------:R-:W-:Y:S02]  /*4280*/  IMAD.MOV.U32 R58, RZ, RZ, R44 ;  /* 0x000000ffff3a7224 */ /* 0x000fe400078e002c */
[----:B------:R-:W-:Y:S01]  /*4290*/  IMAD.MOV.U32 R59, RZ, RZ, R45 ;  /* 0x000000ffff3b7224 */ /* 0x000fe200078e002d */
[----:B------:R-:W-:Y:S06]  /*42a0*/  RET.REL.NODEC R42 `(_Z25heston_calibration_kernelP11MarketQuotePdiddi) ;  /* 0xffffffbc2a547950 */ /* 0x000fec0003c3ffff */
.L_x_111:
        /* <DEDUP_REMOVED lines=13> */
.L_x_209:


//--------------------- .text._Z22svi_calibration_kernelPdS_S_idd --------------------------
	.section	.text._Z22svi_calibration_kernelPdS_S_idd,"ax",@progbits
	.align	128
        .global         _Z22svi_calibration_kernelPdS_S_idd
        .type           _Z22svi_calibration_kernelPdS_S_idd,@function
        .size           _Z22svi_calibration_kernelPdS_S_idd,(.L_x_211 - _Z22svi_calibration_kernelPdS_S_idd)
        .other          _Z22svi_calibration_kernelPdS_S_idd,@"STO_CUDA_ENTRY STV_DEFAULT"
_Z22svi_calibration_kernelPdS_S_idd:
.text._Z22svi_calibration_kernelPdS_S_idd:
[----:B------:R-:W-:Y:S01]  /*0000*/  LDC R1, c[0x0][0x37c] ;  /* 0x0000df00ff017b82 */ /* 0x000fe20000000800 */
[----:B------:R-:W0:Y:S07]  /*0010*/  S2R R0, SR_TID.X ;  /* 0x0000000000007919 */ /* 0x000e2e0000002100 */
[----:B------:R-:W1:Y:S01]  /*0020*/  S2UR UR4, SR_CTAID.X ;  /* 0x00000000000479c3 */ /* 0x000e620000002500 */
[----:B------:R-:W1:Y:S02]  /*0030*/  LDCU UR5, c[0x0][0x360] ;  /* 0x00006c00ff0577ac */ /* 0x000e640008000800 */
[----:B-1----:R-:W-:Y:S01]  /*0040*/  UIMAD UR4, UR4, UR5, URZ ;  /* 0x00000005040472a4 */ /* 0x002fe2000f8e02ff */
[----:B0-----:R-:W-:-:S05]  /*0050*/  IMAD.MOV R0, RZ, RZ, -R0 ;  /* 0x000000ffff007224 */ /* 0x001fca00078e0a00 */
[----:B------:R-:W-:-:S13]  /*0060*/  ISETP.NE.AND P0, PT, R0, UR4, PT ;  /* 0x0000000400007c0c */ /* 0x000fda000bf05270 */
[----:B------:R-:W-:Y:S05]  /*0070*/  @P0 EXIT ;  /* 0x000000000000094d */ /* 0x000fea0003800000 */
[----:B------:R-:W0:Y:S01]  /*0080*/  LDCU UR9, c[0x0][0x398] ;  /* 0x00007300ff0977ac */ /* 0x000e220008000800 */
[----:B------:R-:W-:Y:S01]  /*0090*/  CS2R R32, SRZ ;  /* 0x0000000000207805 */ /* 0x000fe2000001ff00 */
[----:B------:R-:W1:Y:S01]  /*00a0*/  LDCU.64 UR16, c[0x0][0x358] ;  /* 0x00006b00ff1077ac */ /* 0x000e620008000a00 */
[----:B0-----:R-:W-:-:S09]  /*00b0*/  UISETP.GE.AND UP0, UPT, UR9, 0x1, UPT ;  /* 0x000000010900788c */ /* 0x001fd2000bf06270 */
[----:B-1----:R-:W-:Y:S05]  /*00c0*/  BRA.U !UP0, `(.L_x_112) ;  /* 0x0000002508507547 */ /* 0x002fea000b800000 */
[----:B------:R-:W0:Y:S02]  /*00d0*/  LDC.64 R2, c[0x0][0x390] ;  /* 0x0000e400ff027b82 */ /* 0x000e240000000a00 */
[----:B0-----:R-:W2:Y:S04]  /*00e0*/  LDG.E.64 R12, desc[UR16][R2.64+0x20] ;  /* 0x00002010020c7981 */ /* 0x001ea8000c1e1b00 */
[----:B------:R0:W5:Y:S04]  /*00f0*/  LDG.E.64 R4, desc[UR16][R2.64] ;  /* 0x0000001002047981 */ /* 0x000168000c1e1b00 */
[----:B------:R0:W5:Y:S04]  /*0100*/  LDG.E.64 R6, desc[UR16][R2.64+0x8] ;  /* 0x0000081002067981 */ /* 0x000168000c1e1b00 */
[----:B------:R0:W5:Y:S04]  /*0110*/  LDG.E.64 R8, desc[UR16][R2.64+0x10] ;  /* 0x0000101002087981 */ /* 0x000168000c1e1b00 */
[----:B------:R0:W5:Y:S01]  /*0120*/  LDG.E.64 R10, desc[UR16][R2.64+0x18] ;  /* 0x00001810020a7981 */ /* 0x000162000c1e1b00 */
[----:B------:R-:W-:Y:S01]  /*0130*/  UISETP.NE.AND UP0, UPT, UR9, 0x1, UPT ;  /* 0x000000010900788c */ /* 0x000fe2000bf05270 */
[----:B------:R-:W-:Y:S01]  /*0140*/  CS2R R32, SRZ ;  /* 0x0000000000207805 */ /* 0x000fe2000001ff00 */
[----:B------:R-:W-:Y:S01]  /*0150*/  UMOV UR4, URZ ;  /* 0x000000ff00047c82 */ /* 0x000fe20008000000 */
[----:B------:R-:W-:Y:S01]  /*0160*/  UMOV UR5, URZ ;  /* 0x000000ff00057c82 */ /* 0x000fe20008000000 */
[----:B--2---:R-:W-:-:S05]  /*0170*/  DMUL R12, R12, R12 ;  /* 0x0000000c0c0c7228 */ /* 0x004fca0000000000 */
[----:B0-----:R-:W-:Y:S06]  /*0180*/  BRA.U !UP0, `(.L_x_113) ;  /* 0x0000001908087547 */ /* 0x001fec000b800000 */
[----:B------:R-:W0:Y:S01]  /*0190*/  LDCU.128 UR12, c[0x0][0x380] ;  /* 0x00007000ff0c77ac */ /* 0x000e220008000c00 */
[----:B------:R-:W-:Y:S01]  /*01a0*/  CS2R R32, SRZ ;  /* 0x0000000000207805 */ /* 0x000fe2000001ff00 */
[----:B------:R-:W-:Y:S01]  /*01b0*/  ULOP3.LUT UR4, UR9, 0x7ffffffe, URZ, 0xc0, !UPT ;  /* 0x7ffffffe09047892 */ /* 0x000fe2000f8ec0ff */
[----:B------:R-:W1:Y:S01]  /*01c0*/  LDCU UR10, c[0x0][0x3a4] ;  /* 0x00007480ff0a77ac */ /* 0x000e620008000800 */
[----:B------:R-:W2:Y:S02]  /*01d0*/  LDCU UR11, c[0x0][0x3ac] ;  /* 0x00007580ff0b77ac */ /* 0x000ea40008000800 */
[----:B------:R-:W-:Y:S02]  /*01e0*/  UIADD3 UR6, UPT, UPT, -UR4, URZ, URZ ;  /* 0x000000ff04067290 */ /* 0x000fe4000fffe1ff */
[----:B0-----:R-:W-:Y:S02]  /*01f0*/  UIADD3 UR8, UP0, UPT, UR14, 0x8, URZ ;  /* 0x000000080e087890 */ /* 0x001fe4000ff1e0ff */
[----:B------:R-:W-:-:S02]  /*0200*/  UIADD3 UR5, UP1, UPT, UR12, 0x8, URZ ;  /* 0x000000080c057890 */ /* 0x000fc4000ff3e0ff */
[----:B------:R-:W-:Y:S02]  /*0210*/  UIADD3.X UR9, UPT, UPT, URZ, UR15, URZ, UP0, !UPT ;  /* 0x0000000fff097290 */ /* 0x000fe400087fe4ff */
[----:B------:R-:W-:Y:S01]  /*0220*/  UIADD3.X UR7, UPT, UPT, URZ, UR13, URZ, UP1, !UPT ;  /* 0x0000000dff077290 */ /* 0x000fe20008ffe4ff */
[----:B------:R-:W-:Y:S02]  /*0230*/  IMAD.U32 R16, RZ, RZ, UR8 ;  /* 0x00000008ff107e24 */ /* 0x000fe4000f8e00ff */
[----:B------:R-:W-:Y:S02]  /*0240*/  IMAD.U32 R14, RZ, RZ, UR5 ;  /* 0x00000005ff0e7e24 */ /* 0x000fe4000f8e00ff */
[----:B------:R-:W-:Y:S02]  /*0250*/  IMAD.U32 R17, RZ, RZ, UR9 ;  /* 0x00000009ff117e24 */ /* 0x000fe4000f8e00ff */
[----:B-12---:R-:W-:-:S07]  /*0260*/  IMAD.U32 R15, RZ, RZ, UR7 ;  /* 0x00000007ff0f7e24 */ /* 0x006fce000f8e00ff */
.L_x_126:
[----:B------:R-:W2:Y:S01]  /*0270*/  LDG.E.64 R22, desc[UR16][R14.64+-0x8] ;  /* 0xfffff8100e167981 */ /* 0x000ea2000c1e1b00 */
[----:B------:R-:W0:Y:S01]  /*0280*/  LDC.64 R20, c[0x0][0x3a0] ;  /* 0x0000e800ff147b82 */ /* 0x000e220000000a00 */
[----:B------:R-:W0:Y:S01]  /*0290*/  MUFU.RCP64H R3, UR10 ;  /* 0x0000000a00037d08 */ /* 0x000e220008001800 */
[----:B------:R-:W-:-:S06]  /*02a0*/  IMAD.MOV.U32 R2, RZ, RZ, 0x1 ;  /* 0x00000001ff027424 */ /* 0x000fcc00078e00ff */
[----:B0-----:R-:W-:-:S08]  /*02b0*/  DFMA R18, R2, -R20, 1 ;  /* 0x3ff000000212742b */ /* 0x001fd00000000814 */
[----:B------:R-:W-:-:S08]  /*02c0*/  DFMA R18, R18, R18, R18 ;  /* 0x000000121212722b */ /* 0x000fd00000000012 */
[----:B------:R-:W-:-:S08]  /*02d0*/  DFMA R18, R2, R18, R2 ;  /* 0x000000120212722b */ /* 0x000fd00000000002 */
[----:B------:R-:W-:-:S08]  /*02e0*/  DFMA R2, R18, -R20, 1 ;  /* 0x3ff000001202742b */ /* 0x000fd00000000814 */
[----:B------:R-:W-:-:S08]  /*02f0*/  DFMA R2, R18, R2, R18 ;  /* 0x000000021202722b */ /* 0x000fd00000000012 */
[----:B--2---:R-:W-:Y:S01]  /*0300*/  DMUL R18, R22, R2 ;  /* 0x0000000216127228 */ /* 0x004fe20000000000 */
[----:B------:R-:W-:-:S07]  /*0310*/  FSETP.GEU.AND P1, PT, |R23|, 6.5827683646048100446e-37, PT ;  /* 0x036000001700780b */ /* 0x000fce0003f2e200 */
[----:B------:R-:W-:-:S08]  /*0320*/  DFMA R20, R18, -R20, R22 ;  /* 0x800000141214722b */ /* 0x000fd00000000016 */
[----:B------:R-:W-:-:S10]  /*0330*/  DFMA R2, R2, R20, R18 ;  /* 0x000000140202722b */ /* 0x000fd40000000012 */
[----:B------:R-:W-:-:S05]  /*0340*/  FFMA R0, RZ, UR10, R3 ;  /* 0x0000000aff007c23 */ /* 0x000fca0008000003 */
[----:B------:R-:W-:-:S13]  /*0350*/  FSETP.GT.AND P0, PT, |R0|, 1.469367938527859385e-39, PT ;  /* 0x001000000000780b */ /* 0x000fda0003f04200 */
[----:B------:R-:W-:Y:S05]  /*0360*/  @P0 BRA P1, `(.L_x_114) ;  /* 0x0000000000100947 */ /* 0x000fea0000800000 */
[----:B------:R-:W0:Y:S01]  /*0370*/  LDC R20, c[0x0][0x3a0] ;  /* 0x0000e800ff147b82 */ /* 0x000e220000000800 */
[----:B------:R-:W-:-:S07]  /*0380*/  MOV R36, 0x3b0 ;  /* 0x000003b000247802 */ /* 0x000fce0000000f00 */
[----:B------:R-:W1:Y:S02]  /*0390*/  LDC R21, c[0x0][0x3a4] ;  /* 0x0000e900ff157b82 */ /* 0x000e640000000800 */
[----:B01---5:R-:W-:Y:S05]  /*03a0*/  CALL.REL.NOINC `($__internal_7_$__cuda_sm20_div_rn_f64_full) ;  /* 0x0000002000a47944 */ /* 0x023fea0003c00000 */
.L_x_114:
[----:B------:R-:W-:Y:S01]  /*03b0*/  ISETP.GT.AND P0, PT, R3, 0xfffff, PT ;  /* 0x000fffff0300780c */ /* 0x000fe20003f04270 */
[----:B------:R-:W-:Y:S01]  /*03c0*/  IMAD.MOV.U32 R19, RZ, RZ, R3 ;  /* 0x000000ffff137224 */ /* 0x000fe200078e0003 */
[----:B------:R-:W-:-:S11]  /*03d0*/  MOV R18, R2 ;  /* 0x0000000200127202 */ /* 0x000fd60000000f00 */
[----:B------:R-:W-:-:S10]  /*03e0*/  @!P0 DMUL R18, R18, 1.80143985094819840000e+16 ;  /* 0x4350000012128828 */ /* 0x000fd40000000000 */
[----:B------:R-:W-:Y:S02]  /*03f0*/  @!P0 IMAD.MOV.U32 R3, RZ, RZ, R19 ;  /* 0x000000ffff038224 */ /* 0x000fe400078e0013 */
[----:B------:R-:W-:Y:S02]  /*0400*/  @!P0 IMAD.MOV.U32 R2, RZ, RZ, R18 ;  /* 0x000000ffff028224 */ /* 0x000fe400078e0012 */
[----:B------:R-:W-:-:S05]  /*0410*/  VIADD R0, R3, 0xffffffff ;  /* 0xffffffff03007836 */ /* 0x000fca0000000000 */
[----:B------:R-:W-:Y:S01]  /*0420*/  ISETP.GT.U32.AND P1, PT, R0, 0x7feffffe, PT ;  /* 0x7feffffe0000780c */ /* 0x000fe20003f24070 */
[----:B------:R-:W-:Y:S02]  /*0430*/  IMAD.MOV.U32 R0, RZ, RZ, -0x3ff ;  /* 0xfffffc01ff007424 */ /* 0x000fe400078e00ff */
[----:B------:R-:W-:-:S10]  /*0440*/  @!P0 IMAD.MOV.U32 R0, RZ, RZ, -0x435 ;  /* 0xfffffbcbff008424 */ /* 0x000fd400078e00ff */
[----:B------:R-:W-:Y:S05]  /*0450*/  @P1 BRA `(.L_x_115) ;  /* 0x0000000400041947 */ /* 0x000fea0003800000 */
[----:B------:R-:W-:Y:S01]  /*0460*/  LOP3.LUT R18, R3, 0xfffff, RZ, 0xc0, !PT ;  /* 0x000fffff03127812 */ /* 0x000fe200078ec0ff */
[----:B------:R-:W-:Y:S01]  /*0470*/  IMAD.MOV.U32 R20, RZ, RZ, RZ ;  /* 0x000000ffff147224 */ /* 0x000fe200078e00ff */
[----:B------:R-:W-:Y:S01]  /*0480*/  UMOV UR4, 0x3ae80f1e ;  /* 0x3ae80f1e00047882 */ /* 0x000fe20000000000 */
[----:B------:R-:W-:Y:S01]  /*0490*/  IMAD.MOV.U32 R28, RZ, RZ, -0x748574fc ;  /* 0x8b7a8b04ff1c7424 */ /* 0x000fe200078e00ff */
[----:B------:R-:W-:Y:S01]  /*04a0*/  LOP3.LUT R19, R18, 0x3ff00000, RZ, 0xfc, !PT ;  /* 0x3ff0000012137812 */ /* 0x000fe200078efcff */
[----:B------:R-:W-:Y:S01]  /*04b0*/  IMAD.MOV.U32 R29, RZ, RZ, 0x3ed0ee25 ;  /* 0x3ed0ee25ff1d7424 */ /* 0x000fe200078e00ff */
[----:B------:R-:W-:Y:S01]  /*04c0*/  MOV R18, R2 ;  /* 0x0000000200127202 */ /* 0x000fe20000000f00 */
[----:B------:R-:W-:Y:S01]  /*04d0*/  UMOV UR5, 0x3eb1380b ;  /* 0x3eb1380b00057882 */ /* 0x000fe20000000000 */
[----:B------:R-:W-:Y:S01]  /*04e0*/  ISETP.GE.U32.AND P0, PT, R19, 0x3ff6a09f, PT ;  /* 0x3ff6a09f1300780c */ /* 0x000fe20003f06070 */
[----:B------:R-:W-:Y:S01]  /*04f0*/  UMOV UR8, 0x80000000 ;  /* 0x8000000000087882 */ /* 0x000fe20000000000 */
[----:B------:R-:W-:Y:S01]  /*0500*/  LEA.HI R0, R3, R0, RZ, 0xc ;  /* 0x0000000003007211 */ /* 0x000fe200078f60ff */
[----:B------:R-:W-:Y:S01]  /*0510*/  UMOV UR9, 0x43300000 ;  /* 0x4330000000097882 */ /* 0x000fe20000000000 */
[----:B------:R-:W-:-:S09]  /*0520*/  MOV R31, 0x43300000 ;  /* 0x43300000001f7802 */ /* 0x000fd20000000f00 */
[----:B------:R-:W-:Y:S02]  /*0530*/  @P0 VIADD R21, R19, 0xfff00000 ;  /* 0xfff0000013150836 */ /* 0x000fe40000000000 */
[----:B------:R-:W-:Y:S02]  /*0540*/  @P0 VIADD R0, R0, 0x1 ;  /* 0x0000000100000836 */ /* 0x000fe40000000000 */
[----:B------:R-:W-:-:S03]  /*0550*/  @P0 IMAD.MOV.U32 R19, RZ, RZ, R21 ;  /* 0x000000ffff130224 */ /* 0x000fc600078e0015 */
[----:B------:R-:W-:-:S03]  /*0560*/  LOP3.LUT R30, R0, 0x80000000, RZ, 0x3c, !PT ;  /* 0x80000000001e7812 */ /* 0x000fc600078e3cff */
        /* <DEDUP_REMOVED lines=48> */
.L_x_115:
[----:B------:R-:W-:Y:S01]  /*0870*/  IMAD.MOV.U32 R2, RZ, RZ, 0x0 ;  /* 0x00000000ff027424 */ /* 0x000fe200078e00ff */
[----:B------:R-:W-:Y:S01]  /*0880*/  LOP3.LUT P0, RZ, R19, 0x7fffffff, RZ, 0xc0, !PT ;  /* 0x7fffffff13ff7812 */ /* 0x000fe2000780c0ff */
[----:B------:R-:W-:-:S06]  /*0890*/  IMAD.MOV.U32 R3, RZ, RZ, 0x7ff00000 ;  /* 0x7ff00000ff037424 */ /* 0x000fcc00078e00ff */
[----:B------:R-:W-:-:S10]  /*08a0*/  DFMA R2, R18, R2, +INF ;  /* 0x7ff000001202742b */ /* 0x000fd40000000002 */
[----:B------:R-:W-:Y:S02]  /*08b0*/  FSEL R18, R2, RZ, P0 ;  /* 0x000000ff02127208 */ /* 0x000fe40000000000 */
[----:B------:R-:W-:-:S07]  /*08c0*/  FSEL R19, R3, -QNAN , P0 ;  /* 0xfff0000003137808 */ /* 0x000fce0000000000 */
.L_x_116:
[----:B-----5:R-:W-:Y:S01]  /*08d0*/  DADD R18, -R10, R18 ;  /* 0x000000000a127229 */ /* 0x020fe20000000112 */
[----:B------:R-:W-:Y:S02]  /*08e0*/  IMAD.MOV.U32 R20, RZ, RZ, 0x0 ;  /* 0x00000000ff147424 */ /* 0x000fe400078e00ff */
[----:B------:R-:W-:-:S05]  /*08f0*/  IMAD.MOV.U32 R21, RZ, RZ, 0x3fd80000 ;  /* 0x3fd80000ff157424 */ /* 0x000fca00078e00ff */
[----:B------:R-:W-:-:S06]  /*0900*/  DFMA R24, R18, R18, R12 ;  /* 0x000000121218722b */ /* 0x000fcc000000000c */
[----:B------:R-:W0:Y:S04]  /*0910*/  MUFU.RSQ64H R27, R25 ;  /* 0x00000019001b7308 */ /* 0x000e280000001c00 */
[----:B------:R-:W-:-:S05]  /*0920*/  VIADD R26, R25, 0xfcb00000 ;  /* 0xfcb00000191a7836 */ /* 0x000fca0000000000 */
[----:B------:R-:W-:Y:S01]  /*0930*/  ISETP.GE.U32.AND P0, PT, R26, 0x7ca00000, PT ;  /* 0x7ca000001a00780c */ /* 0x000fe20003f06070 */
[----:B0-----:R-:W-:-:S08]  /*0940*/  DMUL R2, R26, R26 ;  /* 0x0000001a1a027228 */ /* 0x001fd00000000000 */
[----:B------:R-:W-:-:S08]  /*0950*/  DFMA R2, R24, -R2, 1 ;  /* 0x3ff000001802742b */ /* 0x000fd00000000802 */
[----:B------:R-:W-:Y:S02]  /*0960*/  DFMA R20, R2, R20, 0.5 ;  /* 0x3fe000000214742b */ /* 0x000fe40000000014 */
[----:B------:R-:W-:-:S08]  /*0970*/  DMUL R2, R26, R2 ;  /* 0x000000021a027228 */ /* 0x000fd00000000000 */
[----:B------:R-:W-:-:S08]  /*0980*/  DFMA R30, R20, R2, R26 ;  /* 0x00000002141e722b */ /* 0x000fd0000000001a */
[----:B------:R-:W-:Y:S02]  /*0990*/  DMUL R20, R24, R30 ;  /* 0x0000001e18147228 */ /* 0x000fe40000000000 */
[----:B------:R-:W-:Y:S01]  /*09a0*/  VIADD R3, R31, 0xfff00000 ;  /* 0xfff000001f037836 */ /* 0x000fe20000000000 */
[----:B------:R-:W-:-:S05]  /*09b0*/  MOV R2, R30 ;  /* 0x0000001e00027202 */ /* 0x000fca0000000f00 */
[----:B------:R-:W-:-:S08]  /*09c0*/  DFMA R22, R20, -R20, R24 ;  /* 0x800000141416722b */ /* 0x000fd00000000018 */
[----:B------:R-:W-:Y:S01]  /*09d0*/  DFMA R28, R22, R2, R20 ;  /* 0x00000002161c722b */ /* 0x000fe20000000014 */
[----:B------:R-:W-:Y:S10]  /*09e0*/  @!P0 BRA `(.L_x_117) ;  /* 0x0000000000188947 */ /* 0x000ff40003800000 */
[----:B------:R-:W-:Y:S01]  /*09f0*/  IMAD.MOV.U32 R0, RZ, RZ, R30 ;  /* 0x000000ffff007224 */ /* 0x000fe200078e001e */
[----:B------:R-:W-:Y:S01]  /*0a00*/  MOV R28, 0xa30 ;  /* 0x00000a30001c7802 */ /* 0x000fe20000000f00 */
[----:B------:R-:W-:-:S07]  /*0a10*/  IMAD.MOV.U32 R27, RZ, RZ, R3 ;  /* 0x000000ffff1b7224 */ /* 0x000fce00078e0003 */
[----:B------:R-:W-:Y:S05]  /*0a20*/  CALL.REL.NOINC `($__internal_8_$__cuda_sm20_dsqrt_rn_f64_mediumpath_v1) ;  /* 0x0000002000687944 */ /* 0x000fea0003c00000 */
[----:B------:R-:W-:Y:S02]  /*0a30*/  IMAD.MOV.U32 R28, RZ, RZ, R20 ;  /* 0x000000ffff1c7224 */ /* 0x000fe400078e0014 */
[----:B------:R-:W-:-:S07]  /*0a40*/  IMAD.MOV.U32 R29, RZ, RZ, R21 ;  /* 0x000000ffff1d7224 */ /* 0x000fce00078e0015 */
.L_x_117:
[----:B------:R-:W0:Y:S01]  /*0a50*/  LDC.64 R2, c[0x0][0x3a8] ;  /* 0x0000ea00ff027b82 */ /* 0x000e220000000a00 */
[----:B------:R-:W0:Y:S01]  /*0a60*/  MUFU.RCP64H R21, UR11 ;  /* 0x0000000b00157d08 */ /* 0x000e220008001800 */
[----:B------:R-:W-:-:S06]  /*0a70*/  IMAD.MOV.U32 R20, RZ, RZ, 0x1 ;  /* 0x00000001ff147424 */ /* 0x000fcc00078e00ff */
[----:B0-----:R-:W-:-:S08]  /*0a80*/  DFMA R22, R20, -R2, 1 ;  /* 0x3ff000001416742b */ /* 0x001fd00000000802 */
[----:B------:R-:W-:-:S08]  /*0a90*/  DFMA R22, R22, R22, R22 ;  /* 0x000000161616722b */ /* 0x000fd00000000016 */
[----:B------:R-:W-:Y:S02]  /*0aa0*/  DFMA R20, R20, R22, R20 ;  /* 0x000000161414722b */ /* 0x000fe40000000014 */
[----:B------:R-:W-:-:S06]  /*0ab0*/  DFMA R22, R8, R18, R28 ;  /* 0x000000120816722b */ /* 0x000fcc000000001c */
[----:B------:R-:W-:Y:S02]  /*0ac0*/  DFMA R18, R20, -R2, 1 ;  /* 0x3ff000001412742b */ /* 0x000fe40000000802 */
[----:B------:R-:W-:-:S06]  /*0ad0*/  DFMA R22, R6, R22, R4 ;  /* 0x000000160616722b */ /* 0x000fcc0000000004 */
[----:B------:R-:W-:-:S04]  /*0ae0*/  DFMA R18, R20, R18, R20 ;  /* 0x000000121412722b */ /* 0x000fc80000000014 */
[----:B------:R-:W-:-:S04]  /*0af0*/  FSETP.GEU.AND P1, PT, |R23|, 6.5827683646048100446e-37, PT ;  /* 0x036000001700780b */ /* 0x000fc80003f2e200 */
[----:B------:R-:W-:-:S08]  /*0b00*/  DMUL R20, R22, R18 ;  /* 0x0000001216147228 */ /* 0x000fd00000000000 */
        /* <DEDUP_REMOVED lines=8> */
[----:B01----:R-:W-:Y:S05]  /*0b90*/  CALL.REL.NOINC `($__internal_7_$__cuda_sm20_div_rn_f64_full) ;  /* 0x0000001800a87944 */ /* 0x003fea0003c00000 */
.L_x_118:
[----:B------:R-:W-:Y:S01]  /*0ba0*/  UMOV UR4, 0xe2308c3a ;  /* 0xe2308c3a00047882 */ /* 0x000fe20000000000 */
[----:B------:R-:W-:Y:S01]  /*0bb0*/  UMOV UR5, 0x3e45798e ;  /* 0x3e45798e00057882 */ /* 0x000fe20000000000 */
[----:B------:R-:W-:Y:S01]  /*0bc0*/  IMAD.MOV.U32 R0, RZ, RZ, R3 ;  /* 0x000000ffff007224 */ /* 0x000fe200078e0003 */
[----:B------:R-:W-:Y:S01]  /*0bd0*/  DSETP.MAX.AND P0, P1, R2, UR4, PT ;  /* 0x0000000402007e2a */ /* 0x000fe2000b90f000 */
[----:B------:R-:W-:Y:S01]  /*0be0*/  UMOV UR7, UR5 ;  /* 0x0000000500077c82 */ /* 0x000fe20008000000 */
[----:B------:R-:W-:Y:S02]  /*0bf0*/  IMAD.MOV.U32 R18, RZ, RZ, 0x0 ;  /* 0x00000000ff127424 */ /* 0x000fe400078e00ff */
[----:B------:R-:W-:Y:S02]  /*0c00*/  IMAD.MOV.U32 R19, RZ, RZ, 0x3fd80000 ;  /* 0x3fd80000ff137424 */ /* 0x000fe400078e00ff */
[----:B------:R-:W-:Y:S02]  /*0c10*/  FSEL R25, R0, UR7, P0 ;  /* 0x0000000700197c08 */ /* 0x000fe40008000000 */
[----:B------:R-:W-:-:S02]  /*0c20*/  MOV R0, UR7 ;  /* 0x0000000700007c02 */ /* 0x000fc40008000f00 */
[----:B------:R-:W-:-:S04]  /*0c30*/  SEL R24, R2, UR4, P0 ;  /* 0x0000000402187c07 */ /* 0x000fc80008000000 */
[----:B------:R-:W-:-:S04]  /*0c40*/  @P1 LOP3.LUT R25, R0, 0x80000, RZ, 0xfc, !PT ;  /* 0x0008000000191812 */ /* 0x000fc800078efcff */
[----:B------:R-:W0:Y:S01]  /*0c50*/  MUFU.RSQ64H R27, R25 ;  /* 0x00000019001b7308 */ /* 0x000e220000001c00 */
        /* <DEDUP_REMOVED lines=16> */
[----:B------:R-:W-:Y:S05]  /*0d60*/  CALL.REL.NOINC `($__internal_8_$__cuda_sm20_dsqrt_rn_f64_mediumpath_v1) ;  /* 0x0000001c00987944 */ /* 0x000fea0003c00000 */
[----:B------:R-:W-:Y:S02]  /*0d70*/  IMAD.MOV.U32 R18, RZ, RZ, R20 ;  /* 0x000000ffff127224 */ /* 0x000fe400078e0014 */
[----:B------:R-:W-:-:S07]  /*0d80*/  IMAD.MOV.U32 R19, RZ, RZ, R21 ;  /* 0x000000ffff137224 */ /* 0x000fce00078e0015 */
.L_x_119:
[----:B------:R-:W2:Y:S01]  /*0d90*/  LDG.E.64 R22, desc[UR16][R14.64] ;  /* 0x000000100e167981 */ /* 0x000ea2000c1e1b00 */
[----:B------:R-:W0:Y:S03]  /*0da0*/  LDC.64 R2, c[0x0][0x3a0] ;  /* 0x0000e800ff027b82 */ /* 0x000e260000000a00 */
[----:B------:R-:W3:Y:S01]  /*0db0*/  LDG.E.64 R20, desc[UR16][R16.64+-0x8] ;  /* 0xfffff81010147981 */ /* 0x000ee2000c1e1b00 */
        /* <DEDUP_REMOVED lines=8> */
[----:B------:R-:W-:Y:S01]  /*0e40*/  FSETP.GEU.AND P1, PT, |R23|, 6.5827683646048100446e-37, PT ;  /* 0x036000001700780b */ /* 0x000fe20003f2e200 */
[----:B---3--:R-:W-:-:S06]  /*0e50*/  DADD R18, -R20, R18 ;  /* 0x0000000014127229 */ /* 0x008fcc0000000112 */
[----:B------:R-:W-:Y:S02]  /*0e60*/  DFMA R2, R24, -R2, R22 ;  /* 0x800000021802722b */ /* 0x000fe40000000016 */
[----:B------:R-:W-:-:S06]  /*0e70*/  DFMA R32, R18, R18, R32 ;  /* 0x000000121220722b */ /* 0x000fcc0000000020 */
        /* <DEDUP_REMOVED lines=8> */
.L_x_120:
[----:B------:R-:W-:Y:S01]  /*0f00*/  ISETP.GT.AND P0, PT, R3, 0xfffff, PT ;  /* 0x000fffff0300780c */ /* 0x000fe20003f04270 */
[----:B------:R-:W-:Y:S02]  /*0f10*/  IMAD.MOV.U32 R18, RZ, RZ, R2 ;  /* 0x000000ffff127224 */ /* 0x000fe400078e0002 */
[----:B------:R-:W-:-:S10]  /*0f20*/  IMAD.MOV.U32 R19, RZ, RZ, R3 ;  /* 0x000000ffff137224 */ /* 0x000fd400078e0003 */
[----:B------:R-:W-:-:S10]  /*0f30*/  @!P0 DMUL R18, R18, 1.80143985094819840000e+16 ;  /* 0x4350000012128828 */ /* 0x000fd40000000000 */
[----:B------:R-:W-:Y:S02]  /*0f40*/  @!P0 IMAD.MOV.U32 R3, RZ, RZ, R19 ;  /* 0x000000ffff038224 */ /* 0x000fe400078e0013 */
[----:B------:R-:W-:-:S03]  /*0f50*/  @!P0 IMAD.MOV.U32 R2, RZ, RZ, R18 ;  /* 0x000000ffff028224 */ /* 0x000fc600078e0012 */
[----:B------:R-:W-:-:S04]  /*0f60*/  IADD3 R0, PT, PT, R3, -0x1, RZ ;  /* 0xffffffff03007810 */ /* 0x000fc80007ffe0ff */
[----:B------:R-:W-:Y:S01]  /*0f70*/  ISETP.GE.U32.AND P1, PT, R0, 0x7fefffff, PT ;  /* 0x7fefffff0000780c */ /* 0x000fe20003f26070 */
[----:B------:R-:W-:Y:S02]  /*0f80*/  IMAD.MOV.U32 R0, RZ, RZ, -0x3ff ;  /* 0xfffffc01ff007424 */ /* 0x000fe400078e00ff */
[----:B------:R-:W-:-:S10]  /*0f90*/  @!P0 IMAD.MOV.U32 R0, RZ, RZ, -0x435 ;  /* 0xfffffbcbff008424 */ /* 0x000fd400078e00ff */
[----:B------:R-:W-:Y:S05]  /*0fa0*/  @!P1 BRA `(.L_x_121) ;  /* 0x00000000001c9947 */ /* 0x000fea0003800000 */
[----:B------:R-:W-:Y:S01]  /*0fb0*/  IMAD.MOV.U32 R2, RZ, RZ, 0x0 ;  /* 0x00000000ff027424 */ /* 0x000fe200078e00ff */
[----:B------:R-:W-:Y:S01]  /*0fc0*/  LOP3.LUT P0, RZ, R19, 0x7fffffff, RZ, 0xc0, !PT ;  /* 0x7fffffff13ff7812 */ /* 0x000fe2000780c0ff */
[----:B------:R-:W-:-:S06]  /*0fd0*/  IMAD.MOV.U32 R3, RZ, RZ, 0x7ff00000 ;  /* 0x7ff00000ff037424 */ /* 0x000fcc00078e00ff */
[----:B------:R-:W-:-:S10]  /*0fe0*/  DFMA R2, R18, R2, +INF ;  /* 0x7ff000001202742b */ /* 0x000fd40000000002 */
[----:B------:R-:W-:Y:S02]  /*0ff0*/  FSEL R2, R2, RZ, P0 ;  /* 0x000000ff02027208 */ /* 0x000fe40000000000 */
[----:B------:R-:W-:Y:S01]  /*1000*/  FSEL R3, R3, -QNAN , P0 ;  /* 0xfff0000003037808 */ /* 0x000fe20000000000 */
[----:B------:R-:W-:Y:S06]  /*1010*/  BRA `(.L_x_122) ;  /* 0x0000000400007947 */ /* 0x000fec0003800000 */
.L_x_121:
[----:B------:R-:W-:Y:S01]  /*1020*/  LOP3.LUT R18, R3, 0xfffff, RZ, 0xc0, !PT ;  /* 0x000fffff03127812 */ /* 0x000fe200078ec0ff */
[----:B------:R-:W-:Y:S01]  /*1030*/  IMAD.MOV.U32 R20, RZ, RZ, RZ ;  /* 0x000000ffff147224 */ /* 0x000fe200078e00ff */
[----:B------:R-:W-:Y:S01]  /*1040*/  UMOV UR4, 0x3ae80f1e ;  /* 0x3ae80f1e00047882 */ /* 0x000fe20000000000 */
[----:B------:R-:W-:Y:S01]  /*1050*/  IMAD.MOV.U32 R28, RZ, RZ, -0x748574fc ;  /* 0x8b7a8b04ff1c7424 */ /* 0x000fe200078e00ff */
[----:B------:R-:W-:Y:S01]  /*1060*/  LOP3.LUT R19, R18, 0x3ff00000, RZ, 0xfc, !PT ;  /* 0x3ff0000012137812 */ /* 0x000fe200078efcff */
[----:B------:R-:W-:Y:S01]  /*1070*/  IMAD.MOV.U32 R18, RZ, RZ, R2 ;  /* 0x000000ffff127224 */ /* 0x000fe200078e0002 */
[----:B------:R-:W-:Y:S01]  /*1080*/  UMOV UR5, 0x3eb1380b ;  /* 0x3eb1380b00057882 */ /* 0x000fe20000000000 */
[----:B------:R-:W-:Y:S01]  /*1090*/  IMAD.MOV.U32 R29, RZ, RZ, 0x3ed0ee25 ;  /* 0x3ed0ee25ff1d7424 */ /* 0x000fe200078e00ff */
[----:B------:R-:W-:Y:S01]  /*10a0*/  ISETP.GE.U32.AND P0, PT, R19, 0x3ff6a09f, PT ;  /* 0x3ff6a09f1300780c */ /* 0x000fe20003f06070 */
[----:B------:R-:W-:Y:S01]  /*10b0*/  IMAD.MOV.U32 R31, RZ, RZ, 0x43300000 ;  /* 0x43300000ff1f7424 */ /* 0x000fe200078e00ff */
[----:B------:R-:W-:Y:S01]  /*10c0*/  LEA.HI R0, R3, R0, RZ, 0xc ;  /* 0x0000000003007211 */ /* 0x000fe200078f60ff */
[----:B------:R-:W-:Y:S01]  /*10d0*/  UMOV UR8, 0x80000000 ;  /* 0x8000000000087882 */ /* 0x000fe20000000000 */
[----:B------:R-:W-:-:S09]  /*10e0*/  UMOV UR9, 0x43300000 ;  /* 0x4330000000097882 */ /* 0x000fd20000000000 */
        /* <DEDUP_REMOVED lines=50> */
[----:B------:R-:W-:-:S11]  /*1410*/  DADD R2, R18, R2 ;  /* 0x0000000012027229 */ /* 0x000fd60000000002 */
.L_x_122:
[----:B------:R-:W-:Y:S01]  /*1420*/  DADD R2, -R10, R2 ;  /* 0x000000000a027229 */ /* 0x000fe20000000102 */
[----:B------:R-:W-:Y:S02]  /*1430*/  IMAD.MOV.U32 R20, RZ, RZ, 0x0 ;  /* 0x00000000ff147424 */ /* 0x000fe400078e00ff */
[----:B------:R-:W-:-:S05]  /*1440*/  IMAD.MOV.U32 R21, RZ, RZ, 0x3fd80000 ;  /* 0x3fd80000ff157424 */ /* 0x000fca00078e00ff */
[----:B------:R-:W-:-:S06]  /*1450*/  DFMA R24, R2, R2, R12 ;  /* 0x000000020218722b */ /* 0x000fcc000000000c */
[----:B------:R-:W0:Y:S04]  /*1460*/  MUFU.RSQ64H R27, R25 ;  /* 0x00000019001b7308 */ /* 0x000e280000001c00 */
        /* <DEDUP_REMOVED lines=16> */
[----:B------:R-:W-:Y:S05]  /*1570*/  CALL.REL.NOINC `($__internal_8_$__cuda_sm20_dsqrt_rn_f64_mediumpath_v1) ;  /* 0x0000001400947944 */ /* 0x000fea0003c00000 */
[----:B------:R-:W-:Y:S01]  /*1580*/  MOV R28, R20 ;  /* 0x00000014001c7202 */ /* 0x000fe20000000f00 */
[----:B------:R-:W-:-:S07]  /*1590*/  IMAD.MOV.U32 R29, RZ, RZ, R21 ;  /* 0x000000ffff1d7224 */ /* 0x000fce00078e0015 */
.L_x_123:
        /* <DEDUP_REMOVED lines=21> */
.L_x_124:
[----:B------:R-:W-:Y:S01]  /*16f0*/  UMOV UR4, 0xe2308c3a ;  /* 0xe2308c3a00047882 */ /* 0x000fe20000000000 */
[----:B------:R-:W-:Y:S01]  /*1700*/  UMOV UR5, 0x3e45798e ;  /* 0x3e45798e00057882 */ /* 0x000fe20000000000 */
[----:B------:R-:W-:Y:S01]  /*1710*/  IMAD.MOV.U32 R0, RZ, RZ, R3 ;  /* 0x000000ffff007224 */ /* 0x000fe200078e0003 */
[----:B------:R-:W-:Y:S01]  /*1720*/  DSETP.MAX.AND P0, P1, R2, UR4, PT ;  /* 0x0000000402007e2a */ /* 0x000fe2000b90f000 */
[----:B------:R-:W-:Y:S01]  /*1730*/  UMOV UR7, UR5 ;  /* 0x0000000500077c82 */ /* 0x000fe20008000000 */
[----:B------:R-:W-:Y:S01]  /*1740*/  IMAD.MOV.U32 R20, RZ, RZ, 0x0 ;  /* 0x00000000ff147424 */ /* 0x000fe200078e00ff */
[----:B------:R-:W-:-:S03]  /*1750*/  MOV R21, 0x3fd80000 ;  /* 0x3fd8000000157802 */ /* 0x000fc60000000f00 */
[----:B------:R-:W-:Y:S01]  /*1760*/  FSEL R25, R0, UR7, P0 ;  /* 0x0000000700197c08 */ /* 0x000fe20008000000 */
[----:B------:R-:W-:Y:S01]  /*1770*/  IMAD.U32 R0, RZ, RZ, UR7 ;  /* 0x00000007ff007e24 */ /* 0x000fe2000f8e00ff */
[----:B------:R-:W-:-:S06]  /*1780*/  SEL R24, R2, UR4, P0 ;  /* 0x0000000402187c07 */ /* 0x000fcc0008000000 */
        /* <DEDUP_REMOVED lines=21> */
.L_x_125:
[----:B------:R0:W2:Y:S01]  /*18e0*/  LDG.E.64 R2, desc[UR16][R16.64] ;  /* 0x0000001010027981 */ /* 0x0000a2000c1e1b00 */
[----:B------:R-:W-:Y:S01]  /*18f0*/  UIADD3 UR6, UPT, UPT, UR6, 0x2, URZ ;  /* 0x0000000206067890 */ /* 0x000fe2000fffe0ff */
[----:B------:R-:W-:-:S03]  /*1900*/  IADD3 R14, P1, PT, R14, 0x10, RZ ;  /* 0x000000100e0e7810 */ /* 0x000fc60007f3e0ff */
[----:B------:R-:W-:Y:S02]  /*1910*/  UISETP.NE.AND UP0, UPT, UR6, URZ, UPT ;  /* 0x000000ff0600728c */ /* 0x000fe4000bf05270 */
[----:B------:R-:W-:Y:S01]  /*1920*/  IMAD.X R15, RZ, RZ, R15, P1 ;  /* 0x000000ffff0f7224 */ /* 0x000fe200008e060f */
[----:B0-----:R-:W-:-:S04]  /*1930*/  IADD3 R16, P0, PT, R16, 0x10, RZ ;  /* 0x0000001010107810 */ /* 0x001fc80007f1e0ff */
[----:B------:R-:W-:Y:S01]  /*1940*/  IADD3.X R17, PT, PT, RZ, R17, RZ, P0, !PT ;  /* 0x00000011ff117210 */ /* 0x000fe200007fe4ff */
[----:B--2---:R-:W-:-:S08]  /*1950*/  DADD R2, -R2, R18 ;  /* 0x0000000002027229 */ /* 0x004fd00000000112 */
[----:B------:R-:W-:Y:S01]  /*1960*/  DFMA R32, R2, R2, R32 ;  /* 0x000000020220722b */ /* 0x000fe20000000020 */
[----:B------:R-:W-:Y:S10]  /*1970*/  BRA.U UP0, `(.L_x_126) ;  /* 0xffffffe9003c7547 */ /* 0x000ff4000b83ffff */
[----:B------:R-:W0:Y:S01]  /*1980*/  LDCU UR9, c[0x0][0x398] ;  /* 0x00007300ff0977ac */ /* 0x000e220008000800 */
[----:B------:R-:W-:Y:S01]  /*1990*/  UMOV UR5, URZ ;  /* 0x000000ff00057c82 */ /* 0x000fe20008000000 */
[----:B0-----:R-:W-:-:S12]  /*19a0*/  ULOP3.LUT UR4, UR9, 0x7ffffffe, URZ, 0xc0, !UPT ;  /* 0x7ffffffe09047892 */ /* 0x001fd8000f8ec0ff */
.L_x_113:
[----:B------:R-:W-:-:S04]  /*19b0*/  ULOP3.LUT UR6, UR9, 0x1, URZ, 0xc0, !UPT ;  /* 0x0000000109067892 */ /* 0x000fc8000f8ec0ff */
[----:B------:R-:W-:-:S09]  /*19c0*/  UISETP.NE.U32.AND UP0, UPT, UR6, 0x1, UPT ;  /* 0x000000010600788c */ /* 0x000fd2000bf05070 */
[----:B------:R-:W-:Y:S05]  /*19d0*/  BRA.U UP0, `(.L_x_112) ;  /* 0x0000000d000c7547 */ /* 0x000fea000b800000 */
[----:B------:R-:W0:Y:S01]  /*19e0*/  LDCU.64 UR6, c[0x0][0x380] ;  /* 0x00007000ff0677ac */ /* 0x000e220008000a00 */
[----:B------:R-:W1:Y:S01]  /*19f0*/  LDC.64 R14, c[0x0][0x3a0] ;  /* 0x0000e800ff0e7b82 */ /* 0x000e620000000a00 */
[----:B------:R-:W-:Y:S02]  /*1a00*/  USHF.L.U32 UR10, UR4, 0x3, URZ ;  /* 0x00000003040a7899 */ /* 0x000fe400080006ff */
[----:B------:R-:W-:Y:S02]  /*1a10*/  USHF.L.U64.HI UR8, UR4, 0x3, UR5 ;  /* 0x0000000304087899 */ /* 0x000fe40008010205 */
[----:B0-----:R-:W-:-:S04]  /*1a20*/  UIADD3 UR6, UP0, UPT, UR10, UR6, URZ ;  /* 0x000000060a067290 */ /* 0x001fc8000ff1e0ff */
[----:B------:R-:W-:Y:S02]  /*1a30*/  UIADD3.X UR7, UPT, UPT, UR8, UR7, URZ, UP0, !UPT ;  /* 0x0000000708077290 */ /* 0x000fe400087fe4ff */
[----:B------:R-:W-:-:S04]  /*1a40*/  IMAD.U32 R22, RZ, RZ, UR6 ;  /* 0x00000006ff167e24 */ /* 0x000fc8000f8e00ff */
[----:B------:R-:W-:Y:S01]  /*1a50*/  IMAD.U32 R23, RZ, RZ, UR7 ;  /* 0x00000007ff177e24 */ /* 0x000fe2000f8e00ff */
[----:B------:R-:W0:Y:S05]  /*1a60*/  LDCU UR6, c[0x0][0x3a4] ;  /* 0x00007480ff0677ac */ /* 0x000e2a0008000800 */
[----:B------:R-:W2:Y:S01]  /*1a70*/  LDG.E.64 R22, desc[UR16][R22.64] ;  /* 0x0000001016167981 */ /* 0x000ea2000c1e1b00 */
[----:B------:R-:W-:Y:S01]  /*1a80*/  IMAD.MOV.U32 R2, RZ, RZ, 0x1 ;  /* 0x00000001ff027424 */ /* 0x000fe200078e00ff */
[----:B0-----:R-:W1:Y:S05]  /*1a90*/  MUFU.RCP64H R3, UR6 ;  /* 0x0000000600037d08 */ /* 0x001e6a0008001800 */
[----:B-1----:R-:W-:-:S08]  /*1aa0*/  DFMA R16, R2, -R14, 1 ;  /* 0x3ff000000210742b */ /* 0x002fd0000000080e */
        /* <DEDUP_REMOVED lines=15> */
.L_x_127:
[----:B------:R-:W-:Y:S01]  /*1ba0*/  ISETP.GT.AND P0, PT, R3, 0xfffff, PT ;  /* 0x000fffff0300780c */ /* 0x000fe20003f04270 */
[----:B------:R-:W-:Y:S01]  /*1bb0*/  IMAD.MOV.U32 R14, RZ, RZ, R2 ;  /* 0x000000ffff0e7224 */ /* 0x000fe200078e0002 */
[----:B------:R-:W-:-:S11]  /*1bc0*/  MOV R15, R3 ;  /* 0x00000003000f7202 */ /* 0x000fd60000000f00 */
[----:B------:R-:W-:-:S10]  /*1bd0*/  @!P0 DMUL R14, R14, 1.80143985094819840000e+16 ;  /* 0x435000000e0e8828 */ /* 0x000fd40000000000 */
[----:B------:R-:W-:Y:S02]  /*1be0*/  @!P0 IMAD.MOV.U32 R3, RZ, RZ, R15 ;  /* 0x000000ffff038224 */ /* 0x000fe400078e000f */
[----:B------:R-:W-:Y:S02]  /*1bf0*/  @!P0 IMAD.MOV.U32 R2, RZ, RZ, R14 ;  /* 0x000000ffff028224 */ /* 0x000fe400078e000e */
[----:B------:R-:W-:-:S05]  /*1c00*/  VIADD R0, R3, 0xffffffff ;  /* 0xffffffff03007836 */ /* 0x000fca0000000000 */
[----:B------:R-:W-:Y:S01]  /*1c10*/  ISETP.GE.U32.AND P1, PT, R0, 0x7fefffff, PT ;  /* 0x7fefffff0000780c */ /* 0x000fe20003f26070 */
[----:B------:R-:W-:Y:S02]  /*1c20*/  IMAD.MOV.U32 R0, RZ, RZ, -0x3ff ;  /* 0xfffffc01ff007424 */ /* 0x000fe400078e00ff */
[----:B------:R-:W-:-:S10]  /*1c30*/  @!P0 IMAD.MOV.U32 R0, RZ, RZ, -0x435 ;  /* 0xfffffbcbff008424 */ /* 0x000fd400078e00ff */
[----:B------:R-:W-:Y:S05]  /*1c40*/  @!P1 BRA `(.L_x_128) ;  /* 0x00000000001c9947 */ /* 0x000fea0003800000 */
[----:B------:R-:W-:Y:S01]  /*1c50*/  MOV R2, 0x0 ;  /* 0x0000000000027802 */ /* 0x000fe20000000f00 */
[----:B------:R-:W-:Y:S01]  /*1c60*/  IMAD.MOV.U32 R3, RZ, RZ, 0x7ff00000 ;  /* 0x7ff00000ff037424 */ /* 0x000fe200078e00ff */
[----:B------:R-:W-:-:S05]  /*1c70*/  LOP3.LUT P0, RZ, R15, 0x7fffffff, RZ, 0xc0, !PT ;  /* 0x7fffffff0fff7812 */ /* 0x000fca000780c0ff */
[----:B------:R-:W-:-:S10]  /*1c80*/  DFMA R2, R14, R2, +INF ;  /* 0x7ff000000e02742b */ /* 0x000fd40000000002 */
[----:B------:R-:W-:Y:S02]  /*1c90*/  FSEL R14, R2, RZ, P0 ;  /* 0x000000ff020e7208 */ /* 0x000fe40000000000 */
[----:B------:R-:W-:Y:S01]  /*1ca0*/  FSEL R15, R3, -QNAN , P0 ;  /* 0xfff00000030f7808 */ /* 0x000fe20000000000 */
[----:B------:R-:W-:Y:S06]  /*1cb0*/  BRA `(.L_x_129) ;  /* 0x0000000400007947 */ /* 0x000fec0003800000 */
.L_x_128:
[----:B------:R-:W-:Y:S01]  /*1cc0*/  LOP3.LUT R14, R3, 0xfffff, RZ, 0xc0, !PT ;  /* 0x000fffff030e7812 */ /* 0x000fe200078ec0ff */
[----:B------:R-:W-:Y:S01]  /*1cd0*/  IMAD.MOV.U32 R16, RZ, RZ, RZ ;  /* 0x000000ffff107224 */ /* 0x000fe200078e00ff */
[----:B------:R-:W-:Y:S01]  /*1ce0*/  MOV R24, 0x8b7a8b04 ;  /* 0x8b7a8b0400187802 */ /* 0x000fe20000000f00 */
[----:B------:R-:W-:Y:S01]  /*1cf0*/  IMAD.MOV.U32 R25, RZ, RZ, 0x3ed0ee25 ;  /* 0x3ed0ee25ff197424 */ /* 0x000fe200078e00ff */
[----:B------:R-:W-:Y:S01]  /*1d00*/  LOP3.LUT R15, R14, 0x3ff00000, RZ, 0xfc, !PT ;  /* 0x3ff000000e0f7812 */ /* 0x000fe200078efcff */
[----:B------:R-:W-:Y:S01]  /*1d10*/  IMAD.MOV.U32 R14, RZ, RZ, R2 ;  /* 0x000000ffff0e7224 */ /* 0x000fe200078e0002 */
[----:B------:R-:W-:Y:S01]  /*1d20*/  UMOV UR6, 0x3ae80f1e ;  /* 0x3ae80f1e00067882 */ /* 0x000fe20000000000 */
[----:B------:R-:W-:Y:S01]  /*1d30*/  UMOV UR7, 0x3eb1380b ;  /* 0x3eb1380b00077882 */ /* 0x000fe20000000000 */
[----:B------:R-:W-:Y:S01]  /*1d40*/  ISETP.GE.U32.AND P0, PT, R15, 0x3ff6a09f, PT ;  /* 0x3ff6a09f0f00780c */ /* 0x000fe20003f06070 */
[----:B------:R-:W-:Y:S01]  /*1d50*/  IMAD.MOV.U32 R27, RZ, RZ, 0x43300000 ;  /* 0x43300000ff1b7424 */ /* 0x000fe200078e00ff */
[----:B------:R-:W-:Y:S01]  /*1d60*/  LEA.HI R0, R3, R0, RZ, 0xc ;  /* 0x0000000003007211 */ /* 0x000fe200078f60ff */
[----:B------:R-:W-:Y:S01]  /*1d70*/  UMOV UR12, 0x80000000 ;  /* 0x80000000000c7882 */ /* 0x000fe20000000000 */
[----:B------:R-:W-:-:S09]  /*1d80*/  UMOV UR13, 0x43300000 ;  /* 0x43300000000d7882 */ /* 0x000fd20000000000 */
        /* <DEDUP_REMOVED lines=51> */
.L_x_129:
[----:B-----5:R-:W-:-:S08]  /*20c0*/  DADD R10, -R10, R14 ;  /* 0x000000000a0a7229 */ /* 0x020fd0000000010e */
[----:B------:R-:W-:Y:S01]  /*20d0*/  DFMA R24, R10, R10, R12 ;  /* 0x0000000a0a18722b */ /* 0x000fe2000000000c */
[----:B------:R-:W-:Y:S01]  /*20e0*/  IMAD.MOV.U32 R12, RZ, RZ, 0x0 ;  /* 0x00000000ff0c7424 */ /* 0x000fe200078e00ff */
[----:B------:R-:W-:-:S04]  /*20f0*/  MOV R13, 0x3fd80000 ;  /* 0x3fd80000000d7802 */ /* 0x000fc80000000f00 */
        /* <DEDUP_REMOVED lines=18> */
[----:B------:R-:W-:Y:S01]  /*2220*/  IMAD.MOV.U32 R12, RZ, RZ, R20 ;  /* 0x000000ffff0c7224 */ /* 0x000fe200078e0014 */
[----:B------:R-:W-:-:S07]  /*2230*/  MOV R13, R21 ;  /* 0x00000015000d7202 */ /* 0x000fce0000000f00 */
.L_x_130:
[----:B------:R-:W0:Y:S01]  /*2240*/  LDCU UR6, c[0x0][0x3ac] ;  /* 0x00007580ff0677ac */ /* 0x000e220008000800 */
[----:B------:R-:W1:Y:S01]  /*2250*/  LDC.64 R14, c[0x0][0x3a8] ;  /* 0x0000ea00ff0e7b82 */ /* 0x000e620000000a00 */
[----:B------:R-:W-:Y:S01]  /*2260*/  IMAD.MOV.U32 R2, RZ, RZ, 0x1 ;  /* 0x00000001ff027424 */ /* 0x000fe200078e00ff */
[----:B------:R-:W-:-:S08]  /*2270*/  DFMA R12, R8, R10, R12 ;  /* 0x0000000a080c722b */ /* 0x000fd0000000000c */
[----:B------:R-:W-:Y:S01]  /*2280*/  DFMA R22, R6, R12, R4 ;  /* 0x0000000c0616722b */ /* 0x000fe20000000004 */
[----:B0-----:R-:W1:Y:S09]  /*2290*/  MUFU.RCP64H R3, UR6 ;  /* 0x0000000600037d08 */ /* 0x001e720008001800 */
[----:B------:R-:W-:Y:S01]  /*22a0*/  FSETP.GEU.AND P1, PT, |R23|, 6.5827683646048100446e-37, PT ;  /* 0x036000001700780b */ /* 0x000fe20003f2e200 */
[----:B-1----:R-:W-:-:S08]  /*22b0*/  DFMA R16, R2, -R14, 1 ;  /* 0x3ff000000210742b */ /* 0x002fd0000000080e */
[----:B------:R-:W-:-:S08]  /*22c0*/  DFMA R16, R16, R16, R16 ;  /* 0x000000101010722b */ /* 0x000fd00000000010 */
[----:B------:R-:W-:-:S08]  /*22d0*/  DFMA R16, R2, R16, R2 ;  /* 0x000000100210722b */ /* 0x000fd00000000002 */
[----:B------:R-:W-:-:S08]  /*22e0*/  DFMA R2, R16, -R14, 1 ;  /* 0x3ff000001002742b */ /* 0x000fd0000000080e */
[----:B------:R-:W-:-:S08]  /*22f0*/  DFMA R16, R16, R2, R16 ;  /* 0x000000021010722b */ /* 0x000fd00000000010 */
        /* <DEDUP_REMOVED lines=10> */
.L_x_131:
        /* <DEDUP_REMOVED lines=31> */
.L_x_132:
[----:B------:R-:W0:Y:S02]  /*2590*/  LDCU.64 UR6, c[0x0][0x388] ;  /* 0x00007100ff0677ac */ /* 0x000e240008000a00 */
[----:B0-----:R-:W-:-:S04]  /*25a0*/  UIADD3 UR6, UP0, UPT, UR10, UR6, URZ ;  /* 0x000000060a067290 */ /* 0x001fc8000ff1e0ff */
[----:B------:R-:W-:Y:S02]  /*25b0*/  UIADD3.X UR7, UPT, UPT, UR8, UR7, URZ, UP0, !UPT ;  /* 0x0000000708077290 */ /* 0x000fe400087fe4ff */
[----:B------:R-:W-:-:S04]  /*25c0*/  IMAD.U32 R4, RZ, RZ, UR6 ;  /* 0x00000006ff047e24 */ /* 0x000fc8000f8e00ff */
[----:B------:R-:W-:-:S06]  /*25d0*/  IMAD.U32 R5, RZ, RZ, UR7 ;  /* 0x00000007ff057e24 */ /* 0x000fcc000f8e00ff */
[----:B------:R-:W2:Y:S02]  /*25e0*/  LDG.E.64 R4, desc[UR16][R4.64] ;  /* 0x0000001004047981 */ /* 0x000ea4000c1e1b00 */
[----:B--2---:R-:W-:-:S08]  /*25f0*/  DADD R2, -R4, R2 ;  /* 0x0000000004027229 */ /* 0x004fd00000000102 */
[----:B------:R-:W-:-:S11]  /*2600*/  DFMA R32, R2, R2, R32 ;  /* 0x000000020220722b */ /* 0x000fd60000000020 */
.L_x_112:
[----:B------:R-:W0:Y:S02]  /*2610*/  LDC.64 R2, c[0x0][0x390] ;  /* 0x0000e400ff027b82 */ /* 0x000e240000000a00 */
[----:B0-----:R-:W-:Y:S01]  /*2620*/  STG.E.64 desc[UR16][R2.64+0x28], R32 ;  /* 0x0000282002007986 */ /* 0x001fe2000c101b10 */
[----:B------:R-:W-:Y:S05]  /*2630*/  EXIT ;  /* 0x000000000000794d */ /* 0x000fea0003800000 */
        .weak           $__internal_7_$__cuda_sm20_div_rn_f64_full
        .type           $__internal_7_$__cuda_sm20_div_rn_f64_full,@function
        .size           $__internal_7_$__cuda_sm20_div_rn_f64_full,($__internal_8_$__cuda_sm20_dsqrt_rn_f64_mediumpath_v1 - $__internal_7_$__cuda_sm20_div_rn_f64_full)
$__internal_7_$__cuda_sm20_div_rn_f64_full:
[C---:B------:R-:W-:Y:S01]  /*2640*/  FSETP.GEU.AND P0, PT, |R21|.reuse, 1.469367938527859385e-39, PT ;  /* 0x001000001500780b */ /* 0x040fe20003f0e200 */
[----:B------:R-:W-:Y:S01]  /*2650*/  IMAD.MOV.U32 R28, RZ, RZ, 0x1 ;  /* 0x00000001ff1c7424 */ /* 0x000fe200078e00ff */
[C---:B------:R-:W-:Y:S01]  /*2660*/  LOP3.LUT R18, R21.reuse, 0x800fffff, RZ, 0xc0, !PT ;  /* 0x800fffff15127812 */ /* 0x040fe200078ec0ff */
[----:B------:R-:W-:Y:S01]  /*2670*/  IMAD.MOV.U32 R24, RZ, RZ, R22 ;  /* 0x000000ffff187224 */ /* 0x000fe200078e0016 */
[----:B------:R-:W-:Y:S02]  /*2680*/  LOP3.LUT R34, R21, 0x7ff00000, RZ, 0xc0, !PT ;  /* 0x7ff0000015227812 */ /* 0x000fe400078ec0ff */
[----:B------:R-:W-:Y:S01]  /*2690*/  LOP3.LUT R19, R18, 0x3ff00000, RZ, 0xfc, !PT ;  /* 0x3ff0000012137812 */ /* 0x000fe200078efcff */
[----:B------:R-:W-:-:S06]  /*26a0*/  IMAD.MOV.U32 R18, RZ, RZ, R20 ;  /* 0x000000ffff127224 */ /* 0x000fcc00078e0014 */
[----:B------:R-:W-:-:S06]  /*26b0*/  @!P0 DMUL R18, R20, 8.98846567431157953865e+307 ;  /* 0x7fe0000014128828 */ /* 0x000fcc0000000000 */
[----:B------:R-:W0:Y:S02]  /*26c0*/  MUFU.RCP64H R29, R19 ;  /* 0x00000013001d7308 */ /* 0x000e240000001800 */
[----:B0-----:R-:W-:-:S08]  /*26d0*/  DFMA R2, R28, -R18, 1 ;  /* 0x3ff000001c02742b */ /* 0x001fd00000000812 */
[----:B------:R-:W-:-:S08]  /*26e0*/  DFMA R2, R2, R2, R2 ;  /* 0x000000020202722b */ /* 0x000fd00000000002 */
[----:B------:R-:W-:Y:S01]  /*26f0*/  DFMA R28, R28, R2, R28 ;  /* 0x000000021c1c722b */ /* 0x000fe2000000001c */
[----:B------:R-:W-:Y:S01]  /*2700*/  LOP3.LUT R3, R23, 0x7ff00000, RZ, 0xc0, !PT ;  /* 0x7ff0000017037812 */ /* 0x000fe200078ec0ff */
[----:B------:R-:W-:-:S03]  /*2710*/  IMAD.MOV.U32 R2, RZ, RZ, 0x1ca00000 ;  /* 0x1ca00000ff027424 */ /* 0x000fc600078e00ff */
[----:B------:R-:W-:-:S03]  /*2720*/  ISETP.GE.U32.AND P1, PT, R3, R34, PT ;  /* 0x000000220300720c */ /* 0x000fc60003f26070 */
[C---:B------:R-:W-:Y:S01]  /*2730*/  DFMA R26, R28.reuse, -R18, 1 ;  /* 0x3ff000001c1a742b */ /* 0x040fe20000000812 */
[----:B------:R-:W-:Y:S02]  /*2740*/  MOV R0, R3 ;  /* 0x0000000300007202 */ /* 0x000fe40000000f00 */
[----:B------:R-:W-:Y:S02]  /*2750*/  SEL R25, R2, 0x63400000, !P1 ;  /* 0x6340000002197807 */ /* 0x000fe40004800000 */
[----:B------:R-:W-:Y:S02]  /*2760*/  FSETP.GEU.AND P1, PT, |R23|, 1.469367938527859385e-39, PT ;  /* 0x001000001700780b */ /* 0x000fe40003f2e200 */
[----:B------:R-:W-:Y:S01]  /*2770*/  LOP3.LUT R25, R25, 0x800fffff, R23, 0xf8, !PT ;  /* 0x800fffff19197812 */ /* 0x000fe200078ef817 */
[----:B------:R-:W-:-:S10]  /*2780*/  DFMA R26, R28, R26, R28 ;  /* 0x0000001a1c1a722b */ /* 0x000fd4000000001c */
[----:B------:R-:W-:Y:S05]  /*2790*/  @P1 BRA `(.L_x_133) ;  /* 0x0000000000201947 */ /* 0x000fea0003800000 */
[----:B------:R-:W-:Y:S01]  /*27a0*/  LOP3.LUT R0, R21, 0x7ff00000, RZ, 0xc0, !PT ;  /* 0x7ff0000015007812 */ /* 0x000fe200078ec0ff */
[----:B------:R-:W-:-:S03]  /*27b0*/  IMAD.MOV.U32 R28, RZ, RZ, RZ ;  /* 0x000000ffff1c7224 */ /* 0x000fc600078e00ff */
[----:B------:R-:W-:-:S04]  /*27c0*/  ISETP.GE.U32.AND P1, PT, R3, R0, PT ;  /* 0x000000000300720c */ /* 0x000fc80003f26070 */
[----:B------:R-:W-:-:S04]  /*27d0*/  SEL R29, R2, 0x63400000, !P1 ;  /* 0x63400000021d7807 */ /* 0x000fc80004800000 */
[----:B------:R-:W-:-:S04]  /*27e0*/  LOP3.LUT R29, R29, 0x80000000, R23, 0xf8, !PT ;  /* 0x800000001d1d7812 */ /* 0x000fc800078ef817 */
[----:B------:R-:W-:-:S06]  /*27f0*/  LOP3.LUT R29, R29, 0x100000, RZ, 0xfc, !PT ;  /* 0x001000001d1d7812 */ /* 0x000fcc00078efcff */
[----:B------:R-:W-:-:S10]  /*2800*/  DFMA R24, R24, 2, -R28 ;  /* 0x400000001818782b */ /* 0x000fd4000000081c */
[----:B------:R-:W-:-:S07]  /*2810*/  LOP3.LUT R0, R25, 0x7ff00000, RZ, 0xc0, !PT ;  /* 0x7ff0000019007812 */ /* 0x000fce00078ec0ff */
.L_x_133:
[----:B------:R-:W-:Y:S01]  /*2820*/  DMUL R28, R26, R24 ;  /* 0x000000181a1c7228 */ /* 0x000fe20000000000 */
[----:B------:R-:W-:-:S07]  /*2830*/  @!P0 LOP3.LUT R34, R19, 0x7ff00000, RZ, 0xc0, !PT ;  /* 0x7ff0000013228812 */ /* 0x000fce00078ec0ff */
[----:B------:R-:W-:-:S08]  /*2840*/  DFMA R30, R28, -R18, R24 ;  /* 0x800000121c1e722b */ /* 0x000fd00000000018 */
[----:B------:R-:W-:Y:S01]  /*2850*/  DFMA R30, R26, R30, R28 ;  /* 0x0000001e1a1e722b */ /* 0x000fe2000000001c */
[----:B------:R-:W-:-:S05]  /*2860*/  VIADD R26, R0, 0xffffffff ;  /* 0xffffffff001a7836 */ /* 0x000fca0000000000 */
[----:B------:R-:W-:Y:S01]  /*2870*/  ISETP.GT.U32.AND P0, PT, R26, 0x7feffffe, PT ;  /* 0x7feffffe1a00780c */ /* 0x000fe20003f04070 */
[----:B------:R-:W-:-:S05]  /*2880*/  VIADD R26, R34, 0xffffffff ;  /* 0xffffffff221a7836 */ /* 0x000fca0000000000 */
[----:B------:R-:W-:-:S13]  /*2890*/  ISETP.GT.U32.OR P0, PT, R26, 0x7feffffe, P0 ;  /* 0x7feffffe1a00780c */ /* 0x000fda0000704470 */
[----:B------:R-:W-:Y:S05]  /*28a0*/  @P0 BRA `(.L_x_134) ;  /* 0x00000000006c0947 */ /* 0x000fea0003800000 */
[----:B------:R-:W-:-:S04]  /*28b0*/  LOP3.LUT R22, R21, 0x7ff00000, RZ, 0xc0, !PT ;  /* 0x7ff0000015167812 */ /* 0x000fc800078ec0ff */
[CC--:B------:R-:W-:Y:S02]  /*28c0*/  VIADDMNMX R0, R3.reuse, -R22.reuse, 0xb9600000, !PT ;  /* 0xb960000003007446 */ /* 0x0c0fe40007800916 */
[----:B------:R-:W-:Y:S01]  /*28d0*/  ISETP.GE.U32.AND P0, PT, R3, R22, PT ;  /* 0x000000160300720c */ /* 0x000fe20003f06070 */
[----:B------:R-:W-:Y:S01]  /*28e0*/  IMAD.MOV.U32 R22, RZ, RZ, RZ ;  /* 0x000000ffff167224 */ /* 0x000fe200078e00ff */
        /* <DEDUP_REMOVED lines=23> */
.L_x_134:
[----:B------:R-:W-:-:S14]  /*2a60*/  DSETP.NAN.AND P0, PT, R22, R22, PT ;  /* 0x000000161600722a */ /* 0x000fdc0003f08000 */
[----:B------:R-:W-:Y:S05]  /*2a70*/  @P0 BRA `(.L_x_136) ;  /* 0x0000000000440947 */ /* 0x000fea0003800000 */
[----:B------:R-:W-:-:S14]  /*2a80*/  DSETP.NAN.AND P0, PT, R20, R20, PT ;  /* 0x000000141400722a */ /* 0x000fdc0003f08000 */
[----:B------:R-:W-:Y:S05]  /*2a90*/  @P0 BRA `(.L_x_137) ;  /* 0x0000000000300947 */ /* 0x000fea0003800000 */
[----:B------:R-:W-:Y:S01]  /*2aa0*/  ISETP.NE.AND P0, PT, R0, R34, PT ;  /* 0x000000220000720c */ /* 0x000fe20003f05270 */
[----:B------:R-:W-:Y:S01]  /*2ab0*/  IMAD.MOV.U32 R2, RZ, RZ, 0x0 ;  /* 0x00000000ff027424 */ /* 0x000fe200078e00ff */
[----:B------:R-:W-:-:S11]  /*2ac0*/  MOV R3, 0xfff80000 ;  /* 0xfff8000000037802 */ /* 0x000fd60000000f00 */
[----:B------:R-:W-:Y:S05]  /*2ad0*/  @!P0 BRA `(.L_x_135) ;  /* 0x0000000000348947 */ /* 0x000fea0003800000 */
[----:B------:R-:W-:Y:S02]  /*2ae0*/  ISETP.NE.AND P0, PT, R0, 0x7ff00000, PT ;  /* 0x7ff000000000780c */ /* 0x000fe40003f05270 */
[----:B------:R-:W-:Y:S02]  /*2af0*/  LOP3.LUT R3, R23, 0x80000000, R21, 0x48, !PT ;  /* 0x8000000017037812 */ /* 0x000fe400078e4815 */
[----:B------:R-:W-:-:S13]  /*2b00*/  ISETP.EQ.OR P0, PT, R34, RZ, !P0 ;  /* 0x000000ff2200720c */ /* 0x000fda0004702670 */
[----:B------:R-:W-:Y:S01]  /*2b10*/  @P0 LOP3.LUT R0, R3, 0x7ff00000, RZ, 0xfc, !PT ;  /* 0x7ff0000003000812 */ /* 0x000fe200078efcff */
[----:B------:R-:W-:Y:S02]  /*2b20*/  @!P0 IMAD.MOV.U32 R2, RZ, RZ, RZ ;  /* 0x000000ffff028224 */ /* 0x000fe400078e00ff */
[----:B------:R-:W-:Y:S02]  /*2b30*/  @P0 IMAD.MOV.U32 R2, RZ, RZ, RZ ;  /* 0x000000ffff020224 */ /* 0x000fe400078e00ff */
[----:B------:R-:W-:Y:S01]  /*2b40*/  @P0 IMAD.MOV.U32 R3, RZ, RZ, R0 ;  /* 0x000000ffff030224 */ /* 0x000fe200078e0000 */
[----:B------:R-:W-:Y:S06]  /*2b50*/  BRA `(.L_x_135) ;  /* 0x0000000000147947 */ /* 0x000fec0003800000 */
.L_x_137:
[----:B------:R-:W-:Y:S01]  /*2b60*/  LOP3.LUT R3, R21, 0x80000, RZ, 0xfc, !PT ;  /* 0x0008000015037812 */ /* 0x000fe200078efcff */
[----:B------:R-:W-:Y:S01]  /*2b70*/  IMAD.MOV.U32 R2, RZ, RZ, R20 ;  /* 0x000000ffff027224 */ /* 0x000fe200078e0014 */
[----:B------:R-:W-:Y:S06]  /*2b80*/  BRA `(.L_x_135) ;  /* 0x0000000000087947 */ /* 0x000fec0003800000 */
.L_x_136:
[----:B------:R-:W-:Y:S01]  /*2b90*/  LOP3.LUT R3, R23, 0x80000, RZ, 0xfc, !PT ;  /* 0x0008000017037812 */ /* 0x000fe200078efcff */
[----:B------:R-:W-:-:S07]  /*2ba0*/  IMAD.MOV.U32 R2, RZ, RZ, R22 ;  /* 0x000000ffff027224 */ /* 0x000fce00078e0016 */
.L_x_135:
[----:B------:R-:W-:-:S04]  /*2bb0*/  MOV R37, 0x0 ;  /* 0x0000000000257802 */ /* 0x000fc80000000f00 */
[----:B------:R-:W-:Y:S05]  /*2bc0*/  RET.REL.NODEC R36 `(_Z22svi_calibration_kernelPdS_S_idd) ;  /* 0xffffffd4240c7950 */ /* 0x000fea0003c3ffff */
        .weak           $__internal_8_$__cuda_sm20_dsqrt_rn_f64_mediumpath_v1
        .type           $__internal_8_$__cuda_sm20_dsqrt_rn_f64_mediumpath_v1,@function
        .size           $__internal_8_$__cuda_sm20_dsqrt_rn_f64_mediumpath_v1,(.L_x_211 - $__internal_8_$__cuda_sm20_dsqrt_rn_f64_mediumpath_v1)
$__internal_8_$__cuda_sm20_dsqrt_rn_f64_mediumpath_v1:
[----:B------:R-:W-:Y:S01]  /*2bd0*/  ISETP.GE.U32.AND P0, PT, R26, -0x3400000, PT ;  /* 0xfcc000001a00780c */ /* 0x000fe20003f06070 */
[----:B------:R-:W-:-:S12]  /*2be0*/  IMAD.MOV.U32 R26, RZ, RZ, R0 ;  /* 0x000000ffff1a7224 */ /* 0x000fd800078e0000 */
        /* <DEDUP_REMOVED lines=9> */
.L_x_138:
        /* <DEDUP_REMOVED lines=9> */
[----:B------:R-:W-:Y:S01]  /*2d10*/  IMAD.MOV.U32 R20, RZ, RZ, RZ ;  /* 0x000000ffff147224 */ /* 0x000fe200078e00ff */
[----:B------:R-:W-:Y:S01]  /*2d20*/  MOV R26, 0x0 ;  /* 0x00000000001a7802 */ /* 0x000fe20000000f00 */
[----:B------:R-:W-:-:S03]  /*2d30*/  IMAD.MOV.U32 R27, RZ, RZ, 0x3fd80000 ;  /* 0x3fd80000ff1b7424 */ /* 0x000fc600078e00ff */
        /* <DEDUP_REMOVED lines=10> */
[----:B------:R-:W-:Y:S01]  /*2de0*/  VIADD R21, R21, 0xfcb00000 ;  /* 0xfcb0000015157836 */ /* 0x000fe20000000000 */
[----:B------:R-:W-:Y:S06]  /*2df0*/  BRA `(.L_x_139) ;  /* 0x0000000000047947 */ /* 0x000fec0003800000 */
.L_x_140:
[----:B------:R-:W-:-:S11]  /*2e00*/  DADD R20, R24, R24 ;  /* 0x0000000018147229 */ /* 0x000fd60000000018 */
.L_x_139:
[----:B------:R-:W-:-:S04]  /*2e10*/  IMAD.MOV.U32 R29, RZ, RZ, 0x0 ;  /* 0x00000000ff1d7424 */ /* 0x000fc800078e00ff */
[----:B------:R-:W-:Y:S05]  /*2e20*/  RET.REL.NODEC R28 `(_Z22svi_calibration_kernelPdS_S_idd) ;  /* 0xffffffd01c747950 */ /* 0x000fea0003c3ffff */
.L_x_141:
        /* <DEDUP_REMOVED lines=13> */
.L_x_211:


//--------------------- .text._Z29interpolate_volatility_kernelP17VolatilitySurfacePdS1_S1_i --------------------------
	.section	.text._Z29interpolate_volatility_kernelP17VolatilitySurfacePdS1_S1_i,"ax",@progbits
	.align	128
        .global         _Z29interpolate_volatility_kernelP17VolatilitySurfacePdS1_S1_i
        .type           _Z29interpolate_volatility_kernelP17VolatilitySurfacePdS1_S1_i,@function
        .size           _Z29interpolate_volatility_kernelP17VolatilitySurfacePdS1_S1_i,(.L_x_212 - _Z29interpolate_volatility_kernelP17VolatilitySurfacePdS1_S1_i)
        .other          _Z29interpolate_volatility_kernelP17VolatilitySurfacePdS1_S1_i,@"STO_CUDA_ENTRY STV_DEFAULT"
_Z29interpolate_volatility_kernelP17VolatilitySurfacePdS1_S1_i:
.text._Z29interpolate_volatility_kernelP17VolatilitySurfacePdS1_S1_i:
        /* <DEDUP_REMOVED lines=9> */
[----:B------:R-:W0:Y:S07]  /*0090*/  LDCU.64 UR4, c[0x0][0x358] ;  /* 0x00006b00ff0477ac */ /* 0x000e2e0008000a00 */
[----:B------:R-:W1:Y:S08]  /*00a0*/  LDC.64 R24, c[0x0][0x388] ;  /* 0x0000e200ff187b82 */ /* 0x000e700000000a00 */
[----:B------:R-:W2:Y:S01]  /*00b0*/  LDC.64 R14, c[0x0][0x390] ;  /* 0x0000e400ff0e7b82 */ /* 0x000ea20000000a00 */
[----:B0-----:R-:W3:Y:S01]  /*00c0*/  LDG.E R29, desc[UR4][R2.64+0x2170] ;  /* 0x00217004021d7981 */ /* 0x001ee2000c1e1900 */
[----:B-1----:R-:W-:-:S06]  /*00d0*/  IMAD.WIDE R24, R0, 0x8, R24 ;  /* 0x0000000800187825 */ /* 0x002fcc00078e0218 */
[----:B------:R-:W5:Y:S01]  /*00e0*/  LDG.E.64 R24, desc[UR4][R24.64] ;  /* 0x0000000418187981 */ /* 0x000f62000c1e1b00 */
[----:B--2---:R-:W-:-:S06]  /*00f0*/  IMAD.WIDE R14, R0, 0x8, R14 ;  /* 0x00000008000e7825 */ /* 0x004fcc00078e020e */
[----:B------:R-:W5:Y:S01]  /*0100*/  LDG.E.64 R14, desc[UR4][R14.64] ;  /* 0x000000040e0e7981 */ /* 0x000f62000c1e1b00 */
[----:B------:R-:W-:Y:S01]  /*0110*/  IMAD.MOV.U32 R6, RZ, RZ, RZ ;  /* 0x000000ffff067224 */ /* 0x000fe200078e00ff */
[----:B---3--:R-:W-:-:S13]  /*0120*/  ISETP.GE.AND P0, PT, R29, 0x2, PT ;  /* 0x000000021d00780c */ /* 0x008fda0003f06270 */
[----:B------:R-:W-:Y:S05]  /*0130*/  @!P0 BRA `(.L_x_142) ;  /* 0x00000000004c8947 */ /* 0x000fea0003800000 */
[----:B------:R-:W0:Y:S01]  /*0140*/  LDC.64 R4, c[0x0][0x380] ;  /* 0x0000e000ff047b82 */ /* 0x000e220000000a00 */
[----:B------:R-:W-:Y:S01]  /*0150*/  HFMA2 R6, -RZ, RZ, 0, 0 ;  /* 0x00000000ff067431 */ /* 0x000fe200000001ff */
[----:B------:R-:W-:Y:S01]  /*0160*/  BSSY.RECONVERGENT B0, `(.L_x_142) ;  /* 0x0000010000007945 */ /* 0x000fe20003800200 */
[----:B------:R-:W-:-:S07]  /*0170*/  VIADD R7, R29, 0xffffffff ;  /* 0xffffffff1d077836 */ /* 0x000fce0000000000 */
.L_x_146:
[----:B0-----:R-:W-:-:S05]  /*0180*/  IMAD.WIDE.U32 R8, R6, 0x8, R4 ;  /* 0x0000000806087825 */ /* 0x001fca00078e0004 */
[----:B------:R-:W2:Y:S01]  /*0190*/  LDG.E.64 R2, desc[UR4][R8.64] ;  /* 0x0000000408027981 */ /* 0x000ea2000c1e1b00 */
[----:B------:R-:W-:Y:S01]  /*01a0*/  BSSY.RELIABLE B1, `(.L_x_143) ;  /* 0x0000007000017945 */ /* 0x000fe20003800100 */
[----:B--2--5:R-:W-:-:S14]  /*01b0*/  DSETP.GE.AND P0, PT, R24, R2, PT ;  /* 0x000000021800722a */ /* 0x024fdc0003f06000 */
[----:B------:R-:W-:Y:S05]  /*01c0*/  @!P0 BRA `(.L_x_144) ;  /* 0x0000000000108947 */ /* 0x000fea0003800000 */
[----:B------:R-:W2:Y:S02]  /*01d0*/  LDG.E.64 R2, desc[UR4][R8.64+0x8] ;  /* 0x0000080408027981 */ /* 0x000ea4000c1e1b00 */
[----:B--2---:R-:W-:-:S14]  /*01e0*/  DSETP.GTU.AND P0, PT, R24, R2, PT ;  /* 0x000000021800722a */ /* 0x004fdc0003f0c000 */
[----:B------:R-:W-:Y:S05]  /*01f0*/  @!P0 BREAK.RELIABLE B1 ;  /* 0x0000000000018942 */ /* 0x000fea0003800100 */
[----:B------:R-:W-:Y:S05]  /*0200*/  @!P0 BRA `(.L_x_145) ;  /* 0x0000000000148947 */ /* 0x000fea0003800000 */
.L_x_144:
[----:B------:R-:W-:Y:S05]  /*0210*/  BSYNC.RELIABLE B1 ;  /* 0x0000000000017941 */ /* 0x000fea0003800100 */
.L_x_143:
[----:B------:R-:W-:-:S05]  /*0220*/  VIADD R6, R6, 0x1 ;  /* 0x0000000106067836 */ /* 0x000fca0000000000 */
[----:B------:R-:W-:-:S13]  /*0230*/  ISETP.GE.AND P0, PT, R6, R7, PT ;  /* 0x000000070600720c */ /* 0x000fda0003f06270 */
[----:B------:R-:W-:Y:S05]  /*0240*/  @!P0 BRA `(.L_x_146) ;  /* 0xfffffffc00cc8947 */ /* 0x000fea000383ffff */
[----:B------:R-:W-:-:S07]  /*0250*/  MOV R6, RZ ;  /* 0x000000ff00067202 */ /* 0x000fce0000000f00 */
.L_x_145:
[----:B------:R-:W-:Y:S05]  /*0260*/  BSYNC.RECONVERGENT B0 ;  /* 0x0000000000007941 */ /* 0x000fea0003800200 */
.L_x_142:
[----:B------:R-:W0:Y:S02]  /*0270*/  LDC.64 R2, c[0x0][0x380] ;  /* 0x0000e000ff027b82 */ /* 0x000e240000000a00 */
[----:B0-----:R-:W2:Y:S01]  /*0280*/  LDG.E R2, desc[UR4][R2.64+0x2174] ;  /* 0x0021740402027981 */ /* 0x001ea2000c1e1900 */
[----:B------:R-:W-:Y:S01]  /*0290*/  IMAD.MOV.U32 R7, RZ, RZ, RZ ;  /* 0x000000ffff077224 */ /* 0x000fe200078e00ff */
[----:B--2---:R-:W-:-:S13]  /*02a0*/  ISETP.GE.AND P0, PT, R2, 0x2, PT ;  /* 0x000000020200780c */ /* 0x004fda0003f06270 */
[----:B------:R-:W-:Y:S05]  /*02b0*/  @!P0 BRA `(.L_x_147) ;  /* 0x00000000004c8947 */ /* 0x000fea0003800000 */
[----:B------:R-:W0:Y:S01]  /*02c0*/  LDC.64 R8, c[0x0][0x380] ;  /* 0x0000e000ff087b82 */ /* 0x000e220000000a00 */
[----:B------:R-:W-:Y:S01]  /*02d0*/  BSSY.RECONVERGENT B0, `(.L_x_147) ;  /* 0x0000011000007945 */ /* 0x000fe20003800200 */
[----:B------:R-:W-:Y:S01]  /*02e0*/  IADD3 R10, PT, PT, R2, -0x1, RZ ;  /* 0xffffffff020a7810 */ /* 0x000fe20007ffe0ff */
[----:B------:R-:W-:-:S07]  /*02f0*/  IMAD.MOV.U32 R7, RZ, RZ, RZ ;  /* 0x000000ffff077224 */ /* 0x000fce00078e00ff */
.L_x_151:
        /* <DEDUP_REMOVED lines=9> */
.L_x_149:
[----:B------:R-:W-:Y:S05]  /*0390*/  BSYNC.RELIABLE B1 ;  /* 0x0000000000017941 */ /* 0x000fea0003800100 */
.L_x_148:
[----:B------:R-:W-:-:S04]  /*03a0*/  IADD3 R7, PT, PT, R7, 0x1, RZ ;  /* 0x0000000107077810 */ /* 0x000fc80007ffe0ff */
[----:B------:R-:W-:-:S13]  /*03b0*/  ISETP.GE.AND P0, PT, R7, R10, PT ;  /* 0x0000000a0700720c */ /* 0x000fda0003f06270 */
[----:B------:R-:W-:Y:S05]  /*03c0*/  @!P0 BRA `(.L_x_151) ;  /* 0xfffffffc00cc8947 */ /* 0x000fea000383ffff */
[----:B------:R-:W-:-:S07]  /*03d0*/  IMAD.MOV.U32 R7, RZ, RZ, RZ ;  /* 0x000000ffff077224 */ /* 0x000fce00078e00ff */
.L_x_150:
[----:B------:R-:W-:Y:S05]  /*03e0*/  BSYNC.RECONVERGENT B0 ;  /* 0x0000000000007941 */ /* 0x000fea0003800200 */
.L_x_147:
[----:B------:R-:W0:Y:S02]  /*03f0*/  LDC.64 R8, c[0x0][0x380] ;  /* 0x0000e000ff087b82 */ /* 0x000e240000000a00 */
[----:B0-----:R-:W-:-:S04]  /*0400*/  IMAD.WIDE.U32 R10, R6, 0x8, R8 ;  /* 0x00000008060a7825 */ /* 0x001fc800078e0008 */
[----:B------:R-:W-:Y:S01]  /*0410*/  IMAD.WIDE.U32 R22, R7, 0x8, R8 ;  /* 0x0000000807167825 */ /* 0x000fe200078e0008 */
[----:B------:R-:W2:Y:S04]  /*0420*/  LDG.E.64 R2, desc[UR4][R10.64] ;  /* 0x000000040a027981 */ /* 0x000ea8000c1e1b00 */
[----:B------:R-:W2:Y:S04]  /*0430*/  LDG.E.64 R26, desc[UR4][R10.64+0x8] ;  /* 0x000008040a1a7981 */ /* 0x000ea8000c1e1b00 */
[----:B------:R-:W3:Y:S04]  /*0440*/  LDG.E.64 R16, desc[UR4][R22.64+0x190] ;  /* 0x0001900416107981 */ /* 0x000ee8000c1e1b00 */
[----:B------:R-:W3:Y:S01]  /*0450*/  LDG.E.64 R18, desc[UR4][R22.64+0x198] ;  /* 0x0001980416127981 */ /* 0x000ee2000c1e1b00 */
[----:B------:R-:W-:-:S04]  /*0460*/  IMAD R7, R29, R7, R6 ;  /* 0x000000071d077224 */ /* 0x000fc800078e0206 */
[----:B------:R-:W-:-:S05]  /*0470*/  IMAD.WIDE R8, R7, 0x8, R8 ;  /* 0x0000000807087825 */ /* 0x000fca00078e0208 */
[----:B------:R0:W5:Y:S01]  /*0480*/  LDG.E.64 R10, desc[UR4][R8.64+0x230] ;  /* 0x00023004080a7981 */ /* 0x000162000c1e1b00 */
[----:B------:R-:W-:-:S05]  /*0490*/  IMAD.WIDE R28, R29, 0x8, R8 ;  /* 0x000000081d1c7825 */ /* 0x000fca00078e0208 */
[----:B------:R0:W5:Y:S04]  /*04a0*/  LDG.E.64 R6, desc[UR4][R28.64+0x230] ;  /* 0x000230041c067981 */ /* 0x000168000c1e1b00 */
[----:B------:R-:W5:Y:S01]  /*04b0*/  LDG.E.64 R8, desc[UR4][R8.64+0x238] ;  /* 0x0002380408087981 */ /* 0x000f62000c1e1b00 */
[----:B--2---:R-:W-:Y:S02]  /*04c0*/  DADD R12, -R2, R26 ;  /* 0x00000000020c7229 */ /* 0x004fe4000000011a */
[----:B---3--:R-:W-:-:S08]  /*04d0*/  DADD R4, -R16, R18 ;  /* 0x0000000010047229 */ /* 0x008fd00000000112 */
[----:B------:R-:W-:-:S06]  /*04e0*/  DMUL R12, R12, R4 ;  /* 0x000000040c0c7228 */ /* 0x000fcc0000000000 */
[----:B------:R-:W1:Y:S04]  /*04f0*/  MUFU.RCP64H R21, R13 ;  /* 0x0000000d00157308 */ /* 0x000e680000001800 */
[----:B------:R-:W-:-:S06]  /*0500*/  IADD3 R20, PT, PT, R13, 0x300402, RZ ;  /* 0x003004020d147810 */ /* 0x000fcc0007ffe0ff */
[----:B-1----:R-:W-:-:S08]  /*0510*/  DFMA R4, -R12, R20, 1 ;  /* 0x3ff000000c04742b */ /* 0x002fd00000000114 */
[----:B------:R-:W-:-:S08]  /*0520*/  DFMA R4, R4, R4, R4 ;  /* 0x000000040404722b */ /* 0x000fd00000000004 */
[----:B------:R-:W-:Y:S02]  /*0530*/  DFMA R22, R20, R4, R20 ;  /* 0x000000041416722b */ /* 0x000fe40000000014 */
[----:B------:R0:W5:Y:S01]  /*0540*/  LDG.E.64 R4, desc[UR4][R28.64+0x238] ;  /* 0x000238041c047981 */ /* 0x000162000c1e1b00 */
[----:B------:R-:W-:Y:S01]  /*0550*/  FSETP.GEU.AND P0, PT, |R20|, 5.8789094863358348022e-39, PT ;  /* 0x004004021400780b */ /* 0x000fe20003f0e200 */
[C---:B-----5:R-:W-:Y:S02]  /*0560*/  DADD R2, R24.reuse, -R2 ;  /* 0x0000000018027229 */ /* 0x060fe40000000802 */
[----:B------:R-:W-:Y:S02]  /*0570*/  DADD R24, -R24, R26 ;  /* 0x0000000018187229 */ /* 0x000fe4000000011a */
[----:B------:R-:W-:Y:S01]  /*0580*/  DFMA R26, -R12, R22, 1 ;  /* 0x3ff000000c1a742b */ /* 0x000fe20000000116 */
[----:B------:R-:W-:Y:S01]  /*0590*/  BSSY.RECONVERGENT B0, `(.L_x_152) ;  /* 0x0000009000007945 */ /* 0x000fe20003800200 */
[----:B------:R-:W-:-:S02]  /*05a0*/  DADD R16, R14, -R16 ;  /* 0x000000000e107229 */ /* 0x000fc40000000810 */
[----:B------:R-:W-:-:S04]  /*05b0*/  DADD R14, -R14, R18 ;  /* 0x000000000e0e7229 */ /* 0x000fc80000000112 */
[----:B------:R-:W-:Y:S01]  /*05c0*/  DFMA R22, R22, R26, R22 ;  /* 0x0000001a1616722b */ /* 0x000fe20000000016 */
[----:B0-----:R-:W-:Y:S10]  /*05d0*/  @P0 BRA `(.L_x_153) ;  /* 0x0000000000100947 */ /* 0x001ff40003800000 */
[----:B------:R-:W-:Y:S02]  /*05e0*/  LOP3.LUT R20, R13, 0x7fffffff, RZ, 0xc0, !PT ;  /* 0x7fffffff0d147812 */ /* 0x000fe400078ec0ff */
[----:B------:R-:W-:-:S03]  /*05f0*/  MOV R18, 0x620 ;  /* 0x0000062000127802 */ /* 0x000fc60000000f00 */
[----:B------:R-:W-:-:S07]  /*0600*/  VIADD R20, R20, 0xfff00000 ;  /* 0xfff0000014147836 */ /* 0x000fce0000000000 */
[----:B------:R-:W-:Y:S05]  /*0610*/  CALL.REL.NOINC `($__internal_9_$__cuda_sm20_dblrcp_rn_slowpath_v3) ;  /* 0x0000000000387944 */ /* 0x000fea0003c00000 */
.L_x_153:
[----:B------:R-:W-:Y:S05]  /*0620*/  BSYNC.RECONVERGENT B0 ;  /* 0x0000000000007941 */ /* 0x000fea0003800200 */
.L_x_152:
[----:B------:R-:W-:Y:S02]  /*0630*/  DMUL R8, R8, R2 ;  /* 0x0000000208087228 */ /* 0x000fe40000000000 */
[-C--:B------:R-:W-:Y:S02]  /*0640*/  DMUL R10, R10, R24.reuse ;  /* 0x000000180a0a7228 */ /* 0x080fe40000000000 */
[----:B------:R-:W-:Y:S02]  /*0650*/  DMUL R6, R6, R24 ;  /* 0x0000001806067228 */ /* 0x000fe40000000000 */
[----:B------:R-:W-:Y:S02]  /*0660*/  DMUL R4, R4, R2 ;  /* 0x0000000204047228 */ /* 0x000fe40000000000 */
[----:B------:R-:W-:-:S08]  /*0670*/  DMUL R8, R14, R8 ;  /* 0x000000080e087228 */ /* 0x000fd00000000000 */
[----:B------:R-:W-:Y:S01]  /*0680*/  DFMA R8, R14, R10, R8 ;  /* 0x0000000a0e08722b */ /* 0x000fe20000000008 */
[----:B------:R-:W0:Y:S07]  /*0690*/  LDC.64 R10, c[0x0][0x398] ;  /* 0x0000e600ff0a7b82 */ /* 0x000e2e0000000a00 */
[----:B------:R-:W-:-:S08]  /*06a0*/  DFMA R6, R16, R6, R8 ;  /* 0x000000061006722b */ /* 0x000fd00000000008 */
[----:B------:R-:W-:-:S08]  /*06b0*/  DFMA R4, R16, R4, R6 ;  /* 0x000000041004722b */ /* 0x000fd00000000006 */
[----:B------:R-:W-:Y:S01]  /*06c0*/  DMUL R4, R4, R22 ;  /* 0x0000001604047228 */ /* 0x000fe20000000000 */
[----:B0-----:R-:W-:-:S06]  /*06d0*/  IMAD.WIDE R2, R0, 0x8, R10 ;  /* 0x0000000800027825 */ /* 0x001fcc00078e020a */
[----:B------:R-:W-:Y:S01]  /*06e0*/  STG.E.64 desc[UR4][R2.64], R4 ;  /* 0x0000000402007986 */ /* 0x000fe2000c101b04 */
[----:B------:R-:W-:Y:S05]  /*06f0*/  EXIT ;  /* 0x000000000000794d */ /* 0x000fea0003800000 */
        .weak           $__internal_9_$__cuda_sm20_dblrcp_rn_slowpath_v3
        .type           $__internal_9_$__cuda_sm20_dblrcp_rn_slowpath_v3,@function
        .size           $__internal_9_$__cuda_sm20_dblrcp_rn_slowpath_v3,(.L_x_212 - $__internal_9_$__cuda_sm20_dblrcp_rn_slowpath_v3)
$__internal_9_$__cuda_sm20_dblrcp_rn_slowpath_v3:
[----:B------:R-:W-:Y:S01]  /*0700*/  DSETP.GTU.AND P0, PT, |R12|, +INF , PT ;  /* 0x7ff000000c00742a */ /* 0x000fe20003f0c200 */
[----:B------:R-:W-:-:S13]  /*0710*/  BSSY.RECONVERGENT B1, `(.L_x_154) ;  /* 0x0000022000017945 */ /* 0x000fda0003800200 */
[----:B------:R-:W-:Y:S05]  /*0720*/  @P0 BRA `(.L_x_155) ;  /* 0x0000000000780947 */ /* 0x000fea0003800000 */
[----:B------:R-:W-:-:S04]  /*0730*/  LOP3.LUT R19, R13, 0x7fffffff, RZ, 0xc0, !PT ;  /* 0x7fffffff0d137812 */ /* 0x000fc800078ec0ff */
[----:B------:R-:W-:-:S04]  /*0740*/  IADD3 R21, PT, PT, R19, -0x1, RZ ;  /* 0xffffffff13157810 */ /* 0x000fc80007ffe0ff */
[----:B------:R-:W-:-:S13]  /*0750*/  ISETP.GE.U32.AND P0, PT, R21, 0x7fefffff, PT ;  /* 0x7fefffff1500780c */ /* 0x000fda0003f06070 */
[----:B------:R-:W-:Y:S01]  /*0760*/  @P0 LOP3.LUT R23, R13, 0x7ff00000, RZ, 0x3c, !PT ;  /* 0x7ff000000d170812 */ /* 0x000fe200078e3cff */
[----:B------:R-:W-:Y:S01]  /*0770*/  @P0 IMAD.MOV.U32 R22, RZ, RZ, RZ ;  /* 0x000000ffff160224 */ /* 0x000fe200078e00ff */
[----:B------:R-:W-:Y:S06]  /*0780*/  @P0 BRA `(.L_x_156) ;  /* 0x0000000000680947 */ /* 0x000fec0003800000 */
[----:B------:R-:W-:-:S13]  /*0790*/  ISETP.GE.U32.AND P0, PT, R19, 0x1000001, PT ;  /* 0x010000011300780c */ /* 0x000fda0003f06070 */
[----:B------:R-:W-:Y:S05]  /*07a0*/  @!P0 BRA `(.L_x_157) ;  /* 0x0000000000348947 */ /* 0x000fea0003800000 */
[----:B------:R-:W-:Y:S01]  /*07b0*/  IADD3 R23, PT, PT, R13, -0x3fe00000, RZ ;  /* 0xc02000000d177810 */ /* 0x000fe20007ffe0ff */
[----:B------:R-:W-:-:S03]  /*07c0*/  IMAD.MOV.U32 R22, RZ, RZ, R12 ;  /* 0x000000ffff167224 */ /* 0x000fc600078e000c */
[----:B------:R-:W0:Y:S03]  /*07d0*/  MUFU.RCP64H R21, R23 ;  /* 0x0000001700157308 */ /* 0x000e260000001800 */
[----:B0-----:R-:W-:-:S08]  /*07e0*/  DFMA R26, -R22, R20, 1 ;  /* 0x3ff00000161a742b */ /* 0x001fd00000000114 */
[----:B------:R-:W-:-:S08]  /*07f0*/  DFMA R26, R26, R26, R26 ;  /* 0x0000001a1a1a722b */ /* 0x000fd0000000001a */
[----:B------:R-:W-:-:S08]  /*0800*/  DFMA R26, R20, R26, R20 ;  /* 0x0000001a141a722b */ /* 0x000fd00000000014 */
[----:B------:R-:W-:-:S08]  /*0810*/  DFMA R20, -R22, R26, 1 ;  /* 0x3ff000001614742b */ /* 0x000fd0000000011a */
[----:B------:R-:W-:-:S08]  /*0820*/  DFMA R20, R26, R20, R26 ;  /* 0x000000141a14722b */ /* 0x000fd0000000001a */
[----:B------:R-:W-:-:S08]  /*0830*/  DMUL R20, R20, 2.2250738585072013831e-308 ;  /* 0x0010000014147828 */ /* 0x000fd00000000000 */
[----:B------:R-:W-:-:S08]  /*0840*/  DFMA R12, -R12, R20, 1 ;  /* 0x3ff000000c0c742b */ /* 0x000fd00000000114 */
[----:B------:R-:W-:-:S08]  /*0850*/  DFMA R12, R12, R12, R12 ;  /* 0x0000000c0c0c722b */ /* 0x000fd0000000000c */
[----:B------:R-:W-:Y:S01]  /*0860*/  DFMA R22, R20, R12, R20 ;  /* 0x0000000c1416722b */ /* 0x000fe20000000014 */
[----:B------:R-:W-:Y:S10]  /*0870*/  BRA `(.L_x_156) ;  /* 0x00000000002c7947 */ /* 0x000ff40003800000 */
.L_x_157:
[----:B------:R-:W-:-:S06]  /*0880*/  DMUL R12, R12, 8.11296384146066816958e+31 ;  /* 0x469000000c0c7828 */ /* 0x000fcc0000000000 */
[----:B------:R-:W0:Y:S02]  /*0890*/  MUFU.RCP64H R21, R13 ;  /* 0x0000000d00157308 */ /* 0x000e240000001800 */
[----:B0-----:R-:W-:-:S08]  /*08a0*/  DFMA R22, -R12, R20, 1 ;  /* 0x3ff000000c16742b */ /* 0x001fd00000000114 */
[----:B------:R-:W-:-:S08]  /*08b0*/  DFMA R22, R22, R22, R22 ;  /* 0x000000161616722b */ /* 0x000fd00000000016 */
[----:B------:R-:W-:-:S08]  /*08c0*/  DFMA R22, R20, R22, R20 ;  /* 0x000000161416722b */ /* 0x000fd00000000014 */
[----:B------:R-:W-:-:S08]  /*08d0*/  DFMA R20, -R12, R22, 1 ;  /* 0x3ff000000c14742b */ /* 0x000fd00000000116 */
[----:B------:R-:W-:-:S08]  /*08e0*/  DFMA R20, R22, R20, R22 ;  /* 0x000000141614722b */ /* 0x000fd00000000016 */
[----:B------:R-:W-:Y:S01]  /*08f0*/  DMUL R22, R20, 8.11296384146066816958e+31 ;  /* 0x4690000014167828 */ /* 0x000fe20000000000 */
[----:B------:R-:W-:Y:S10]  /*0900*/  BRA `(.L_x_156) ;  /* 0x0000000000087947 */ /* 0x000ff40003800000 */
.L_x_155:
[----:B------:R-:W-:Y:S02]  /*0910*/  LOP3.LUT R23, R13, 0x80000, RZ, 0xfc, !PT ;  /* 0x000800000d177812 */ /* 0x000fe400078efcff */
[----:B------:R-:W-:-:S07]  /*0920*/  MOV R22, R12 ;  /* 0x0000000c00167202 */ /* 0x000fce0000000f00 */
.L_x_156:
[----:B------:R-:W-:Y:S05]  /*0930*/  BSYNC.RECONVERGENT B1 ;  /* 0x0000000000017941 */ /* 0x000fea0003800200 */
.L_x_154:
[----:B------:R-:W-:-:S04]  /*0940*/  IMAD.MOV.U32 R19, RZ, RZ, 0x0 ;  /* 0x00000000ff137424 */ /* 0x000fc800078e00ff */
[----:B------:R-:W-:Y:S05]  /*0950*/  RET.REL.NODEC R18 `(_Z29interpolate_volatility_kernelP17VolatilitySurfacePdS1_S1_i) ;  /* 0xfffffff412a87950 */ /* 0x000fea0003c3ffff */
.L_x_158:
        /* <DEDUP_REMOVED lines=10> */
.L_x_212:


//--------------------- .text._Z25implied_volatility_kernelP11MarketQuotePdidd --------------------------
	.section	.text._Z25implied_volatility_kernelP11MarketQuotePdidd,"ax",@progbits
	.align	128
        .global         _Z25implied_volatility_kernelP11MarketQuotePdidd
        .type           _Z25implied_volatility_kernelP11MarketQuotePdidd,@function
        .size           _Z25implied_volatility_kernelP11MarketQuotePdidd,(.L_x_214 - _Z25implied_volatility_kernelP11MarketQuotePdidd)
        .other          _Z25implied_volatility_kernelP11MarketQuotePdidd,@"STO_CUDA_ENTRY STV_DEFAULT"
_Z25implied_volatility_kernelP11MarketQuotePdidd:
.text._Z25implied_volatility_kernelP11MarketQuotePdidd:
        /* <DEDUP_REMOVED lines=10> */
[----:B------:R-:W-:Y:S01]  /*00a0*/  IMAD.MOV.U32 R8, RZ, RZ, 0x1 ;  /* 0x00000001ff087424 */ /* 0x000fe200078e00ff */
[----:B------:R-:W2:Y:S05]  /*00b0*/  LDCU.64 UR4, c[0x0][0x398] ;  /* 0x00007300ff0477ac */ /* 0x000eaa0008000a00 */
[----:B------:R-:W3:Y:S01]  /*00c0*/  LDC R0, c[0x0][0x39c] ;  /* 0x0000e700ff007b82 */ /* 0x000ee20000000800 */
[----:B0-----:R-:W-:-:S05]  /*00d0*/  IMAD.WIDE R2, R4, 0x38, R2 ;  /* 0x0000003804027825 */ /* 0x001fca00078e0202 */
[----:B-1----:R-:W4:Y:S04]  /*00e0*/  LDG.E.64 R12, desc[UR8][R2.64] ;  /* 0x00000008020c7981 */ /* 0x002f28000c1e1b00 */
[----:B------:R-:W2:Y:S04]  /*00f0*/  LDG.E.64 R22, desc[UR8][R2.64+0x18] ;  /* 0x0000180802167981 */ /* 0x000ea8000c1e1b00 */
[----:B------:R-:W2:Y:S04]  /*0100*/  LDG.E.64 R6, desc[UR8][R2.64+0x20] ;  /* 0x0000200802067981 */ /* 0x000ea8000c1e1b00 */
[----:B------:R-:W2:Y:S04]  /*0110*/  LDG.E R5, desc[UR8][R2.64+0x28] ;  /* 0x0000280802057981 */ /* 0x000ea8000c1e1900 */
[----:B------:R0:W5:Y:S01]  /*0120*/  LDG.E.64 R24, desc[UR8][R2.64+0x8] ;  /* 0x0000080802187981 */ /* 0x000162000c1e1b00 */
[----:B---3--:R-:W-:Y:S01]  /*0130*/  FSETP.GEU.AND P2, PT, |R0|, 6.5827683646048100446e-37, PT ;  /* 0x036000000000780b */ /* 0x008fe20003f4e200 */
[----:B------:R-:W-:Y:S01]  /*0140*/  BSSY.RECONVERGENT B0, `(.L_x_159) ;  /* 0x0000018000007945 */ /* 0x000fe20003800200 */
[----:B----4-:R-:W1:Y:S02]  /*0150*/  MUFU.RCP64H R9, R13 ;  /* 0x0000000d00097308 */ /* 0x010e640000001800 */
[----:B-1----:R-:W-:-:S08]  /*0160*/  DFMA R10, -R12, R8, 1 ;  /* 0x3ff000000c0a742b */ /* 0x002fd00000000108 */
[----:B------:R-:W-:-:S08]  /*0170*/  DFMA R10, R10, R10, R10 ;  /* 0x0000000a0a0a722b */ /* 0x000fd0000000000a */
[----:B------:R-:W-:-:S08]  /*0180*/  DFMA R10, R8, R10, R8 ;  /* 0x0000000a080a722b */ /* 0x000fd00000000008 */
[----:B------:R-:W-:-:S08]  /*0190*/  DFMA R8, -R12, R10, 1 ;  /* 0x3ff000000c08742b */ /* 0x000fd0000000010a */
[----:B------:R-:W-:-:S08]  /*01a0*/  DFMA R8, R10, R8, R10 ;  /* 0x000000080a08722b */ /* 0x000fd0000000000a */
[----:B--2---:R-:W-:-:S08]  /*01b0*/  DMUL R18, R8, UR4 ;  /* 0x0000000408127c28 */ /* 0x004fd00008000000 */
[----:B0-----:R-:W-:-:S08]  /*01c0*/  DFMA R2, -R12, R18, UR4 ;  /* 0x000000040c027e2b */ /* 0x001fd00008000112 */
[----:B------:R-:W-:-:S10]  /*01d0*/  DFMA R18, R8, R2, R18 ;  /* 0x000000020812722b */ /* 0x000fd40000000012 */
[----:B------:R-:W-:-:S05]  /*01e0*/  FFMA R2, RZ, R13, R19 ;  /* 0x0000000dff027223 */ /* 0x000fca0000000013 */
[----:B------:R-:W-:Y:S01]  /*01f0*/  FSETP.GT.AND P0, PT, |R2|, 1.469367938527859385e-39, PT ;  /* 0x001000000200780b */ /* 0x000fe20003f04200 */
[----:B------:R-:W-:Y:S01]  /*0200*/  DADD R22, R22, R6 ;  /* 0x0000000016167229 */ /* 0x000fe20000000006 */
[----:B------:R-:W-:-:S11]  /*0210*/  ISETP.NE.AND P1, PT, R5, RZ, PT ;  /* 0x000000ff0500720c */ /* 0x000fd60003f25270 */
[----:B------:R-:W-:Y:S05]  /*0220*/  @P0 BRA P2, `(.L_x_160) ;  /* 0x0000000000240947 */ /* 0x000fea0001000000 */
[----:B------:R-:W0:Y:S01]  /*0230*/  LDCU.64 UR4, c[0x0][0x398] ;  /* 0x00007300ff0477ac */ /* 0x000e220008000a00 */
[----:B------:R-:W-:Y:S01]  /*0240*/  IMAD.MOV.U32 R30, RZ, RZ, R12 ;  /* 0x000000ffff1e7224 */ /* 0x000fe200078e000c */
[----:B------:R-:W-:Y:S01]  /*0250*/  MOV R0, 0x2a0 ;  /* 0x000002a000007802 */ /* 0x000fe20000000f00 */
[----:B------:R-:W-:Y:S02]  /*0260*/  IMAD.MOV.U32 R31, RZ, RZ, R13 ;  /* 0x000000ffff1f7224 */ /* 0x000fe400078e000d */
[----:B0-----:R-:W-:Y:S02]  /*0270*/  IMAD.U32 R32, RZ, RZ, UR4 ;  /* 0x00000004ff207e24 */ /* 0x001fe4000f8e00ff */
[----:B------:R-:W-:-:S07]  /*0280*/  IMAD.U32 R33, RZ, RZ, UR5 ;  /* 0x00000005ff217e24 */ /* 0x000fce000f8e00ff */
[----:B-----5:R-:W-:Y:S05]  /*0290*/  CALL.REL.NOINC `($__internal_10_$__cuda_sm20_div_rn_f64_full) ;  /* 0x0000004000c07944 */ /* 0x020fea0003c00000 */
[----:B------:R-:W-:Y:S01]  /*02a0*/  IMAD.MOV.U32 R18, RZ, RZ, R42 ;  /* 0x000000ffff127224 */ /* 0x000fe200078e002a */
[----:B------:R-:W-:-:S07]  /*02b0*/  MOV R19, R43 ;  /* 0x0000002b00137202 */ /* 0x000fce0000000f00 */
.L_x_160:
[----:B------:R-:W-:Y:S05]  /*02c0*/  BSYNC.RECONVERGENT B0 ;  /* 0x0000000000007941 */ /* 0x000fea0003800200 */
.L_x_159:
[----:B-----5:R-:W0:Y:S01]  /*02d0*/  MUFU.RSQ64H R7, R25 ;  /* 0x0000001900077308 */ /* 0x020e220000001c00 */
[----:B------:R-:W-:Y:S01]  /*02e0*/  VIADD R6, R25, 0xfcb00000 ;  /* 0xfcb0000019067836 */ /* 0x000fe20000000000 */
[----:B------:R-:W1:Y:S01]  /*02f0*/  LDCU.64 UR4, c[0x0][0x398] ;  /* 0x00007300ff0477ac */ /* 0x000e620008000a00 */
[----:B------:R-:W-:Y:S01]  /*0300*/  IMAD.MOV.U32 R8, RZ, RZ, 0x0 ;  /* 0x00000000ff087424 */ /* 0x000fe200078e00ff */
[----:B------:R-:W-:Y:S01]  /*0310*/  BSSY.RECONVERGENT B0, `(.L_x_161) ;  /* 0x0000014000007945 */ /* 0x000fe20003800200 */
[----:B------:R-:W-:Y:S01]  /*0320*/  IMAD.MOV.U32 R9, RZ, RZ, 0x3fd80000 ;  /* 0x3fd80000ff097424 */ /* 0x000fe200078e00ff */
[----:B------:R-:W-:Y:S02]  /*0330*/  ISETP.GE.U32.AND P2, PT, R6, 0x7ca00000, PT ;  /* 0x7ca000000600780c */ /* 0x000fe40003f46070 */
[----:B------:R-:W-:Y:S01]  /*0340*/  ISETP.GE.AND P0, PT, R19, 0x100000, PT ;  /* 0x001000001300780c */ /* 0x000fe20003f06270 */
[----:B0-----:R-:W-:Y:S02]  /*0350*/  DMUL R2, R6, R6 ;  /* 0x0000000606027228 */ /* 0x001fe40000000000 */
[----:B-1----:R-:W-:-:S02]  /*0360*/  DADD R10, R12, -UR4 ;  /* 0x800000040c0a7e29 */ /* 0x002fc40008000000 */
[----:B------:R-:W-:-:S04]  /*0370*/  DADD R14, -R12, UR4 ;  /* 0x000000040c0e7e29 */ /* 0x000fc80008000100 */
[----:B------:R-:W-:-:S08]  /*0380*/  DFMA R2, R24, -R2, 1 ;  /* 0x3ff000001802742b */ /* 0x000fd00000000802 */
[----:B------:R-:W-:Y:S02]  /*0390*/  DFMA R8, R2, R8, 0.5 ;  /* 0x3fe000000208742b */ /* 0x000fe40000000008 */
[----:B------:R-:W-:-:S08]  /*03a0*/  DMUL R2, R6, R2 ;  /* 0x0000000206027228 */ /* 0x000fd00000000000 */
[----:B------:R-:W-:Y:S02]  /*03b0*/  DFMA R8, R8, R2, R6 ;  /* 0x000000020808722b */ /* 0x000fe40000000006 */
[----:B------:R-:W-:-:S06]  /*03c0*/  DMUL R2, R18, 1.80143985094819840000e+16 ;  /* 0x4350000012027828 */ /* 0x000fcc0000000000 */
[----:B------:R-:W-:Y:S02]  /*03d0*/  DMUL R16, R24, R8 ;  /* 0x0000000818107228 */ /* 0x000fe40000000000 */
[----:B------:R-:W-:Y:S02]  /*03e0*/  VIADD R29, R9, 0xfff00000 ;  /* 0xfff00000091d7836 */ /* 0x000fe40000000000 */
[----:B------:R-:W-:-:S04]  /*03f0*/  IMAD.MOV.U32 R28, RZ, RZ, R8 ;  /* 0x000000ffff1c7224 */ /* 0x000fc800078e0008 */
[----:B------:R-:W-:-:S08]  /*0400*/  DFMA R26, R16, -R16, R24 ;  /* 0x80000010101a722b */ /* 0x000fd00000000018 */
[----:B------:R-:W-:Y:S01]  /*0410*/  DFMA R20, R26, R28, R16 ;  /* 0x0000001c1a14722b */ /* 0x000fe20000000010 */
[----:B------:R-:W-:Y:S10]  /*0420*/  @!P2 BRA `(.L_x_162) ;  /* 0x000000000008a947 */ /* 0x000ff40003800000 */
[----:B------:R-:W-:-:S07]  /*0430*/  MOV R0, 0x450 ;  /* 0x0000045000007802 */ /* 0x000fce0000000f00 */
[----:B------:R-:W-:Y:S05]  /*0440*/  CALL.REL.NOINC `($__internal_11_$__cuda_sm20_dsqrt_rn_f64_mediumpath_v1) ;  /* 0x0000004400c87944 */ /* 0x000fea0003c00000 */
.L_x_162:
[----:B------:R-:W-:Y:S05]  /*0450*/  BSYNC.RECONVERGENT B0 ;  /* 0x0000000000007941 */ /* 0x000fea0003800200 */
.L_x_161:
[----:B------:R-:W0:Y:S01]  /*0460*/  LDCU.64 UR4, c[0x0][0x3a0] ;  /* 0x00007400ff0477ac */ /* 0x000e220008000a00 */
[----:B------:R-:W-:Y:S01]  /*0470*/  MOV R8, 0x652b82fe ;  /* 0x652b82fe00087802 */ /* 0x000fe20000000f00 */
[----:B------:R-:W-:Y:S01]  /*0480*/  IMAD.MOV.U32 R9, RZ, RZ, 0x3ff71547 ;  /* 0x3ff71547ff097424 */ /* 0x000fe200078e00ff */
[----:B------:R-:W-:Y:S01]  /*0490*/  FSEL R10, R14, R10, !P1 ;  /* 0x0000000a0e0a7208 */ /* 0x000fe20004800000 */
[----:B------:R-:W-:Y:S01]  /*04a0*/  BSSY.RECONVERGENT B0, `(.L_x_163) ;  /* 0x000040b000007945 */ /* 0x000fe20003800200 */
[----:B------:R-:W-:Y:S01]  /*04b0*/  FSEL R11, R15, R11, !P1 ;  /* 0x0000000b0f0b7208 */ /* 0x000fe20004800000 */
[----:B------:R-:W1:Y:S01]  /*04c0*/  LDCU.64 UR10, c[0x0][0x398] ;  /* 0x00007300ff0a77ac */ /* 0x000e620008000a00 */
[----:B------:R-:W2:Y:S04]  /*04d0*/  LDCU.64 UR12, c[0x0][0x3a0] ;  /* 0x00007400ff0c77ac */ /* 0x000ea80008000a00 */
[----:B------:R-:W-:-:S02]  /*04e0*/  DSETP.MAX.AND P5, P6, RZ, R10, PT ;  /* 0x0000000aff00722a */ /* 0x000fc40003eaf000 */
[----:B0-----:R-:W-:Y:S01]  /*04f0*/  DMUL R6, R24, -UR4 ;  /* 0x8000000418067c28 */ /* 0x001fe20008000000 */
[----:B------:R-:W-:Y:S01]  /*0500*/  UMOV UR4, 0xfefa39ef ;  /* 0xfefa39ef00047882 */ /* 0x000fe20000000000 */
[----:B------:R-:W-:-:S06]  /*0510*/  UMOV UR5, 0x3fe62e42 ;  /* 0x3fe62e4200057882 */ /* 0x000fcc0000000000 */
[C---:B------:R-:W-:Y:S02]  /*0520*/  DFMA R8, R6.reuse, R8, 6.75539944105574400000e+15 ;  /* 0x433800000608742b */ /* 0x040fe40000000008 */
[----:B------:R-:W-:Y:S01]  /*0530*/  DSETP.GEU.AND P3, PT, R6, RZ, PT ;  /* 0x000000ff0600722a */ /* 0x000fe20003f6e000 */
[C---:B------:R-:W-:Y:S02]  /*0540*/  FSETP.GEU.AND P2, PT, |R7|.reuse, 4.1917929649353027344, PT ;  /* 0x4086232b0700780b */ /* 0x040fe40003f4e200 */
[----:B------:R-:W-:-:S03]  /*0550*/  FSETP.GEU.AND P1, PT, |R7|, 4.2275390625, PT ;  /* 0x408748000700780b */ /* 0x000fc60003f2e200 */
[----:B------:R-:W-:Y:S02]  /*0560*/  DADD R16, R8, -6.75539944105574400000e+15 ;  /* 0xc338000008107429 */ /* 0x000fe40000000000 */
[C---:B------:R-:W-:Y:S02]  /*0570*/  LEA.HI R0, R8.reuse, R8, RZ, 0x1 ;  /* 0x0000000808007211 */ /* 0x040fe400078f08ff */
[----:B------:R-:W-:Y:S02]  /*0580*/  SEL R9, R3, R19, !P0 ;  /* 0x0000001303097207 */ /* 0x000fe40004000000 */
[----:B------:R-:W-:Y:S02]  /*0590*/  SHF.R.S32.HI R31, RZ, 0x1, R0 ;  /* 0x00000001ff1f7819 */ /* 0x000fe40000011400 */
[----:B------:R-:W-:Y:S01]  /*05a0*/  DFMA R26, R16, -UR4, R6 ;  /* 0x80000004101a7c2b */ /* 0x000fe20008000006 */
[----:B------:R-:W-:Y:S01]  /*05b0*/  UMOV UR4, 0x3b39803f ;  /* 0x3b39803f00047882 */ /* 0x000fe20000000000 */
[----:B------:R-:W-:Y:S01]  /*05c0*/  UMOV UR5, 0x3c7abc9e ;  /* 0x3c7abc9e00057882 */ /* 0x000fe20000000000 */
[----:B------:R-:W-:-:S02]  /*05d0*/  IADD3 R28, PT, PT, R8, -R31, RZ ;  /* 0x8000001f081c7210 */ /* 0x000fc40007ffe0ff */
[----:B------:R-:W-:Y:S02]  /*05e0*/  SHF.R.U32.HI R0, RZ, 0x14, R9 ;  /* 0x00000014ff007819 */ /* 0x000fe40000011609 */
[----:B------:R-:W-:Y:S01]  /*05f0*/  LEA R29, R28, 0x3ff00000, 0x14 ;  /* 0x3ff000001c1d7811 */ /* 0x000fe200078ea0ff */
[----:B------:R-:W-:Y:S01]  /*0600*/  DFMA R16, R16, -UR4, R26 ;  /* 0x8000000410107c2b */ /* 0x000fe2000800001a */
[----:B------:R-:W-:Y:S01]  /*0610*/  UMOV UR4, 0x69ce2bdf ;  /* 0x69ce2bdf00047882 */ /* 0x000fe20000000000 */
[----:B------:R-:W-:Y:S01]  /*0620*/  IMAD.MOV.U32 R26, RZ, RZ, -0x35dec16 ;  /* 0xfca213eaff1a7424 */ /* 0x000fe200078e00ff */
[----:B------:R-:W-:Y:S01]  /*0630*/  UMOV UR5, 0x3e5ade15 ;  /* 0x3e5ade1500057882 */ /* 0x000fe20000000000 */
[----:B------:R-:W-:Y:S02]  /*0640*/  IMAD.MOV.U32 R27, RZ, RZ, 0x3e928af3 ;  /* 0x3e928af3ff1b7424 */ /* 0x000fe400078e00ff */
[----:B------:R-:W-:-:S04]  /*0650*/  IMAD.MOV.U32 R28, RZ, RZ, RZ ;  /* 0x000000ffff1c7224 */ /* 0x000fc800078e00ff */
        /* <DEDUP_REMOVED lines=26> */
[----:B------:R-:W-:Y:S01]  /*0800*/  DFMA R14, R16, R26, 1 ;  /* 0x3ff00000100e742b */ /* 0x000fe2000000001a */
[CC--:B------:R-:W-:Y:S01]  /*0810*/  FSEL R16, R2.reuse, R18.reuse, !P0 ;  /* 0x0000001202107208 */ /* 0x0c0fe20004000000 */
[----:B------:R-:W-:Y:S01]  /*0820*/  IMAD.MOV.U32 R26, RZ, RZ, 0x0 ;  /* 0x00000000ff1a7424 */ /* 0x000fe200078e00ff */
[----:B------:R-:W-:Y:S01]  /*0830*/  FSEL R17, R3, R19, !P0 ;  /* 0x0000001303117208 */ /* 0x000fe20004000000 */
[----:B------:R-:W-:Y:S01]  /*0840*/  IMAD.MOV.U32 R27, RZ, RZ, 0x7ff00000 ;  /* 0x7ff00000ff1b7424 */ /* 0x000fe200078e00ff */
[----:B------:R-:W-:Y:S02]  /*0850*/  SEL R18, R2, R18, !P0 ;  /* 0x0000001202127207 */ /* 0x000fe40004000000 */
[----:B------:R-:W-:-:S03]  /*0860*/  LOP3.LUT P4, RZ, R17, 0x7fffffff, RZ, 0xc0, !PT ;  /* 0x7fffffff11ff7812 */ /* 0x000fc6000788c0ff */
[----:B------:R-:W-:Y:S01]  /*0870*/  DFMA R2, R16, R26, +INF ;  /* 0x7ff000001002742b */ /* 0x000fe2000000001a */
[----:B------:R-:W-:Y:S01]  /*0880*/  IMAD R17, R31, 0x100000, R15 ;  /* 0x001000001f117824 */ /* 0x000fe200078e020f */
[----:B------:R-:W-:Y:S01]  /*0890*/  DADD R26, R6, +INF ;  /* 0x7ff00000061a7429 */ /* 0x000fe20000000000 */
[----:B------:R-:W-:Y:S01]  /*08a0*/  IMAD.MOV.U32 R16, RZ, RZ, R14 ;  /* 0x000000ffff107224 */ /* 0x000fe200078e000e */
[----:B------:R-:W-:Y:S01]  /*08b0*/  LEA.HI R6, R9, 0xfffffbcb, RZ, 0xc ;  /* 0xfffffbcb09067811 */ /* 0x000fe200078f60ff */
[----:B------:R-:W-:Y:S01]  /*08c0*/  IMAD.MOV.U32 R31, RZ, RZ, R11 ;  /* 0x000000ffff1f7224 */ /* 0x000fe200078e000b */
[----:B------:R-:W-:Y:S01]  /*08d0*/  @P0 IADD3 R6, PT, PT, R0, -0x3ff, RZ ;  /* 0xfffffc0100060810 */ /* 0x000fe20007ffe0ff */
[----:B------:R-:W-:Y:S02]  /*08e0*/  IMAD R11, R8, 0x100000, R15 ;  /* 0x00100000080b7824 */ /* 0x000fe400078e020f */
[----:B------:R-:W-:Y:S01]  /*08f0*/  DMUL R16, R16, R28 ;  /* 0x0000001c10107228 */ /* 0x000fe20000000000 */
[----:B------:R-:W-:Y:S01]  /*0900*/  IMAD.MOV.U32 R0, RZ, RZ, RZ ;  /* 0x000000ffff007224 */ /* 0x000fe200078e00ff */
[----:B------:R-:W-:Y:S01]  /*0910*/  FSEL R15, R3, -QNAN , P4 ;  /* 0xfff00000030f7808 */ /* 0x000fe20002000000 */
[----:B------:R-:W-:Y:S01]  /*0920*/  IMAD.MOV.U32 R29, RZ, RZ, R10 ;  /* 0x000000ffff1d7224 */ /* 0x000fe200078e000a */
[----:B------:R-:W-:Y:S01]  /*0930*/  FSEL R7, R26, RZ, P3 ;  /* 0x000000ff1a077208 */ /* 0x000fe20001800000 */
[----:B------:R-:W-:Y:S01]  /*0940*/  IMAD.MOV.U32 R8, RZ, RZ, RZ ;  /* 0x000000ffff087224 */ /* 0x000fe200078e00ff */
[----:B------:R-:W-:-:S04]  /*0950*/  FSEL R27, R27, RZ, P3 ;  /* 0x000000ff1b1b7208 */ /* 0x000fc80001800000 */
[----:B------:R-:W-:Y:S01]  /*0960*/  FSEL R7, R7, R16, P1 ;  /* 0x0000001007077208 */ /* 0x000fe20000800000 */
[----:B------:R-:W-:Y:S01]  /*0970*/  IMAD.MOV.U32 R16, RZ, RZ, RZ ;  /* 0x000000ffff107224 */ /* 0x000fe200078e00ff */
[----:B------:R-:W-:Y:S02]  /*0980*/  @P2 FSEL R11, R27, R17, P1 ;  /* 0x000000111b0b2208 */ /* 0x000fe40000800000 */
[----:B------:R-:W-:Y:S02]  /*0990*/  FSEL R10, R14, R7, !P2 ;  /* 0x000000070e0a7208 */ /* 0x000fe40005000000 */
[C---:B------:R-:W-:Y:S01]  /*09a0*/  LOP3.LUT R7, R9.reuse, 0xfffff, RZ, 0xc0, !PT ;  /* 0x000fffff09077812 */ /* 0x040fe200078ec0ff */
[----:B------:R-:W-:Y:S01]  /*09b0*/  VIADD R9, R9, 0xffffffff ;  /* 0xffffffff09097836 */ /* 0x000fe20000000000 */
[----:B------:R-:W-:Y:S02]  /*09c0*/  FSEL R17, R0, R31, P5 ;  /* 0x0000001f00117208 */ /* 0x000fe40002800000 */
[----:B------:R-:W-:Y:S01]  /*09d0*/  LOP3.LUT R7, R7, 0x3ff00000, RZ, 0xfc, !PT ;  /* 0x3ff0000007077812 */ /* 0x000fe200078efcff */
[----:B------:R-:W-:Y:S01]  /*09e0*/  DMUL R12, R12, R10 ;  /* 0x0000000a0c0c7228 */ /* 0x000fe20000000000 */
[----:B------:R-:W-:Y:S01]  /*09f0*/  SEL R16, R16, R29, P5 ;  /* 0x0000001d10107207 */ /* 0x000fe20002800000 */
[----:B------:R-:W-:Y:S01]  /*0a00*/  IMAD.MOV.U32 R10, RZ, RZ, -0x66666666 ;  /* 0x9999999aff0a7424 */ /* 0x000fe200078e00ff */
[----:B------:R-:W-:Y:S01]  /*0a10*/  FSEL R14, R2, RZ, P4 ;  /* 0x000000ff020e7208 */ /* 0x000fe20002000000 */
[----:B------:R-:W-:Y:S01]  /*0a20*/  VIADD R38, R7, 0xfff00000 ;  /* 0xfff0000007267836 */ /* 0x000fe20000000000 */
[----:B------:R-:W-:-:S02]  /*0a30*/  @P6 LOP3.LUT R17, R31, 0x80000, RZ, 0xfc, !PT ;  /* 0x000800001f116812 */ /* 0x000fc400078efcff */
[----:B-12---:R-:W-:-:S07]  /*0a40*/  MOV R11, 0x3fc99999 ;  /* 0x3fc99999000b7802 */ /* 0x006fce0000000f00 */
.L_x_192:
[----:B------:R-:W-:Y:S01]  /*0a50*/  DSETP.GTU.AND P0, PT, R24, RZ, PT ;  /* 0x000000ff1800722a */ /* 0x000fe20003f0c000 */
[----:B------:R-:W-:Y:S01]  /*0a60*/  BSSY.RECONVERGENT B2, `(.L_x_164) ;  /* 0x00002bb000027945 */ /* 0x000fe20003800200 */
[----:B------:R-:W-:Y:S02]  /*0a70*/  IMAD.MOV.U32 R2, RZ, RZ, R16 ;  /* 0x000000ffff027224 */ /* 0x000fe400078e0010 */
[----:B------:R-:W-:-:S10]  /*0a80*/  IMAD.MOV.U32 R3, RZ, RZ, R17 ;  /* 0x000000ffff037224 */ /* 0x000fd400078e0011 */
[----:B------:R-:W-:Y:S05]  /*0a90*/  @!P0 BRA `(.L_x_165) ;  /* 0x0000002800dc8947 */ /* 0x000fea0003800000 */
[----:B------:R-:W-:Y:S01]  /*0aa0*/  DMUL R30, R10, R20 ;  /* 0x000000140a1e7228 */ /* 0x000fe20000000000 */
[----:B------:R-:W-:Y:S01]  /*0ab0*/  IMAD.MOV.U32 R2, RZ, RZ, 0x1 ;  /* 0x00000001ff027424 */ /* 0x000fe200078e00ff */
[----:B------:R-:W-:Y:S01]  /*0ac0*/  ISETP.GT.U32.AND P0, PT, R9, 0x7feffffe, PT ;  /* 0x7feffffe0900780c */ /* 0x000fe20003f04070 */
[----:B------:R-:W-:Y:S01]  /*0ad0*/  BSSY.RECONVERGENT B1, `(.L_x_166) ;  /* 0x0000045000017945 */ /* 0x000fe20003800200 */
[----:B------:R-:W-:Y:S01]  /*0ae0*/  MOV R34, R14 ;  /* 0x0000000e00227202 */ /* 0x000fe20000000f00 */
[----:B------:R-:W-:Y:S01]  /*0af0*/  IMAD.MOV.U32 R35, RZ, RZ, R15 ;  /* 0x000000ffff237224 */ /* 0x000fe200078e000f */
[----:B------:R-:W0:Y:S02]  /*0b00*/  MUFU.RCP64H R3, R31 ;  /* 0x0000001f00037308 */ /* 0x000e240000001800 */
[----:B0-----:R-:W-:-:S08]  /*0b10*/  DFMA R26, -R30, R2, 1 ;  /* 0x3ff000001e1a742b */ /* 0x001fd00000000102 */
[----:B------:R-:W-:Y:S02]  /*0b20*/  DFMA R28, R26, R26, R26 ;  /* 0x0000001a1a1c722b */ /* 0x000fe4000000001a */
[----:B------:R-:W-:-:S06]  /*0b30*/  DMUL R26, R10, 0.5 ;  /* 0x3fe000000a1a7828 */ /* 0x000fcc0000000000 */
[----:B------:R-:W-:Y:S02]  /*0b40*/  DFMA R2, R2, R28, R2 ;  /* 0x0000001c0202722b */ /* 0x000fe40000000002 */
[----:B------:R-:W-:-:S06]  /*0b50*/  DFMA R26, R26, R10, UR12 ;  /* 0x0000000c1a1a7e2b */ /* 0x000fcc000800000a */
[----:B------:R-:W-:Y:S01]  /*0b60*/  DFMA R28, -R30, R2, 1 ;  /* 0x3ff000001e1c742b */ /* 0x000fe20000000102 */
[----:B------:R-:W-:Y:S10]  /*0b70*/  @P0 BRA `(.L_x_167) ;  /* 0x0000000000e80947 */ /* 0x000ff40003800000 */
[----:B------:R-:W-:Y:S01]  /*0b80*/  ISETP.GT.U32.AND P0, PT, R7, 0x3ff6a09e, PT ;  /* 0x3ff6a09e0700780c */ /* 0x000fe20003f04070 */
[----:B------:R-:W-:Y:S01]  /*0b90*/  IMAD.MOV.U32 R42, RZ, RZ, RZ ;  /* 0x000000ffff2a7224 */ /* 0x000fe200078e00ff */
[----:B------:R-:W-:Y:S01]  /*0ba0*/  UMOV UR4, 0x3ae80f1e ;  /* 0x3ae80f1e00047882 */ /* 0x000fe20000000000 */
[----:B------:R-:W-:Y:S01]  /*0bb0*/  UMOV UR5, 0x3eb1380b ;  /* 0x3eb1380b00057882 */ /* 0x000fe20000000000 */
[----:B------:R-:W-:-:S06]  /*0bc0*/  FSEL R19, R38, R7, P0 ;  /* 0x0000000726137208 */ /* 0x000fcc0000000000 */
[C---:B------:R-:W-:Y:S02]  /*0bd0*/  DADD R34, R18.reuse, 1 ;  /* 0x3ff0000012227429 */ /* 0x040fe40000000000 */
[----:B------:R-:W-:-:S04]  /*0be0*/  DADD R36, R18, -1 ;  /* 0xbff0000012247429 */ /* 0x000fc80000000000 */
[----:B------:R-:W0:Y:S02]  /*0bf0*/  MUFU.RCP64H R43, R35 ;  /* 0x00000023002b7308 */ /* 0x000e240000001800 */
[----:B0-----:R-:W-:-:S08]  /*0c00*/  DFMA R32, -R34, R42, 1 ;  /* 0x3ff000002220742b */ /* 0x001fd0000000012a */
[----:B------:R-:W-:-:S08]  /*0c10*/  DFMA R32, R32, R32, R32 ;  /* 0x000000202020722b */ /* 0x000fd00000000020 */
[----:B------:R-:W-:Y:S01]  /*0c20*/  DFMA R42, R42, R32, R42 ;  /* 0x000000202a2a722b */ /* 0x000fe2000000002a */
[----:B------:R-:W-:Y:S02]  /*0c30*/  IMAD.MOV.U32 R32, RZ, RZ, -0x748574fc ;  /* 0x8b7a8b04ff207424 */ /* 0x000fe400078e00ff */
[----:B------:R-:W-:-:S05]  /*0c40*/  IMAD.MOV.U32 R33, RZ, RZ, 0x3ed0ee25 ;  /* 0x3ed0ee25ff217424 */ /* 0x000fca00078e00ff */
[----:B------:R-:W-:-:S08]  /*0c50*/  DMUL R44, R36, R42 ;  /* 0x0000002a242c7228 */ /* 0x000fd00000000000 */
[----:B------:R-:W-:-:S08]  /*0c60*/  DFMA R44, R36, R42, R44 ;  /* 0x0000002a242c722b */ /* 0x000fd0000000002c */
[----:B------:R-:W-:-:S08]  /*0c70*/  DMUL R40, R44, R44 ;  /* 0x0000002c2c287228 */ /* 0x000fd00000000000 */
[----:B------:R-:W-:Y:S01]  /*0c80*/  DFMA R32, R40, UR4, R32 ;  /* 0x0000000428207c2b */ /* 0x000fe20008000020 */
[----:B------:R-:W-:Y:S01]  /*0c90*/  UMOV UR4, 0x9f02676f ;  /* 0x9f02676f00047882 */ /* 0x000fe20000000000 */
[----:B------:R-:W-:-:S06]  /*0ca0*/  UMOV UR5, 0x3ef3b266 ;  /* 0x3ef3b26600057882 */ /* 0x000fcc0000000000 */
[----:B------:R-:W-:Y:S01]  /*0cb0*/  DFMA R34, R40, R32, UR4 ;  /* 0x0000000428227e2b */ /* 0x000fe20008000020 */
[----:B------:R-:W-:Y:S01]  /*0cc0*/  UMOV UR4, 0xa9ab0956 ;  /* 0xa9ab095600047882 */ /* 0x000fe20000000000 */
[----:B------:R-:W-:Y:S01]  /*0cd0*/  UMOV UR5, 0x3f1745cb ;  /* 0x3f1745cb00057882 */ /* 0x000fe20000000000 */
[----:B------:R-:W-:-:S05]  /*0ce0*/  DADD R32, R36, -R44 ;  /* 0x0000000024207229 */ /* 0x000fca000000082c */
[----:B------:R-:W-:Y:S01]  /*0cf0*/  DFMA R34, R40, R34, UR4 ;  /* 0x0000000428227e2b */ /* 0x000fe20008000022 */
[----:B------:R-:W-:Y:S01]  /*0d00*/  UMOV UR4, 0x2d1b5154 ;  /* 0x2d1b515400047882 */ /* 0x000fe20000000000 */
[----:B------:R-:W-:Y:S01]  /*0d10*/  UMOV UR5, 0x3f3c71c7 ;  /* 0x3f3c71c700057882 */ /* 0x000fe20000000000 */
[----:B------:R-:W-:-:S05]  /*0d20*/  DADD R32, R32, R32 ;  /* 0x0000000020207229 */ /* 0x000fca0000000020 */
[----:B------:R-:W-:Y:S01]  /*0d30*/  DFMA R34, R40, R34, UR4 ;  /* 0x0000000428227e2b */ /* 0x000fe20008000022 */
[----:B------:R-:W-:Y:S01]  /*0d40*/  UMOV UR4, 0x923be72d ;  /* 0x923be72d00047882 */ /* 0x000fe20000000000 */
[----:B------:R-:W-:Y:S01]  /*0d50*/  UMOV UR5, 0x3f624924 ;  /* 0x3f62492400057882 */ /* 0x000fe20000000000 */
[----:B------:R-:W-:-:S05]  /*0d60*/  DFMA R32, R36, -R44, R32 ;  /* 0x8000002c2420722b */ /* 0x000fca0000000020 */
[----:B------:R-:W-:Y:S01]  /*0d70*/  DFMA R34, R40, R34, UR4 ;  /* 0x0000000428227e2b */ /* 0x000fe20008000022 */
[----:B------:R-:W-:Y:S01]  /*0d80*/  UMOV UR4, 0x9999a3c4 ;  /* 0x9999a3c400047882 */ /* 0x000fe20000000000 */
[----:B------:R-:W-:Y:S01]  /*0d90*/  UMOV UR5, 0x3f899999 ;  /* 0x3f89999900057882 */ /* 0x000fe20000000000 */
[----:B------:R-:W-:Y:S01]  /*0da0*/  DMUL R42, R42, R32 ;  /* 0x000000202a2a7228 */ /* 0x000fe20000000000 */
[C---:B------:R-:W-:Y:S01]  /*0db0*/  VIADD R32, R6.reuse, 0x1 ;  /* 0x0000000106207836 */ /* 0x040fe20000000000 */
[----:B------:R-:W-:Y:S01]  /*0dc0*/  @!P0 IADD3 R32, PT, PT, R6, RZ, RZ ;  /* 0x000000ff06208210 */ /* 0x000fe20007ffe0ff */
[----:B------:R-:W-:Y:S02]  /*0dd0*/  IMAD.MOV.U32 R33, RZ, RZ, 0x43300000 ;  /* 0x43300000ff217424 */ /* 0x000fe400078e00ff */
[----:B------:R-:W-:Y:S01]  /*0de0*/  DFMA R34, R40, R34, UR4 ;  /* 0x0000000428227e2b */ /* 0x000fe20008000022 */
[----:B------:R-:W-:Y:S01]  /*0df0*/  UMOV UR4, 0x55555554 ;  /* 0x5555555400047882 */ /* 0x000fe20000000000 */
[----:B------:R-:W-:Y:S01]  /*0e00*/  LOP3.LUT R32, R32, 0x80000000, RZ, 0x3c, !PT ;  /* 0x8000000020207812 */ /* 0x000fe200078e3cff */
[----:B------:R-:W-:-:S05]  /*0e10*/  UMOV UR5, 0x3fb55555 ;  /* 0x3fb5555500057882 */ /* 0x000fca0000000000 */
[----:B------:R-:W-:Y:S01]  /*0e20*/  DFMA R34, R40, R34, UR4 ;  /* 0x0000000428227e2b */ /* 0x000fe20008000022 */
[----:B------:R-:W-:Y:S01]  /*0e30*/  UMOV UR4, 0x80000000 ;  /* 0x8000000000047882 */ /* 0x000fe20000000000 */
[----:B------:R-:W-:Y:S02]  /*0e40*/  UMOV UR5, 0x43300000 ;  /* 0x4330000000057882 */ /* 0x000fe40000000000 */
[----:B------:R-:W-:Y:S01]  /*0e50*/  DADD R32, R32, -UR4 ;  /* 0x8000000420207e29 */ /* 0x000fe20008000000 */
[----:B------:R-:W-:Y:S01]  /*0e60*/  UMOV UR4, 0xfefa39ef ;  /* 0xfefa39ef00047882 */ /* 0x000fe20000000000 */
[----:B------:R-:W-:Y:S02]  /*0e70*/  UMOV UR5, 0x3fe62e42 ;  /* 0x3fe62e4200057882 */ /* 0x000fe40000000000 */
[----:B------:R-:W-:-:S04]  /*0e80*/  DMUL R40, R40, R34 ;  /* 0x0000002228287228 */ /* 0x000fc80000000000 */
[----:B------:R-:W-:-:S04]  /*0e90*/  DFMA R34, R32, UR4, R44 ;  /* 0x0000000420227c2b */ /* 0x000fc8000800002c */
[----:B------:R-:W-:-:S04]  /*0ea0*/  DFMA R40, R44, R40, R42 ;  /* 0x000000282c28722b */ /* 0x000fc8000000002a */
[----:B------:R-:W-:Y:S01]  /*0eb0*/  DFMA R36, R32, -UR4, R34 ;  /* 0x8000000420247c2b */ /* 0x000fe20008000022 */
[----:B------:R-:W-:Y:S01]  /*0ec0*/  UMOV UR4, 0x3b39803f ;  /* 0x3b39803f00047882 */ /* 0x000fe20000000000 */
[----:B------:R-:W-:-:S06]  /*0ed0*/  UMOV UR5, 0x3c7abc9e ;  /* 0x3c7abc9e00057882 */ /* 0x000fcc0000000000 */
[----:B------:R-:W-:-:S08]  /*0ee0*/  DADD R36, -R44, R36 ;  /* 0x000000002c247229 */ /* 0x000fd00000000124 */
[----:B------:R-:W-:-:S08]  /*0ef0*/  DADD R36, R40, -R36 ;  /* 0x0000000028247229 */ /* 0x000fd00000000824 */
[----:B------:R-:W-:-:S08]  /*0f00*/  DFMA R36, R32, UR4, R36 ;  /* 0x0000000420247c2b */ /* 0x000fd00008000024 */
[----:B------:R-:W-:-:S11]  /*0f10*/  DADD R34, R34, R36 ;  /* 0x0000000022227229 */ /* 0x000fd60000000024 */
.L_x_167:
[----:B------:R-:W-:Y:S05]  /*0f20*/  BSYNC.RECONVERGENT B1 ;  /* 0x0000000000017941 */ /* 0x000fea0003800200 */
.L_x_166:
[----:B------:R-:W-:Y:S01]  /*0f30*/  DFMA R32, R24, R26, R34 ;  /* 0x0000001a1820722b */ /* 0x000fe20000000022 */
[----:B------:R-:W-:Y:S01]  /*0f40*/  BSSY.RECONVERGENT B3, `(.L_x_168) ;  /* 0x000000e000037945 */ /* 0x000fe20003800200 */
[----:B------:R-:W-:Y:S01]  /*0f50*/  DFMA R2, R2, R28, R2 ;  /* 0x0000001c0202722b */ /* 0x000fe20000000002 */
[----:B------:R-:W-:-:S07]  /*0f60*/  ISETP.NE.AND P1, PT, R5, RZ, PT ;  /* 0x000000ff0500720c */ /* 0x000fce0003f25270 */
[----:B------:R-:W-:Y:S01]  /*0f70*/  DMUL R26, R32, R2 ;  /* 0x00000002201a7228 */ /* 0x000fe20000000000 */
[----:B------:R-:W-:-:S07]  /*0f80*/  FSETP.GEU.AND P2, PT, |R33|, 6.5827683646048100446e-37, PT ;  /* 0x036000002100780b */ /* 0x000fce0003f4e200 */
[----:B------:R-:W-:-:S08]  /*0f90*/  DFMA R28, -R30, R26, R32 ;  /* 0x0000001a1e1c722b */ /* 0x000fd00000000120 */
[----:B------:R-:W-:-:S10]  /*0fa0*/  DFMA R2, R2, R28, R26 ;  /* 0x0000001c0202722b */ /* 0x000fd4000000001a */
[----:B------:R-:W-:-:S05]  /*0fb0*/  FFMA R0, RZ, R31, R3 ;  /* 0x0000001fff007223 */ /* 0x000fca0000000003 */
[----:B------:R-:W-:-:S13]  /*0fc0*/  FSETP.GT.AND P0, PT, |R0|, 1.469367938527859385e-39, PT ;  /* 0x001000000000780b */ /* 0x000fda0003f04200 */
[----:B------:R-:W-:Y:S05]  /*0fd0*/  @P0 BRA P2, `(.L_x_169) ;  /* 0x0000000000100947 */ /* 0x000fea0001000000 */
[----:B------:R-:W-:-:S07]  /*0fe0*/  MOV R0, 0x1000 ;  /* 0x0000100000007802 */ /* 0x000fce0000000f00 */
[----:B------:R-:W-:Y:S05]  /*0ff0*/  CALL.REL.NOINC `($__internal_10_$__cuda_sm20_div_rn_f64_full) ;  /* 0x0000003400687944 */ /* 0x000fea0003c00000 */
[----:B------:R-:W-:Y:S02]  /*1000*/  IMAD.MOV.U32 R2, RZ, RZ, R42 ;  /* 0x000000ffff027224 */ /* 0x000fe400078e002a */
[----:B------:R-:W-:-:S07]  /*1010*/  IMAD.MOV.U32 R3, RZ, RZ, R43 ;  /* 0x000000ffff037224 */ /* 0x000fce00078e002b */
.L_x_169:
[----:B------:R-:W-:Y:S05]  /*1020*/  BSYNC.RECONVERGENT B3 ;  /* 0x0000000000037941 */ /* 0x000fea0003800200 */
.L_x_168:
[----:B------:R-:W-:Y:S05]  /*1030*/  @P1 BRA `(.L_x_170) ;  /* 0x0000001000c01947 */ /* 0x000fea0003800000 */
[----:B------:R-:W0:Y:S01]  /*1040*/  MUFU.RCP64H R29, 1.4142131805419921875 ;  /* 0x3ff6a09e001d7908 */ /* 0x000e220000001800 */
[----:B------:R-:W-:Y:S01]  /*1050*/  IMAD.MOV.U32 R26, RZ, RZ, 0x667f3bcd ;  /* 0x667f3bcdff1a7424 */ /* 0x000fe200078e00ff */
[----:B------:R-:W-:Y:S01]  /*1060*/  MOV R28, 0x1 ;  /* 0x00000001001c7802 */ /* 0x000fe20000000f00 */
[----:B------:R-:W-:Y:S01]  /*1070*/  IMAD.MOV.U32 R27, RZ, RZ, 0x3ff6a09e ;  /* 0x3ff6a09eff1b7424 */ /* 0x000fe200078e00ff */
[----:B------:R-:W-:Y:S01]  /*1080*/  FSETP.GEU.AND P1, PT, |R3|, 6.5827683646048100446e-37, PT ;  /* 0x036000000300780b */ /* 0x000fe20003f2e200 */
[----:B------:R-:W-:Y:S04]  /*1090*/  BSSY.RECONVERGENT B3, `(.L_x_171) ;  /* 0x0000012000037945 */ /* 0x000fe80003800200 */
[----:B0-----:R-:W-:-:S08]  /*10a0*/  DFMA R30, R28, -R26, 1 ;  /* 0x3ff000001c1e742b */ /* 0x001fd0000000081a */
[----:B------:R-:W-:-:S08]  /*10b0*/  DFMA R30, R30, R30, R30 ;  /* 0x0000001e1e1e722b */ /* 0x000fd0000000001e */
[----:B------:R-:W-:-:S08]  /*10c0*/  DFMA R30, R28, R30, R28 ;  /* 0x0000001e1c1e722b */ /* 0x000fd0000000001c */
[----:B------:R-:W-:-:S08]  /*10d0*/  DFMA R28, R30, -R26, 1 ;  /* 0x3ff000001e1c742b */ /* 0x000fd0000000081a */
[----:B------:R-:W-:-:S08]  /*10e0*/  DFMA R28, R30, R28, R30 ;  /* 0x0000001c1e1c722b */ /* 0x000fd0000000001e */
[----:B------:R-:W-:-:S08]  /*10f0*/  DMUL R42, R28, R2 ;  /* 0x000000021c2a7228 */ /* 0x000fd00000000000 */
[----:B------:R-:W-:-:S08]  /*1100*/  DFMA R26, R42, -R26, R2 ;  /* 0x8000001a2a1a722b */ /* 0x000fd00000000002 */
[----:B------:R-:W-:-:S10]  /*1110*/  DFMA R42, R28, R26, R42 ;  /* 0x0000001a1c2a722b */ /* 0x000fd4000000002a */
[----:B------:R-:W-:-:S05]  /*1120*/  FFMA R0, RZ, 1.9267766475677490234, R43 ;  /* 0x3ff6a09eff007823 */ /* 0x000fca000000002b */
[----:B------:R-:W-:-:S13]  /*1130*/  FSETP.GT.AND P0, PT, |R0|, 1.469367938527859385e-39, PT ;  /* 0x001000000000780b */ /* 0x000fda0003f04200 */
[----:B------:R-:W-:Y:S05]  /*1140*/  @P0 BRA P1, `(.L_x_172) ;  /* 0x0000000000180947 */ /* 0x000fea0000800000 */
[----:B------:R-:W-:Y:S01]  /*1150*/  IMAD.MOV.U32 R32, RZ, RZ, R2 ;  /* 0x000000ffff207224 */ /* 0x000fe200078e0002 */
[----:B------:R-:W-:Y:S01]  /*1160*/  MOV R0, 0x11b0 ;  /* 0x000011b000007802 */ /* 0x000fe20000000f00 */
[----:B------:R-:W-:Y:S02]  /*1170*/  IMAD.MOV.U32 R33, RZ, RZ, R3 ;  /* 0x000000ffff217224 */ /* 0x000fe400078e0003 */
[----:B------:R-:W-:Y:S02]  /*1180*/  IMAD.MOV.U32 R30, RZ, RZ, 0x667f3bcd ;  /* 0x667f3bcdff1e7424 */ /* 0x000fe400078e00ff */
[----:B------:R-:W-:-:S07]  /*1190*/  IMAD.MOV.U32 R31, RZ, RZ, 0x3ff6a09e ;  /* 0x3ff6a09eff1f7424 */ /* 0x000fce00078e00ff */
[----:B------:R-:W-:Y:S05]  /*11a0*/  CALL.REL.NOINC `($__internal_10_$__cuda_sm20_div_rn_f64_full) ;  /* 0x0000003000fc7944 */ /* 0x000fea0003c00000 */
.L_x_172:
[----:B------:R-:W-:Y:S05]  /*11b0*/  BSYNC.RECONVERGENT B3 ;  /* 0x0000000000037941 */ /* 0x000fea0003800200 */
.L_x_171:
[----:B------:R-:W-:Y:S01]  /*11c0*/  IMAD.MOV.U32 R26, RZ, RZ, -0x24b905a1 ;  /* 0xdb46fa5fff1a7424 */ /* 0x000fe200078e00ff */
[----:B------:R-:W-:Y:S01]  /*11d0*/  MOV R27, 0x3d47088f ;  /* 0x3d47088f001b7802 */ /* 0x000fe20000000f00 */
[----:B------:R-:W-:Y:S01]  /*11e0*/  UMOV UR4, 0xfba6f279 ;  /* 0xfba6f27900047882 */ /* 0x000fe20000000000 */
[----:B------:R-:W-:Y:S01]  /*11f0*/  UMOV UR5, 0x3cf0679a ;  /* 0x3cf0679a00057882 */ /* 0x000fe20000000000 */
[----:B------:R-:W-:Y:S01]  /*1200*/  IMAD.MOV.U32 R30, RZ, RZ, -0x7649667 ;  /* 0xf89b6999ff1e7424 */ /* 0x000fe200078e00ff */
[----:B------:R-:W-:Y:S01]  /*1210*/  BSSY.RECONVERGENT B3, `(.L_x_173) ;  /* 0x0000092000037945 */ /* 0x000fe20003800200 */
[----:B------:R-:W-:Y:S01]  /*1220*/  IMAD.MOV.U32 R31, RZ, RZ, 0x3e928a27 ;  /* 0x3e928a27ff1f7424 */ /* 0x000fe200078e00ff */
[----:B------:R-:W-:Y:S01]  /*1230*/  DFMA R26, |R42|, -UR4, R26 ;  /* 0x800000042a1a7c2b */ /* 0x000fe2000800021a */
[----:B------:R-:W-:Y:S01]  /*1240*/  UMOV UR4, 0xb976a9b2 ;  /* 0xb976a9b200047882 */ /* 0x000fe20000000000 */
[----:B------:R-:W-:Y:S01]  /*1250*/  UMOV UR5, 0x3d8df9f9 ;  /* 0x3d8df9f900057882 */ /* 0x000fe20000000000 */
[----:B------:R-:W-:-:S02]  /*1260*/  IMAD.MOV.U32 R32, RZ, RZ, 0x667f3bcd ;  /* 0x667f3bcdff207424 */ /* 0x000fc400078e00ff */
[----:B------:R-:W-:-:S03]  /*1270*/  IMAD.MOV.U32 R33, RZ, RZ, 0x3ff6a09e ;  /* 0x3ff6a09eff217424 */ /* 0x000fc600078e00ff */
[----:B------:R-:W-:Y:S01]  /*1280*/  DFMA R26, R26, |R42|, -UR4 ;  /* 0x800000041a1a7e2b */ /* 0x000fe2000800042a */
[----:B------:R-:W-:Y:S01]  /*1290*/  UMOV UR4, 0x590cc332 ;  /* 0x590cc33200047882 */ /* 0x000fe20000000000 */
[----:B------:R-:W-:-:S06]  /*12a0*/  UMOV UR5, 0x3dc7f1f5 ;  /* 0x3dc7f1f500057882 */ /* 0x000fcc0000000000 */
[----:B------:R-:W-:Y:S01]  /*12b0*/  DFMA R26, R26, |R42|, UR4 ;  /* 0x000000041a1a7e2b */ /* 0x000fe2000800042a */
[----:B------:R-:W-:Y:S01]  /*12c0*/  UMOV UR4, 0xcd2d56c4 ;  /* 0xcd2d56c400047882 */ /* 0x000fe20000000000 */
[----:B------:R-:W-:-:S06]  /*12d0*/  UMOV UR5, 0x3dfa28a3 ;  /* 0x3dfa28a300057882 */ /* 0x000fcc0000000000 */
        /* <DEDUP_REMOVED lines=60> */
[----:B------:R-:W-:-:S06]  /*16a0*/  DFMA R26, R40, |R42|, |R42| ;  /* 0x4000002a281a722b */ /* 0x000fcc000000042a */
[----:B------:R-:W0:Y:S02]  /*16b0*/  F2F.F32.F64 R0, -R26 ;  /* 0x8000001a00007310 */ /* 0x000e240000301000 */
[----:B0-----:R-:W-:-:S06]  /*16c0*/  FMUL R0, R0, 1.4426950216293334961 ;  /* 0x3fb8aa3b00007820 */ /* 0x001fcc0000400000 */
[----:B------:R-:W0:Y:S08]  /*16d0*/  FRND R0, R0 ;  /* 0x0000000000007307 */ /* 0x000e300000201000 */
[----:B0-----:R0:W1:Y:S08]  /*16e0*/  F2F.F64.F32 R28, R0 ;  /* 0x00000000001c7310 */ /* 0x0010700000201800 */
[----:B0-----:R-:W0:Y:S01]  /*16f0*/  MUFU.EX2 R0, R0 ;  /* 0x0000000000007308 */ /* 0x001e220000000800 */
[----:B-1----:R-:W-:Y:S01]  /*1700*/  DFMA R28, R28, -UR4, -R26 ;  /* 0x800000041c1c7c2b */ /* 0x002fe2000800081a */
[----:B------:R-:W-:Y:S01]  /*1710*/  UMOV UR4, 0xa4741b81 ;  /* 0xa4741b8100047882 */ /* 0x000fe20000000000 */
[----:B------:R-:W-:Y:S01]  /*1720*/  UMOV UR5, 0x3e5ae904 ;  /* 0x3e5ae90400057882 */ /* 0x000fe20000000000 */
[----:B------:R-:W-:-:S05]  /*1730*/  DADD R26, -R26, |R42| ;  /* 0x000000001a1a7229 */ /* 0x000fca000000052a */
[----:B------:R-:W-:Y:S01]  /*1740*/  DFMA R30, R28, UR4, R30 ;  /* 0x000000041c1e7c2b */ /* 0x000fe2000800001e */
[----:B------:R-:W-:Y:S01]  /*1750*/  UMOV UR4, 0x15ff7e07 ;  /* 0x15ff7e0700047882 */ /* 0x000fe20000000000 */
[----:B------:R-:W-:Y:S01]  /*1760*/  UMOV UR5, 0x3ec71de7 ;  /* 0x3ec71de700057882 */ /* 0x000fe20000000000 */
[----:B------:R-:W-:Y:S01]  /*1770*/  DFMA R26, R40, |R42|, R26 ;  /* 0x4000002a281a722b */ /* 0x000fe2000000001a */
[----:B0-----:R-:W0:Y:S04]  /*1780*/  F2F.F64.F32 R40, R0 ;  /* 0x0000000000287310 */ /* 0x001e280000201800 */
        /* <DEDUP_REMOVED lines=8> */
[----:B------:R-:W-:Y:S01]  /*1810*/  UMOV UR5, 0x3f56c16c ;  /* 0x3f56c16c00057882 */ /* 0x000fe20000000000 */
[----:B------:R-:W1:Y:S01]  /*1820*/  MUFU.RCP64H R31, 1.4142131805419921875 ;  /* 0x3ff6a09e001f7908 */ /* 0x000e620000001800 */
[----:B------:R-:W-:-:S04]  /*1830*/  IMAD.MOV.U32 R30, RZ, RZ, 0x1 ;  /* 0x00000001ff1e7424 */ /* 0x000fc800078e00ff */
[----:B------:R-:W-:Y:S01]  /*1840*/  DFMA R34, R28, R34, UR4 ;  /* 0x000000041c227e2b */ /* 0x000fe20008000022 */
[----:B------:R-:W-:Y:S01]  /*1850*/  UMOV UR4, 0x111173c4 ;  /* 0x111173c400047882 */ /* 0x000fe20000000000 */
[----:B------:R-:W-:-:S06]  /*1860*/  UMOV UR5, 0x3f811111 ;  /* 0x3f81111100057882 */ /* 0x000fcc0000000000 */
[----:B------:R-:W-:Y:S01]  /*1870*/  DFMA R34, R28, R34, UR4 ;  /* 0x000000041c227e2b */ /* 0x000fe20008000022 */
[----:B------:R-:W-:Y:S01]  /*1880*/  UMOV UR4, 0x5555211a ;  /* 0x5555211a00047882 */ /* 0x000fe20000000000 */
[----:B------:R-:W-:Y:S01]  /*1890*/  UMOV UR5, 0x3fa55555 ;  /* 0x3fa5555500057882 */ /* 0x000fe20000000000 */
[----:B-1----:R-:W-:-:S05]  /*18a0*/  DFMA R36, R30, -R32, 1 ;  /* 0x3ff000001e24742b */ /* 0x002fca0000000820 */
[----:B------:R-:W-:Y:S01]  /*18b0*/  DFMA R34, R28, R34, UR4 ;  /* 0x000000041c227e2b */ /* 0x000fe20008000022 */
[----:B------:R-:W-:Y:S01]  /*18c0*/  UMOV UR4, 0x55555540 ;  /* 0x5555554000047882 */ /* 0x000fe20000000000 */
[----:B------:R-:W-:Y:S01]  /*18d0*/  UMOV UR5, 0x3fc55555 ;  /* 0x3fc5555500057882 */ /* 0x000fe20000000000 */
[----:B------:R-:W-:-:S05]  /*18e0*/  DFMA R36, R36, R36, R36 ;  /* 0x000000242424722b */ /* 0x000fca0000000024 */
[----:B------:R-:W-:Y:S01]  /*18f0*/  DFMA R34, R28, R34, UR4 ;  /* 0x000000041c227e2b */ /* 0x000fe20008000022 */
[----:B------:R-:W-:Y:S01]  /*1900*/  UMOV UR4, 0x5 ;  /* 0x0000000500047882 */ /* 0x000fe20000000000 */
[----:B------:R-:W-:Y:S01]  /*1910*/  UMOV UR5, 0x3fe00000 ;  /* 0x3fe0000000057882 */ /* 0x000fe20000000000 */
[----:B------:R-:W-:-:S05]  /*1920*/  DFMA R36, R30, R36, R30 ;  /* 0x000000241e24722b */ /* 0x000fca000000001e */
[----:B------:R-:W-:Y:S01]  /*1930*/  DFMA R34, R28, R34, UR4 ;  /* 0x000000041c227e2b */ /* 0x000fe20008000022 */
[----:B------:R-:W-:Y:S01]  /*1940*/  UMOV UR4, 0x8dc96626 ;  /* 0x8dc9662600047882 */ /* 0x000fe20000000000 */
[----:B------:R-:W-:Y:S01]  /*1950*/  UMOV UR5, 0x4017afb4 ;  /* 0x4017afb400057882 */ /* 0x000fe20000000000 */
[----:B------:R-:W-:Y:S02]  /*1960*/  DFMA R30, R36, -R32, 1 ;  /* 0x3ff00000241e742b */ /* 0x000fe40000000820 */
[----:B------:R-:W-:-:S03]  /*1970*/  DSETP.GE.AND P0, PT, |R42|, UR4, PT ;  /* 0x000000042a007e2a */ /* 0x000fc6000bf06200 */
[----:B------:R-:W-:-:S03]  /*1980*/  DMUL R34, R28, R34 ;  /* 0x000000221c227228 */ /* 0x000fc60000000000 */
[----:B------:R-:W-:Y:S02]  /*1990*/  DFMA R36, R36, R30, R36 ;  /* 0x0000001e2424722b */ /* 0x000fe40000000024 */
[----:B------:R-:W-:-:S03]  /*19a0*/  DFMA R30, R10, -R20, R2 ;  /* 0x800000140a1e722b */ /* 0x000fc60000000002 */
[----:B------:R-:W-:Y:S02]  /*19b0*/  DFMA R26, R28, R34, -R26 ;  /* 0x000000221c1a722b */ /* 0x000fe4000000081a */
[----:B0-----:R-:W-:-:S06]  /*19c0*/  DADD R2, -R40, 1 ;  /* 0x3ff0000028027429 */ /* 0x001fcc0000000100 */
[----:B------:R-:W-:Y:S01]  /*19d0*/  DADD R28, R28, R26 ;  /* 0x000000001c1c7229 */ /* 0x000fe2000000001a */
[----:B------:R-:W-:Y:S01]  /*19e0*/  FSETP.GEU.AND P1, PT, |R31|, 6.5827683646048100446e-37, PT ;  /* 0x036000001f00780b */ /* 0x000fe20003f2e200 */
[----:B------:R-:W-:-:S06]  /*19f0*/  DMUL R26, R36, R30 ;  /* 0x0000001e241a7228 */ /* 0x000fcc0000000000 */
[----:B------:R-:W-:Y:S02]  /*1a00*/  DFMA R2, -R28, R40, R2 ;  /* 0x000000281c02722b */ /* 0x000fe40000000102 */
[----:B------:R-:W-:-:S08]  /*1a10*/  DFMA R32, R26, -R32, R30 ;  /* 0x800000201a20722b */ /* 0x000fd0000000001e */
[----:B------:R-:W-:Y:S01]  /*1a20*/  DFMA R26, R36, R32, R26 ;  /* 0x00000020241a722b */ /* 0x000fe2000000001a */
[----:B------:R-:W-:Y:S02]  /*1a30*/  FSEL R3, R3, 1.875, !P0 ;  /* 0x3ff0000003037808 */ /* 0x000fe40004000000 */
[----:B------:R-:W-:Y:S02]  /*1a40*/  FSEL R2, R2, RZ, !P0 ;  /* 0x000000ff02027208 */ /* 0x000fe40004000000 */
[----:B------:R-:W-:-:S05]  /*1a50*/  LOP3.LUT R3, R3, 0x80000000, R43, 0xb8, !PT ;  /* 0x8000000003037812 */ /* 0x000fca00078eb82b */
[----:B------:R-:W-:Y:S01]  /*1a60*/  FFMA R0, RZ, 1.9267766475677490234, R27 ;  /* 0x3ff6a09eff007823 */ /* 0x000fe2000000001b */
[----:B------:R-:W-:-:S04]  /*1a70*/  DADD R2, R2, 1 ;  /* 0x3ff0000002027429 */ /* 0x000fc80000000000 */
[----:B------:R-:W-:-:S04]  /*1a80*/  FSETP.GT.AND P0, PT, |R0|, 1.469367938527859385e-39, PT ;  /* 0x001000000000780b */ /* 0x000fc80003f04200 */
[----:B------:R-:W-:-:S09]  /*1a90*/  DMUL R2, R2, 0.5 ;  /* 0x3fe0000002027828 */ /* 0x000fd20000000000 */
[----:B------:R-:W-:Y:S05]  /*1aa0*/  @P0 BRA P1, `(.L_x_174) ;  /* 0x0000000000200947 */ /* 0x000fea0000800000 */
[----:B------:R-:W-:Y:S01]  /*1ab0*/  MOV R32, R30 ;  /* 0x0000001e00207202 */ /* 0x000fe20000000f00 */
[----:B------:R-:W-:Y:S01]  /*1ac0*/  IMAD.MOV.U32 R33, RZ, RZ, R31 ;  /* 0x000000ffff217224 */ /* 0x000fe200078e001f */
[----:B------:R-:W-:Y:S01]  /*1ad0*/  MOV R0, 0x1b10 ;  /* 0x00001b1000007802 */ /* 0x000fe20000000f00 */
[----:B------:R-:W-:Y:S02]  /*1ae0*/  IMAD.MOV.U32 R30, RZ, RZ, 0x667f3bcd ;  /* 0x667f3bcdff1e7424 */ /* 0x000fe400078e00ff */
[----:B------:R-:W-:-:S07]  /*1af0*/  IMAD.MOV.U32 R31, RZ, RZ, 0x3ff6a09e ;  /* 0x3ff6a09eff1f7424 */ /* 0x000fce00078e00ff */
[----:B------:R-:W-:Y:S05]  /*1b00*/  CALL.REL.NOINC `($__internal_10_$__cuda_sm20_div_rn_f64_full) ;  /* 0x0000002800a47944 */ /* 0x000fea0003c00000 */
[----:B------:R-:W-:Y:S02]  /*1b10*/  IMAD.MOV.U32 R26, RZ, RZ, R42 ;  /* 0x000000ffff1a7224 */ /* 0x000fe400078e002a */
[----:B------:R-:W-:-:S07]  /*1b20*/  IMAD.MOV.U32 R27, RZ, RZ, R43 ;  /* 0x000000ffff1b7224 */ /* 0x000fce00078e002b */
.L_x_174:
[----:B------:R-:W-:Y:S05]  /*1b30*/  BSYNC.RECONVERGENT B3 ;  /* 0x0000000000037941 */ /* 0x000fea0003800200 */
.L_x_173:
[----:B------:R-:W-:Y:S01]  /*1b40*/  MOV R28, 0xdb46fa5f ;  /* 0xdb46fa5f001c7802 */ /* 0x000fe20000000f00 */
[----:B------:R-:W-:Y:S01]  /*1b50*/  IMAD.MOV.U32 R29, RZ, RZ, 0x3d47088f ;  /* 0x3d47088fff1d7424 */ /* 0x000fe200078e00ff */
[----:B------:R-:W-:Y:S01]  /*1b60*/  UMOV UR4, 0xfba6f279 ;  /* 0xfba6f27900047882 */ /* 0x000fe20000000000 */
[----:B------:R-:W-:Y:S01]  /*1b70*/  UMOV UR5, 0x3cf0679a ;  /* 0x3cf0679a00057882 */ /* 0x000fe20000000000 */
[----:B------:R-:W-:Y:S02]  /*1b80*/  IMAD.MOV.U32 R34, RZ, RZ, -0x7649667 ;  /* 0xf89b6999ff227424 */ /* 0x000fe400078e00ff */
[----:B------:R-:W-:Y:S01]  /*1b90*/  IMAD.MOV.U32 R35, RZ, RZ, 0x3e928a27 ;  /* 0x3e928a27ff237424 */ /* 0x000fe200078e00ff */
[----:B------:R-:W-:Y:S01]  /*1ba0*/  DFMA R28, |R26|, -UR4, R28 ;  /* 0x800000041a1c7c2b */ /* 0x000fe2000800021c */
        /* <DEDUP_REMOVED lines=70> */
[----:B------:R-:W-:-:S08]  /*2010*/  DADD R36, -R32, |R26| ;  /* 0x0000000020247229 */ /* 0x000fd0000000051a */
[----:B------:R-:W-:Y:S01]  /*2020*/  DFMA R36, R30, |R26|, R36 ;  /* 0x4000001a1e24722b */ /* 0x000fe20000000024 */
[----:B0-----:R-:W-:-:S06]  /*2030*/  FMUL R0, R0, 1.4426950216293334961 ;  /* 0x3fb8aa3b00007820 */ /* 0x001fcc0000400000 */
[----:B------:R-:W0:Y:S08]  /*2040*/  FRND R0, R0 ;  /* 0x0000000000007307 */ /* 0x000e300000201000 */
[----:B0-----:R0:W1:Y:S08]  /*2050*/  F2F.F64.F32 R28, R0 ;  /* 0x00000000001c7310 */ /* 0x0010700000201800 */
[----:B0-----:R-:W0:Y:S01]  /*2060*/  MUFU.EX2 R0, R0 ;  /* 0x0000000000007308 */ /* 0x001e220000000800 */
[----:B-1----:R-:W-:Y:S01]  /*2070*/  DFMA R28, R28, -UR4, -R32 ;  /* 0x800000041c1c7c2b */ /* 0x002fe20008000820 */
[----:B------:R-:W-:Y:S01]  /*2080*/  UMOV UR4, 0xa4741b81 ;  /* 0xa4741b8100047882 */ /* 0x000fe20000000000 */
[----:B------:R-:W-:-:S06]  /*2090*/  UMOV UR5, 0x3e5ae904 ;  /* 0x3e5ae90400057882 */ /* 0x000fcc0000000000 */
[C---:B------:R-:W-:Y:S01]  /*20a0*/  DFMA R34, R28.reuse, UR4, R34 ;  /* 0x000000041c227c2b */ /* 0x040fe20008000022 */
[----:B------:R-:W-:Y:S01]  /*20b0*/  UMOV UR4, 0x15ff7e07 ;  /* 0x15ff7e0700047882 */ /* 0x000fe20000000000 */
[----:B------:R-:W-:Y:S01]  /*20c0*/  UMOV UR5, 0x3ec71de7 ;  /* 0x3ec71de700057882 */ /* 0x000fe20000000000 */
[----:B0-----:R-:W0:Y:S05]  /*20d0*/  F2F.F64.F32 R30, R0 ;  /* 0x00000000001e7310 */ /* 0x001e2a0000201800 */
        /* <DEDUP_REMOVED lines=23> */
[----:B0-----:R-:W-:Y:S01]  /*2250*/  DADD R34, -R30, 1 ;  /* 0x3ff000001e227429 */ /* 0x001fe20000000100 */
[----:B------:R-:W-:Y:S02]  /*2260*/  UMOV UR5, 0x4017afb4 ;  /* 0x4017afb400057882 */ /* 0x000fe40000000000 */
[----:B------:R-:W-:-:S03]  /*2270*/  DSETP.GE.AND P0, PT, |R26|, UR4, PT ;  /* 0x000000041a007e2a */ /* 0x000fc6000bf06200 */
[----:B------:R-:W-:-:S08]  /*2280*/  DMUL R32, R28, R32 ;  /* 0x000000201c207228 */ /* 0x000fd00000000000 */
[----:B------:R-:W-:-:S08]  /*2290*/  DFMA R32, R28, R32, -R36 ;  /* 0x000000201c20722b */ /* 0x000fd00000000824 */
[----:B------:R-:W-:-:S08]  /*22a0*/  DADD R32, R28, R32 ;  /* 0x000000001c207229 */ /* 0x000fd00000000020 */
[----:B------:R-:W-:-:S10]  /*22b0*/  DFMA R32, -R32, R30, R34 ;  /* 0x0000001e2020722b */ /* 0x000fd40000000122 */
[----:B------:R-:W-:Y:S02]  /*22c0*/  FSEL R26, R33, 1.875, !P0 ;  /* 0x3ff00000211a7808 */ /* 0x000fe40004000000 */
[----:B------:R-:W-:Y:S02]  /*22d0*/  FSEL R32, R32, RZ, !P0 ;  /* 0x000000ff20207208 */ /* 0x000fe40004000000 */
[----:B------:R-:W-:-:S06]  /*22e0*/  LOP3.LUT R33, R26, 0x80000000, R27, 0xb8, !PT ;  /* 0x800000001a217812 */ /* 0x000fcc00078eb81b */
[----:B------:R-:W-:-:S08]  /*22f0*/  DADD R32, R32, 1 ;  /* 0x3ff0000020207429 */ /* 0x000fd00000000000 */
[----:B------:R-:W-:-:S08]  /*2300*/  DMUL R32, R32, 0.5 ;  /* 0x3fe0000020207828 */ /* 0x000fd00000000000 */
[----:B------:R-:W-:-:S08]  /*2310*/  DMUL R32, R12, R32 ;  /* 0x000000200c207228 */ /* 0x000fd00000000000 */
[----:B------:R-:W-:Y:S01]  /*2320*/  DFMA R2, R2, UR10, -R32 ;  /* 0x0000000a02027c2b */ /* 0x000fe20008000820 */
[----:B------:R-:W-:Y:S10]  /*2330*/  BRA `(.L_x_165) ;  /* 0x0000001000b47947 */ /* 0x000ff40003800000 */
.L_x_170:
[----:B------:R-:W0:Y:S01]  /*2340*/  MUFU.RCP64H R29, -1.4142131805419921875 ;  /* 0xbff6a09e001d7908 */ /* 0x000e220000001800 */
[----:B------:R-:W-:Y:S01]  /*2350*/  IMAD.MOV.U32 R26, RZ, RZ, 0x667f3bcd ;  /* 0x667f3bcdff1a7424 */ /* 0x000fe200078e00ff */
[----:B------:R-:W-:Y:S01]  /*2360*/  MOV R28, 0x1 ;  /* 0x00000001001c7802 */ /* 0x000fe20000000f00 */
[----:B------:R-:W-:Y:S01]  /*2370*/  IMAD.MOV.U32 R27, RZ, RZ, 0x3ff6a09e ;  /* 0x3ff6a09eff1b7424 */ /* 0x000fe200078e00ff */
[----:B------:R-:W-:Y:S01]  /*2380*/  DFMA R32, R10, -R20, R2 ;  /* 0x800000140a20722b */ /* 0x000fe20000000002 */
[----:B------:R-:W-:Y:S09]  /*2390*/  BSSY.RECONVERGENT B3, `(.L_x_175) ;  /* 0x0000011000037945 */ /* 0x000ff20003800200 */
[----:B------:R-:W-:Y:S01]  /*23a0*/  FSETP.GEU.AND P1, PT, |R33|, 6.5827683646048100446e-37, PT ;  /* 0x036000002100780b */ /* 0x000fe20003f2e200 */
[----:B0-----:R-:W-:-:S08]  /*23b0*/  DFMA R30, R28, R26, 1 ;  /* 0x3ff000001c1e742b */ /* 0x001fd0000000001a */
[----:B------:R-:W-:-:S08]  /*23c0*/  DFMA R30, R30, R30, R30 ;  /* 0x0000001e1e1e722b */ /* 0x000fd0000000001e */
[----:B------:R-:W-:-:S08]  /*23d0*/  DFMA R30, R28, R30, R28 ;  /* 0x0000001e1c1e722b */ /* 0x000fd0000000001c */
[----:B------:R-:W-:-:S08]  /*23e0*/  DFMA R28, R30, R26, 1 ;  /* 0x3ff000001e1c742b */ /* 0x000fd0000000001a */
[----:B------:R-:W-:-:S08]  /*23f0*/  DFMA R28, R30, R28, R30 ;  /* 0x0000001c1e1c722b */ /* 0x000fd0000000001e */
[----:B------:R-:W-:-:S08]  /*2400*/  DMUL R42, R32, R28 ;  /* 0x0000001c202a7228 */ /* 0x000fd00000000000 */
[----:B------:R-:W-:-:S08]  /*2410*/  DFMA R26, R42, R26, R32 ;  /* 0x0000001a2a1a722b */ /* 0x000fd00000000020 */
[----:B------:R-:W-:-:S10]  /*2420*/  DFMA R42, R28, R26, R42 ;  /* 0x0000001a1c2a722b */ /* 0x000fd4000000002a */
[----:B------:R-:W-:-:S05]  /*2430*/  FFMA R0, RZ, -1.9267766475677490234, R43 ;  /* 0xbff6a09eff007823 */ /* 0x000fca000000002b */
[----:B------:R-:W-:-:S13]  /*2440*/  FSETP.GT.AND P0, PT, |R0|, 1.469367938527859385e-39, PT ;  /* 0x001000000000780b */ /* 0x000fda0003f04200 */
[----:B------:R-:W-:Y:S05]  /*2450*/  @P0 BRA P1, `(.L_x_176) ;  /* 0x0000000000100947 */ /* 0x000fea0000800000 */
[----:B------:R-:W-:Y:S01]  /*2460*/  IMAD.MOV.U32 R30, RZ, RZ, 0x667f3bcd ;  /* 0x667f3bcdff1e7424 */ /* 0x000fe200078e00ff */
[----:B------:R-:W-:Y:S01]  /*2470*/  MOV R0, 0x24a0 ;  /* 0x000024a000007802 */ /* 0x000fe20000000f00 */
[----:B------:R-:W-:-:S07]  /*2480*/  IMAD.MOV.U32 R31, RZ, RZ, -0x40095f62 ;  /* 0xbff6a09eff1f7424 */ /* 0x000fce00078e00ff */
[----:B------:R-:W-:Y:S05]  /*2490*/  CALL.REL.NOINC `($__internal_10_$__cuda_sm20_div_rn_f64_full) ;  /* 0x0000002000407944 */ /* 0x000fea0003c00000 */
.L_x_176:
[----:B------:R-:W-:Y:S05]  /*24a0*/  BSYNC.RECONVERGENT B3 ;  /* 0x0000000000037941 */ /* 0x000fea0003800200 */
.L_x_175:
[----:B------:R-:W-:Y:S01]  /*24b0*/  IMAD.MOV.U32 R26, RZ, RZ, -0x24b905a1 ;  /* 0xdb46fa5fff1a7424 */ /* 0x000fe200078e00ff */
[----:B------:R-:W-:Y:S01]  /*24c0*/  UMOV UR4, 0xfba6f279 ;  /* 0xfba6f27900047882 */ /* 0x000fe20000000000 */
[----:B------:R-:W-:Y:S01]  /*24d0*/  IMAD.MOV.U32 R27, RZ, RZ, 0x3d47088f ;  /* 0x3d47088fff1b7424 */ /* 0x000fe200078e00ff */
[----:B------:R-:W-:Y:S01]  /*24e0*/  UMOV UR5, 0x3cf0679a ;  /* 0x3cf0679a00057882 */ /* 0x000fe20000000000 */
[----:B------:R-:W-:Y:S01]  /*24f0*/  IMAD.MOV.U32 R28, RZ, RZ, -0x7649667 ;  /* 0xf89b6999ff1c7424 */ /* 0x000fe200078e00ff */
[----:B------:R-:W-:Y:S01]  /*2500*/  MOV R29, 0x3e928a27 ;  /* 0x3e928a27001d7802 */ /* 0x000fe20000000f00 */
[----:B------:R-:W-:Y:S01]  /*2510*/  IMAD.MOV.U32 R30, RZ, RZ, 0x667f3bcd ;  /* 0x667f3bcdff1e7424 */ /* 0x000fe200078e00ff */
[----:B------:R-:W-:Y:S01]  /*2520*/  FSETP.GEU.AND P1, PT, |R3|, 6.5827683646048100446e-37, PT ;  /* 0x036000000300780b */ /* 0x000fe20003f2e200 */
[----:B------:R-:W-:Y:S01]  /*2530*/  DFMA R26, |R42|, -UR4, R26 ;  /* 0x800000042a1a7c2b */ /* 0x000fe2000800021a */
[----:B------:R-:W-:Y:S01]  /*2540*/  UMOV UR4, 0xb976a9b2 ;  /* 0xb976a9b200047882 */ /* 0x000fe20000000000 */
[----:B------:R-:W-:Y:S01]  /*2550*/  UMOV UR5, 0x3d8df9f9 ;  /* 0x3d8df9f900057882 */ /* 0x000fe20000000000 */
[----:B------:R-:W-:Y:S01]  /*2560*/  IMAD.MOV.U32 R31, RZ, RZ, 0x3ff6a09e ;  /* 0x3ff6a09eff1f7424 */ /* 0x000fe200078e00ff */
[----:B------:R-:W-:Y:S04]  /*2570*/  BSSY.RECONVERGENT B3, `(.L_x_177) ;  /* 0x000008b000037945 */ /* 0x000fe80003800200 */
        /* <DEDUP_REMOVED lines=71> */
[----:B0-----:R-:W-:Y:S01]  /*29f0*/  MUFU.EX2 R0, R0 ;  /* 0x0000000000007308 */ /* 0x001fe20000000800 */
[----:B-1----:R-:W-:Y:S01]  /*2a00*/  DFMA R26, R26, -UR4, -R32 ;  /* 0x800000041a1a7c2b */ /* 0x002fe20008000820 */
[----:B------:R-:W-:Y:S01]  /*2a10*/  UMOV UR4, 0xa4741b81 ;  /* 0xa4741b8100047882 */ /* 0x000fe20000000000 */
[----:B------:R-:W-:Y:S01]  /*2a20*/  UMOV UR5, 0x3e5ae904 ;  /* 0x3e5ae90400057882 */ /* 0x000fe20000000000 */
[----:B------:R-:W-:-:S05]  /*2a30*/  DADD R32, -R32, |R42| ;  /* 0x0000000020207229 */ /* 0x000fca000000052a */
[----:B------:R-:W-:Y:S01]  /*2a40*/  DFMA R28, R26, UR4, R28 ;  /* 0x000000041a1c7c2b */ /* 0x000fe2000800001c */
[----:B------:R-:W-:Y:S01]  /*2a50*/  UMOV UR4, 0x15ff7e07 ;  /* 0x15ff7e0700047882 */ /* 0x000fe20000000000 */
[----:B------:R-:W-:Y:S01]  /*2a60*/  UMOV UR5, 0x3ec71de7 ;  /* 0x3ec71de700057882 */ /* 0x000fe20000000000 */
[----:B------:R-:W-:-:S05]  /*2a70*/  DFMA R32, R40, |R42|, R32 ;  /* 0x4000002a2820722b */ /* 0x000fca0000000020 */
        /* <DEDUP_REMOVED lines=12> */
[----:B------:R-:W0:Y:S01]  /*2b40*/  MUFU.RCP64H R29, -1.4142131805419921875 ;  /* 0xbff6a09e001d7908 */ /* 0x000e220000001800 */
[----:B------:R-:W-:-:S04]  /*2b50*/  IMAD.MOV.U32 R28, RZ, RZ, 0x1 ;  /* 0x00000001ff1c7424 */ /* 0x000fc800078e00ff */
[----:B------:R-:W-:Y:S01]  /*2b60*/  DFMA R34, R26, R34, UR4 ;  /* 0x000000041a227e2b */ /* 0x000fe20008000022 */
[----:B------:R-:W-:Y:S01]  /*2b70*/  UMOV UR4, 0x5555211a ;  /* 0x5555211a00047882 */ /* 0x000fe20000000000 */
[----:B------:R-:W-:-:S06]  /*2b80*/  UMOV UR5, 0x3fa55555 ;  /* 0x3fa5555500057882 */ /* 0x000fcc0000000000 */
[----:B------:R-:W-:Y:S01]  /*2b90*/  DFMA R34, R26, R34, UR4 ;  /* 0x000000041a227e2b */ /* 0x000fe20008000022 */
[----:B------:R-:W-:Y:S01]  /*2ba0*/  UMOV UR4, 0x55555540 ;  /* 0x5555554000047882 */ /* 0x000fe20000000000 */
[----:B------:R-:W-:Y:S01]  /*2bb0*/  UMOV UR5, 0x3fc55555 ;  /* 0x3fc5555500057882 */ /* 0x000fe20000000000 */
[----:B0-----:R-:W-:-:S05]  /*2bc0*/  DFMA R36, R28, R30, 1 ;  /* 0x3ff000001c24742b */ /* 0x001fca000000001e */
[----:B------:R-:W-:Y:S01]  /*2bd0*/  DFMA R34, R26, R34, UR4 ;  /* 0x000000041a227e2b */ /* 0x000fe20008000022 */
[----:B------:R-:W-:Y:S01]  /*2be0*/  UMOV UR4, 0x5 ;  /* 0x0000000500047882 */ /* 0x000fe20000000000 */
[----:B------:R-:W-:Y:S01]  /*2bf0*/  UMOV UR5, 0x3fe00000 ;  /* 0x3fe0000000057882 */ /* 0x000fe20000000000 */
[----:B------:R-:W-:-:S05]  /*2c00*/  DFMA R36, R36, R36, R36 ;  /* 0x000000242424722b */ /* 0x000fca0000000024 */
[----:B------:R-:W-:Y:S01]  /*2c10*/  DFMA R34, R26, R34, UR4 ;  /* 0x000000041a227e2b */ /* 0x000fe20008000022 */
[----:B------:R-:W-:Y:S01]  /*2c20*/  UMOV UR4, 0x8dc96626 ;  /* 0x8dc9662600047882 */ /* 0x000fe20000000000 */
[----:B------:R-:W-:Y:S01]  /*2c30*/  UMOV UR5, 0x4017afb4 ;  /* 0x4017afb400057882 */ /* 0x000fe20000000000 */
[----:B------:R-:W-:Y:S01]  /*2c40*/  DFMA R36, R28, R36, R28 ;  /* 0x000000241c24722b */ /* 0x000fe2000000001c */
[----:B------:R-:W0:Y:S01]  /*2c50*/  F2F.F64.F32 R28, R0 ;  /* 0x00000000001c7310 */ /* 0x000e220000201800 */
[----:B------:R-:W-:-:S03]  /*2c60*/  DSETP.GE.AND P0, PT, |R42|, UR4, PT ;  /* 0x000000042a007e2a */ /* 0x000fc6000bf06200 */
[----:B------:R-:W-:-:S08]  /*2c70*/  DMUL R34, R26, R34 ;  /* 0x000000221a227228 */ /* 0x000fd00000000000 */
[----:B------:R-:W-:Y:S02]  /*2c80*/  DFMA R34, R26, R34, -R32 ;  /* 0x000000221a22722b */ /* 0x000fe40000000820 */
[----:B------:R-:W-:-:S06]  /*2c90*/  DFMA R32, R36, R30, 1 ;  /* 0x3ff000002420742b */ /* 0x000fcc000000001e */
[----:B------:R-:W-:Y:S02]  /*2ca0*/  DADD R34, R26, R34 ;  /* 0x000000001a227229 */ /* 0x000fe40000000022 */
[----:B0-----:R-:W-:Y:S02]  /*2cb0*/  DADD R26, -R28, 1 ;  /* 0x3ff000001c1a7429 */ /* 0x001fe40000000100 */
[----:B------:R-:W-:-:S06]  /*2cc0*/  DFMA R32, R36, R32, R36 ;  /* 0x000000202420722b */ /* 0x000fcc0000000024 */
[----:B------:R-:W-:Y:S02]  /*2cd0*/  DFMA R26, -R34, R28, R26 ;  /* 0x0000001c221a722b */ /* 0x000fe4000000011a */
[----:B------:R-:W-:-:S08]  /*2ce0*/  DMUL R28, R32, R2 ;  /* 0x00000002201c7228 */ /* 0x000fd00000000000 */
[----:B------:R-:W-:Y:S01]  /*2cf0*/  DFMA R30, R28, R30, R2 ;  /* 0x0000001e1c1e722b */ /* 0x000fe20000000002 */
[----:B------:R-:W-:Y:S02]  /*2d00*/  FSEL R27, R27, 1.875, !P0 ;  /* 0x3ff000001b1b7808 */ /* 0x000fe40004000000 */
[----:B------:R-:W-:Y:S02]  /*2d10*/  FSEL R26, R26, RZ, !P0 ;  /* 0x000000ff1a1a7208 */ /* 0x000fe40004000000 */
[----:B------:R-:W-:-:S03]  /*2d20*/  LOP3.LUT R27, R27, 0x80000000, R43, 0xb8, !PT ;  /* 0x800000001b1b7812 */ /* 0x000fc600078eb82b */
[----:B------:R-:W-:-:S03]  /*2d30*/  DFMA R28, R32, R30, R28 ;  /* 0x0000001e201c722b */ /* 0x000fc6000000001c */
[----:B------:R-:W-:-:S07]  /*2d40*/  DADD R26, R26, 1 ;  /* 0x3ff000001a1a7429 */ /* 0x000fce0000000000 */
[----:B------:R-:W-:Y:S01]  /*2d50*/  FFMA R0, RZ, -1.9267766475677490234, R29 ;  /* 0xbff6a09eff007823 */ /* 0x000fe2000000001d */
[----:B------:R-:W-:-:S04]  /*2d60*/  DMUL R26, R26, 0.5 ;  /* 0x3fe000001a1a7828 */ /* 0x000fc80000000000 */
[----:B------:R-:W-:-:S04]  /*2d70*/  FSETP.GT.AND P0, PT, |R0|, 1.469367938527859385e-39, PT ;  /* 0x001000000000780b */ /* 0x000fc80003f04200 */
[----:B------:R-:W-:-:S09]  /*2d80*/  DMUL R26, R12, R26 ;  /* 0x0000001a0c1a7228 */ /* 0x000fd20000000000 */
[----:B------:R-:W-:Y:S05]  /*2d90*/  @P0 BRA P1, `(.L_x_178) ;  /* 0x0000000000200947 */ /* 0x000fea0000800000 */
[----:B------:R-:W-:Y:S01]  /*2da0*/  IMAD.MOV.U32 R32, RZ, RZ, R2 ;  /* 0x000000ffff207224 */ /* 0x000fe200078e0002 */
[----:B------:R-:W-:Y:S01]  /*2db0*/  MOV R30, 0x667f3bcd ;  /* 0x667f3bcd001e7802 */ /* 0x000fe20000000f00 */
[----:B------:R-:W-:Y:S01]  /*2dc0*/  IMAD.MOV.U32 R33, RZ, RZ, R3 ;  /* 0x000000ffff217224 */ /* 0x000fe200078e0003 */
[----:B------:R-:W-:Y:S01]  /*2dd0*/  MOV R0, 0x2e00 ;  /* 0x00002e0000007802 */ /* 0x000fe20000000f00 */
[----:B------:R-:W-:-:S07]  /*2de0*/  IMAD.MOV.U32 R31, RZ, RZ, -0x40095f62 ;  /* 0xbff6a09eff1f7424 */ /* 0x000fce00078e00ff */
[----:B------:R-:W-:Y:S05]  /*2df0*/  CALL.REL.NOINC `($__internal_10_$__cuda_sm20_div_rn_f64_full) ;  /* 0x0000001400e87944 */ /* 0x000fea0003c00000 */
[----:B------:R-:W-:Y:S02]  /*2e00*/  IMAD.MOV.U32 R28, RZ, RZ, R42 ;  /* 0x000000ffff1c7224 */ /* 0x000fe400078e002a */
[----:B------:R-:W-:-:S07]  /*2e10*/  IMAD.MOV.U32 R29, RZ, RZ, R43 ;  /* 0x000000ffff1d7224 */ /* 0x000fce00078e002b */
.L_x_178:
[----:B------:R-:W-:Y:S05]  /*2e20*/  BSYNC.RECONVERGENT B3 ;  /* 0x0000000000037941 */ /* 0x000fea0003800200 */
.L_x_177:
[----:B------:R-:W-:Y:S01]  /*2e30*/  IMAD.MOV.U32 R2, RZ, RZ, -0x24b905a1 ;  /* 0xdb46fa5fff027424 */ /* 0x000fe200078e00ff */
[----:B------:R-:W-:Y:S01]  /*2e40*/  UMOV UR4, 0xfba6f279 ;  /* 0xfba6f27900047882 */ /* 0x000fe20000000000 */
[----:B------:R-:W-:Y:S01]  /*2e50*/  IMAD.MOV.U32 R3, RZ, RZ, 0x3d47088f ;  /* 0x3d47088fff037424 */ /* 0x000fe200078e00ff */
[----:B------:R-:W-:Y:S01]  /*2e60*/  UMOV UR5, 0x3cf0679a ;  /* 0x3cf0679a00057882 */ /* 0x000fe20000000000 */
[----:B------:R-:W-:Y:S01]  /*2e70*/  MOV R34, 0xf89b6999 ;  /* 0xf89b699900227802 */ /* 0x000fe20000000f00 */
[----:B------:R-:W-:-:S03]  /*2e80*/  IMAD.MOV.U32 R35, RZ, RZ, 0x3e928a27 ;  /* 0x3e928a27ff237424 */ /* 0x000fc600078e00ff */
        /* <DEDUP_REMOVED lines=119> */
[----:B------:R-:W-:-:S11]  /*3600*/  DFMA R2, -R32, UR10, R26 ;  /* 0x0000000a20027c2b */ /* 0x000fd6000800011a */
.L_x_165:
[----:B------:R-:W-:Y:S05]  /*3610*/  BSYNC.RECONVERGENT B2 ;  /* 0x0000000000027941 */ /* 0x000fea0003800200 */
.L_x_164:
[----:B------:R-:W-:Y:S01]  /*3620*/  DFMA R2, R22, -0.5, R2 ;  /* 0xbfe000001602782b */ /* 0x000fe20000000002 */
[----:B------:R-:W-:Y:S01]  /*3630*/  UMOV UR4, 0xa0b5ed8d ;  /* 0xa0b5ed8d00047882 */ /* 0x000fe20000000000 */
[----:B------:R-:W-:Y:S01]  /*3640*/  UMOV UR5, 0x3eb0c6f7 ;  /* 0x3eb0c6f700057882 */ /* 0x000fe20000000000 */
[----:B------:R-:W-:Y:S02]  /*3650*/  IMAD.MOV.U32 R26, RZ, RZ, R10 ;  /* 0x000000ffff1a7224 */ /* 0x000fe400078e000a */
[----:B------:R-:W-:-:S03]  /*3660*/  IMAD.MOV.U32 R27, RZ, RZ, R11 ;  /* 0x000000ffff1b7224 */ /* 0x000fc600078e000b */
[----:B------:R-:W-:-:S14]  /*3670*/  DSETP.GEU.AND P0, PT, |R2|, UR4, PT ;  /* 0x0000000402007e2a */ /* 0x000fdc000bf0e200 */
[----:B------:R-:W-:Y:S05]  /*3680*/  @!P0 BRA `(.L_x_179) ;  /* 0x0000000c00b08947 */ /* 0x000fea0003800000 */
[----:B------:R-:W-:Y:S01]  /*3690*/  DSETP.GTU.AND P0, PT, R24, RZ, PT ;  /* 0x000000ff1800722a */ /* 0x000fe20003f0c000 */
[----:B------:R-:W-:Y:S01]  /*36a0*/  BSSY.RECONVERGENT B2, `(.L_x_180) ;  /* 0x00000b5000027945 */ /* 0x000fe20003800200 */
[----:B------:R-:W-:-:S12]  /*36b0*/  CS2R R30, SRZ ;  /* 0x00000000001e7805 */ /* 0x000fd8000001ff00 */
[----:B------:R-:W-:Y:S05]  /*36c0*/  @!P0 BRA `(.L_x_181) ;  /* 0x0000000800c88947 */ /* 0x000fea0003800000 */
[C---:B------:R-:W-:Y:S01]  /*36d0*/  DMUL R30, R10.reuse, R20 ;  /* 0x000000140a1e7228 */ /* 0x040fe20000000000 */
[----:B------:R-:W-:Y:S01]  /*36e0*/  IMAD.MOV.U32 R44, RZ, RZ, 0x1 ;  /* 0x00000001ff2c7424 */ /* 0x000fe200078e00ff */
[----:B------:R-:W-:Y:S01]  /*36f0*/  ISETP.GT.U32.AND P0, PT, R9, 0x7feffffe, PT ;  /* 0x7feffffe0900780c */ /* 0x000fe20003f04070 */
[----:B------:R-:W-:Y:S01]  /*3700*/  DMUL R28, R10, 0.5 ;  /* 0x3fe000000a1c7828 */ /* 0x000fe20000000000 */
[----:B------:R-:W-:Y:S01]  /*3710*/  BSSY.RECONVERGENT B1, `(.L_x_182) ;  /* 0x0000045000017945 */ /* 0x000fe20003800200 */
[----:B------:R-:W-:Y:S01]  /*3720*/  IMAD.MOV.U32 R40, RZ, RZ, R14 ;  /* 0x000000ffff287224 */ /* 0x000fe200078e000e */
[----:B------:R-:W0:Y:S01]  /*3730*/  MUFU.RCP64H R45, R31 ;  /* 0x0000001f002d7308 */ /* 0x000e220000001800 */
[----:B------:R-:W-:Y:S01]  /*3740*/  MOV R41, R15 ;  /* 0x0000000f00297202 */ /* 0x000fe20000000f00 */
[----:B0-----:R-:W-:-:S08]  /*3750*/  DFMA R26, -R30, R44, 1 ;  /* 0x3ff000001e1a742b */ /* 0x001fd0000000012c */
[----:B------:R-:W-:-:S08]  /*3760*/  DFMA R26, R26, R26, R26 ;  /* 0x0000001a1a1a722b */ /* 0x000fd0000000001a */
[----:B------:R-:W-:Y:S02]  /*3770*/  DFMA R44, R44, R26, R44 ;  /* 0x0000001a2c2c722b */ /* 0x000fe4000000002c */
[----:B------:R-:W-:-:S06]  /*3780*/  DFMA R26, R28, R10, UR12 ;  /* 0x0000000c1c1a7e2b */ /* 0x000fcc000800000a */
[----:B------:R-:W-:Y:S01]  /*3790*/  DFMA R42, -R30, R44, 1 ;  /* 0x3ff000001e2a742b */ /* 0x000fe2000000012c */
[----:B------:R-:W-:Y:S10]  /*37a0*/  @P0 BRA `(.L_x_183) ;  /* 0x0000000000ec0947 */ /* 0x000ff40003800000 */
[----:B------:R-:W-:Y:S01]  /*37b0*/  ISETP.GT.U32.AND P0, PT, R7, 0x3ff6a09e, PT ;  /* 0x3ff6a09e0700780c */ /* 0x000fe20003f04070 */
[----:B------:R-:W-:Y:S01]  /*37c0*/  IMAD.MOV.U32 R34, RZ, RZ, R18 ;  /* 0x000000ffff227224 */ /* 0x000fe200078e0012 */
[----:B------:R-:W-:Y:S01]  /*37d0*/  UMOV UR4, 0x3ae80f1e ;  /* 0x3ae80f1e00047882 */ /* 0x000fe20000000000 */
[----:B------:R-:W-:Y:S01]  /*37e0*/  IMAD.MOV.U32 R28, RZ, RZ, RZ ;  /* 0x000000ffff1c7224 */ /* 0x000fe200078e00ff */
[----:B------:R-:W-:Y:S01]  /*37f0*/  FSEL R35, R38, R7, P0 ;  /* 0x0000000726237208 */ /* 0x000fe20000000000 */
[----:B------:R-:W-:-:S05]  /*3800*/  UMOV UR5, 0x3eb1380b ;  /* 0x3eb1380b00057882 */ /* 0x000fca0000000000 */
[C---:B------:R-:W-:Y:S02]  /*3810*/  DADD R36, R34.reuse, 1 ;  /* 0x3ff0000022247429 */ /* 0x040fe40000000000 */
[----:B------:R-:W-:-:S04]  /*3820*/  DADD R34, R34, -1 ;  /* 0xbff0000022227429 */ /* 0x000fc80000000000 */
[----:B------:R-:W0:Y:S02]  /*3830*/  MUFU.RCP64H R29, R37 ;  /* 0x00000025001d7308 */ /* 0x000e240000001800 */
[----:B0-----:R-:W-:Y:S01]  /*3840*/  DFMA R40, -R36, R28, 1 ;  /* 0x3ff000002428742b */ /* 0x001fe2000000011c */
[----:B------:R-:W-:Y:S02]  /*3850*/  IMAD.MOV.U32 R36, RZ, RZ, -0x748574fc ;  /* 0x8b7a8b04ff247424 */ /* 0x000fe400078e00ff */
[----:B------:R-:W-:-:S05]  /*3860*/  IMAD.MOV.U32 R37, RZ, RZ, 0x3ed0ee25 ;  /* 0x3ed0ee25ff257424 */ /* 0x000fca00078e00ff */
        /* <DEDUP_REMOVED lines=8> */
[----:B------:R-:W-:Y:S02]  /*38f0*/  DMUL R32, R40, R32 ;  /* 0x0000002028207228 */ /* 0x000fe40000000000 */
        /* <DEDUP_REMOVED lines=21> */
[----:B------:R-:W-:Y:S01]  /*3a50*/  DMUL R36, R34, R36 ;  /* 0x0000002422247228 */ /* 0x000fe20000000000 */
[C---:B------:R-:W-:Y:S01]  /*3a60*/  VIADD R34, R6.reuse, 0x1 ;  /* 0x0000000106227836 */ /* 0x040fe20000000000 */
[----:B------:R-:W-:Y:S01]  /*3a70*/  @!P0 IADD3 R34, PT, PT, R6, RZ, RZ ;  /* 0x000000ff06228210 */ /* 0x000fe20007ffe0ff */
[----:B------:R-:W-:-:S03]  /*3a80*/  IMAD.MOV.U32 R35, RZ, RZ, 0x43300000 ;  /* 0x43300000ff237424 */ /* 0x000fc600078e00ff */
[----:B------:R-:W-:Y:S02]  /*3a90*/  LOP3.LUT R34, R34, 0x80000000, RZ, 0x3c, !PT ;  /* 0x8000000022227812 */ /* 0x000fe400078e3cff */
[----:B------:R-:W-:-:S04]  /*3aa0*/  DFMA R32, R28, R36, R32 ;  /* 0x000000241c20722b */ /* 0x000fc80000000020 */
[----:B------:R-:W-:Y:S01]  /*3ab0*/  DADD R34, R34, -UR4 ;  /* 0x8000000422227e29 */ /* 0x000fe20008000000 */
[----:B------:R-:W-:Y:S01]  /*3ac0*/  UMOV UR4, 0xfefa39ef ;  /* 0xfefa39ef00047882 */ /* 0x000fe20000000000 */
[----:B------:R-:W-:-:S06]  /*3ad0*/  UMOV UR5, 0x3fe62e42 ;  /* 0x3fe62e4200057882 */ /* 0x000fcc0000000000 */
        /* <DEDUP_REMOVED lines=8> */
.L_x_183:
[----:B------:R-:W-:Y:S05]  /*3b60*/  BSYNC.RECONVERGENT B1 ;  /* 0x0000000000017941 */ /* 0x000fea0003800200 */
.L_x_182:
[----:B------:R-:W-:Y:S01]  /*3b70*/  DFMA R32, R24, R26, R40 ;  /* 0x0000001a1820722b */ /* 0x000fe20000000028 */
[----:B------:R-:W-:Y:S01]  /*3b80*/  BSSY.RECONVERGENT B3, `(.L_x_184) ;  /* 0x000000d000037945 */ /* 0x000fe20003800200 */
[----:B------:R-:W-:-:S08]  /*3b90*/  DFMA R42, R44, R42, R44 ;  /* 0x0000002a2c2a722b */ /* 0x000fd0000000002c */
        /* <DEDUP_REMOVED lines=11> */
.L_x_185:
[----:B------:R-:W-:Y:S05]  /*3c50*/  BSYNC.RECONVERGENT B3 ;  /* 0x0000000000037941 */ /* 0x000fea0003800200 */
.L_x_184:
[----:B------:R-:W-:Y:S01]  /*3c60*/  DMUL R26, R28, -0.5 ;  /* 0xbfe000001c1a7828 */ /* 0x000fe20000000000 */
[----:B------:R-:W-:Y:S01]  /*3c70*/  IMAD.MOV.U32 R30, RZ, RZ, 0x652b82fe ;  /* 0x652b82feff1e7424 */ /* 0x000fe200078e00ff */
[----:B------:R-:W-:Y:S01]  /*3c80*/  UMOV UR4, 0xfefa39ef ;  /* 0xfefa39ef00047882 */ /* 0x000fe20000000000 */
[----:B------:R-:W-:Y:S01]  /*3c90*/  IMAD.MOV.U32 R31, RZ, RZ, 0x3ff71547 ;  /* 0x3ff71547ff1f7424 */ /* 0x000fe200078e00ff */
[----:B------:R-:W-:Y:S01]  /*3ca0*/  UMOV UR5, 0x3fe62e42 ;  /* 0x3fe62e4200057882 */ /* 0x000fe20000000000 */
[----:B------:R-:W0:Y:S01]  /*3cb0*/  MUFU.RCP64H R33, 2.5066280364990234375 ;  /* 0x40040d9300217908 */ /* 0x000e220000001800 */
[----:B------:R-:W-:Y:S01]  /*3cc0*/  IMAD.MOV.U32 R32, RZ, RZ, 0x1 ;  /* 0x00000001ff207424 */ /* 0x000fe200078e00ff */
[----:B------:R-:W-:Y:S01]  /*3cd0*/  BSSY.RECONVERGENT B1, `(.L_x_186) ;  /* 0x000003e000017945 */ /* 0x000fe20003800200 */
[----:B------:R-:W-:-:S08]  /*3ce0*/  DMUL R28, R26, R28 ;  /* 0x0000001c1a1c7228 */ /* 0x000fd00000000000 */
        /* <DEDUP_REMOVED lines=31> */
[----:B------:R-:W-:Y:S01]  /*3ee0*/  IMAD.MOV.U32 R26, RZ, RZ, 0x1ff62705 ;  /* 0x1ff62705ff1a7424 */ /* 0x000fe200078e00ff */
[----:B------:R-:W-:Y:S01]  /*3ef0*/  UMOV UR5, 0x3fc55555 ;  /* 0x3fc5555500057882 */ /* 0x000fe20000000000 */
[----:B------:R-:W-:-:S04]  /*3f00*/  IMAD.MOV.U32 R27, RZ, RZ, 0x40040d93 ;  /* 0x40040d93ff1b7424 */ /* 0x000fc800078e00ff */
[----:B------:R-:W-:Y:S01]  /*3f10*/  DFMA R34, R40, R34, UR4 ;  /* 0x0000000428227e2b */ /* 0x000fe20008000022 */
[----:B------:R-:W-:Y:S01]  /*3f20*/  UMOV UR4, 0xb ;  /* 0x0000000b00047882 */ /* 0x000fe20000000000 */
[----:B0-----:R-:W-:Y:S01]  /*3f30*/  DFMA R36, R32, -R26, 1 ;  /* 0x3ff000002024742b */ /* 0x001fe2000000081a */
[----:B------:R-:W-:-:S05]  /*3f40*/  UMOV UR5, 0x3fe00000 ;  /* 0x3fe0000000057882 */ /* 0x000fca0000000000 */
[----:B------:R-:W-:Y:S02]  /*3f50*/  DFMA R34, R40, R34, UR4 ;  /* 0x0000000428227e2b */ /* 0x000fe40008000022 */
[----:B------:R-:W-:-:S06]  /*3f60*/  DFMA R36, R36, R36, R36 ;  /* 0x000000242424722b */ /* 0x000fcc0000000024 */
[----:B------:R-:W-:Y:S02]  /*3f70*/  DFMA R34, R40, R34, 1 ;  /* 0x3ff000002822742b */ /* 0x000fe40000000022 */
[----:B------:R-:W-:-:S06]  /*3f80*/  DFMA R36, R32, R36, R32 ;  /* 0x000000242024722b */ /* 0x000fcc0000000020 */
[----:B------:R-:W-:Y:S02]  /*3f90*/  DFMA R34, R40, R34, 1 ;  /* 0x3ff000002822742b */ /* 0x000fe40000000022 */
[----:B------:R-:W-:-:S08]  /*3fa0*/  DFMA R32, R36, -R26, 1 ;  /* 0x3ff000002420742b */ /* 0x000fd0000000081a */
[----:B------:R-:W-:Y:S01]  /*3fb0*/  DFMA R36, R36, R32, R36 ;  /* 0x000000202424722b */ /* 0x000fe20000000024 */
[----:B------:R-:W-:Y:S01]  /*3fc0*/  IMAD R33, R30, 0x100000, R35 ;  /* 0x001000001e217824 */ /* 0x000fe200078e0223 */
[----:B------:R-:W-:Y:S01]  /*3fd0*/  MOV R32, R34 ;  /* 0x0000002200207202 */ /* 0x000fe20000000f00 */
[----:B------:R-:W-:Y:S08]  /*3fe0*/  @!P0 BRA `(.L_x_187) ;  /* 0x0000000000308947 */ /* 0x000ff00003800000 */
        /* <DEDUP_REMOVED lines=12> */
.L_x_187:
[----:B------:R-:W-:Y:S05]  /*40b0*/  BSYNC.RECONVERGENT B1 ;  /* 0x0000000000017941 */ /* 0x000fea0003800200 */
.L_x_186:
[----:B------:R-:W-:Y:S01]  /*40c0*/  IMAD.MOV.U32 R30, RZ, RZ, R32 ;  /* 0x000000ffff1e7224 */ /* 0x000fe200078e0020 */
[----:B------:R-:W-:Y:S01]  /*40d0*/  FSETP.GEU.AND P1, PT, |R33|, 6.5827683646048100446e-37, PT ;  /* 0x036000002100780b */ /* 0x000fe20003f2e200 */
[----:B------:R-:W-:Y:S01]  /*40e0*/  IMAD.MOV.U32 R31, RZ, RZ, R33 ;  /* 0x000000ffff1f7224 */ /* 0x000fe200078e0021 */
[----:B------:R-:W-:Y:S05]  /*40f0*/  BSSY.RECONVERGENT B3, `(.L_x_188) ;  /* 0x000000d000037945 */ /* 0x000fea0003800200 */
[----:B------:R-:W-:-:S08]  /*4100*/  DMUL R28, R36, R30 ;  /* 0x0000001e241c7228 */ /* 0x000fd00000000000 */
[----:B------:R-:W-:-:S08]  /*4110*/  DFMA R26, R28, -R26, R30 ;  /* 0x8000001a1c1a722b */ /* 0x000fd0000000001e */
[----:B------:R-:W-:-:S10]  /*4120*/  DFMA R26, R36, R26, R28 ;  /* 0x0000001a241a722b */ /* 0x000fd4000000001c */
[----:B------:R-:W-:-:S05]  /*4130*/  FFMA R0, RZ, 2.0633285045623779297, R27 ;  /* 0x40040d93ff007823 */ /* 0x000fca000000001b */
[----:B------:R-:W-:-:S13]  /*4140*/  FSETP.GT.AND P0, PT, |R0|, 1.469367938527859385e-39, PT ;  /* 0x001000000000780b */ /* 0x000fda0003f04200 */
[----:B------:R-:W-:Y:S05]  /*4150*/  @P0 BRA P1, `(.L_x_189) ;  /* 0x0000000000180947 */ /* 0x000fea0000800000 */
[----:B------:R-:W-:Y:S01]  /*4160*/  MOV R30, 0x1ff62705 ;  /* 0x1ff62705001e7802 */ /* 0x000fe20000000f00 */
[----:B------:R-:W-:Y:S01]  /*4170*/  IMAD.MOV.U32 R31, RZ, RZ, 0x40040d93 ;  /* 0x40040d93ff1f7424 */ /* 0x000fe200078e00ff */
[----:B------:R-:W-:-:S07]  /*4180*/  MOV R0, 0x41a0 ;  /* 0x000041a000007802 */ /* 0x000fce0000000f00 */
[----:B------:R-:W-:Y:S05]  /*4190*/  CALL.REL.NOINC `($__internal_10_$__cuda_sm20_div_rn_f64_full) ;  /* 0x0000000400007944 */ /* 0x000fea0003c00000 */
[----:B------:R-:W-:Y:S02]  /*41a0*/  IMAD.MOV.U32 R26, RZ, RZ, R42 ;  /* 0x000000ffff1a7224 */ /* 0x000fe400078e002a */
[----:B------:R-:W-:-:S07]  /*41b0*/  IMAD.MOV.U32 R27, RZ, RZ, R43 ;  /* 0x000000ffff1b7224 */ /* 0x000fce00078e002b */
.L_x_189:
[----:B------:R-:W-:Y:S05]  /*41c0*/  BSYNC.RECONVERGENT B3 ;  /* 0x0000000000037941 */ /* 0x000fea0003800200 */
.L_x_188:
[----:B------:R-:W-:-:S08]  /*41d0*/  DMUL R26, R26, UR10 ;  /* 0x0000000a1a1a7c28 */ /* 0x000fd00008000000 */
[----:B------:R-:W-:-:S11]  /*41e0*/  DMUL R30, R26, R20 ;  /* 0x000000141a1e7228 */ /* 0x000fd60000000000 */
.L_x_181:
[----:B------:R-:W-:Y:S05]  /*41f0*/  BSYNC.RECONVERGENT B2 ;  /* 0x0000000000027941 */ /* 0x000fea0003800200 */
.L_x_180:
[----:B------:R-:W-:Y:S01]  /*4200*/  UMOV UR4, 0xe2308c3a ;  /* 0xe2308c3a00047882 */ /* 0x000fe20000000000 */
[----:B------:R-:W-:Y:S01]  /*4210*/  UMOV UR5, 0x3e45798e ;  /* 0x3e45798e00057882 */ /* 0x000fe20000000000 */
[----:B------:R-:W-:Y:S01]  /*4220*/  IMAD.MOV.U32 R26, RZ, RZ, -0x66666666 ;  /* 0x9999999aff1a7424 */ /* 0x000fe200078e00ff */
[----:B------:R-:W-:Y:S01]  /*4230*/  DSETP.GEU.AND P0, PT, |R30|, UR4, PT ;  /* 0x000000041e007e2a */ /* 0x000fe2000bf0e200 */
[----:B------:R-:W-:-:S13]  /*4240*/  IMAD.MOV.U32 R27, RZ, RZ, 0x3fc99999 ;  /* 0x3fc99999ff1b7424 */ /* 0x000fda00078e00ff */
[----:B------:R-:W-:Y:S05]  /*4250*/  @!P0 BRA `(.L_x_179) ;  /* 0x0000000000bc8947 */ /* 0x000fea0003800000 */
[----:B------:R-:W0:Y:S01]  /*4260*/  MUFU.RCP64H R27, R31 ;  /* 0x0000001f001b7308 */ /* 0x000e220000001800 */
[----:B------:R-:W-:Y:S01]  /*4270*/  MOV R26, 0x1 ;  /* 0x00000001001a7802 */ /* 0x000fe20000000f00 */
[----:B------:R-:W-:Y:S01]  /*4280*/  BSSY.RECONVERGENT B2, `(.L_x_190) ;  /* 0x0000013000027945 */ /* 0x000fe20003800200 */
[----:B------:R-:W-:-:S04]  /*4290*/  FSETP.GEU.AND P1, PT, |R3|, 6.5827683646048100446e-37, PT ;  /* 0x036000000300780b */ /* 0x000fc80003f2e200 */
        /* <DEDUP_REMOVED lines=8> */
[----:B------:R-:W-:-:S05]  /*4320*/  FFMA R0, RZ, R31, R27 ;  /* 0x0000001fff007223 */ /* 0x000fca000000001b */
[----:B------:R-:W-:-:S13]  /*4330*/  FSETP.GT.AND P0, PT, |R0|, 1.469367938527859385e-39, PT ;  /* 0x001000000000780b */ /* 0x000fda0003f04200 */
[----:B------:R-:W-:Y:S05]  /*4340*/  @P0 BRA P1, `(.L_x_191) ;  /* 0x0000000000180947 */ /* 0x000fea0000800000 */
[----:B------:R-:W-:Y:S01]  /*4350*/  IMAD.MOV.U32 R32, RZ, RZ, R2 ;  /* 0x000000ffff207224 */ /* 0x000fe200078e0002 */
[----:B------:R-:W-:Y:S01]  /*4360*/  MOV R0, 0x4390 ;  /* 0x0000439000007802 */ /* 0x000fe20000000f00 */
[----:B------:R-:W-:-:S07]  /*4370*/  IMAD.MOV.U32 R33, RZ, RZ, R3 ;  /* 0x000000ffff217224 */ /* 0x000fce00078e0003 */
[----:B------:R-:W-:Y:S05]  /*4380*/  CALL.REL.NOINC `($__internal_10_$__cuda_sm20_div_rn_f64_full) ;  /* 0x0000000000847944 */ /* 0x000fea0003c00000 */
[----:B------:R-:W-:Y:S02]  /*4390*/  IMAD.MOV.U32 R26, RZ, RZ, R42 ;  /* 0x000000ffff1a7224 */ /* 0x000fe400078e002a */
[----:B------:R-:W-:-:S07]  /*43a0*/  IMAD.MOV.U32 R27, RZ, RZ, R43 ;  /* 0x000000ffff1b7224 */ /* 0x000fce00078e002b */
.L_x_191:
[----:B------:R-:W-:Y:S05]  /*43b0*/  BSYNC.RECONVERGENT B2 ;  /* 0x0000000000027941 */ /* 0x000fea0003800200 */
.L_x_190:
[----:B------:R-:W-:Y:S01]  /*43c0*/  DADD R26, -R26, R10 ;  /* 0x000000001a1a7229 */ /* 0x000fe2000000010a */
[----:B------:R-:W-:Y:S01]  /*43d0*/  UMOV UR4, 0xd2f1a9fc ;  /* 0xd2f1a9fc00047882 */ /* 0x000fe20000000000 */
[----:B------:R-:W-:Y:S01]  /*43e0*/  UMOV UR5, 0x3f50624d ;  /* 0x3f50624d00057882 */ /* 0x000fe20000000000 */
[----:B------:R-:W-:Y:S01]  /*43f0*/  IMAD.MOV.U32 R28, RZ, RZ, 0x80000 ;  /* 0x00080000ff1c7424 */ /* 0x000fe200078e00ff */
[----:B------:R-:W-:-:S04]  /*4400*/  UMOV UR6, UR5 ;  /* 0x0000000500067c82 */ /* 0x000fc80008000000 */
[----:B------:R-:W-:Y:S01]  /*4410*/  DSETP.MAX.AND P0, P1, R26, UR4, PT ;  /* 0x000000041a007e2a */ /* 0x000fe2000b90f000 */
[----:B------:R-:W-:Y:S01]  /*4420*/  UMOV UR5, 0x3eb0c6f7 ;  /* 0x3eb0c6f700057882 */ /* 0x000fe20000000000 */
[----:B------:R-:W-:-:S04]  /*4430*/  IMAD.MOV.U32 R0, RZ, RZ, R27 ;  /* 0x000000ffff007224 */ /* 0x000fc800078e001b */
[----:B------:R-:W-:Y:S01]  /*4440*/  SEL R2, R26, UR4, P0 ;  /* 0x000000041a027c07 */ /* 0x000fe20008000000 */
[----:B------:R-:W-:Y:S01]  /*4450*/  UMOV UR4, 0xa0b5ed8d ;  /* 0xa0b5ed8d00047882 */ /* 0x000fe20000000000 */
[----:B------:R-:W-:Y:S02]  /*4460*/  FSEL R3, R0, UR6, P0 ;  /* 0x0000000600037c08 */ /* 0x000fe40008000000 */
[----:B------:R-:W-:-:S04]  /*4470*/  MOV R0, UR6 ;  /* 0x0000000600007c02 */ /* 0x000fc80008000f00 */
[----:B------:R-:W-:-:S05]  /*4480*/  @P1 LOP3.LUT R3, R0, 0x80000, RZ, 0xfc, !PT ;  /* 0x0008000000031812 */ /* 0x000fca00078efcff */
[----:B------:R-:W-:Y:S01]  /*4490*/  IMAD.MOV.U32 R0, RZ, RZ, R3 ;  /* 0x000000ffff007224 */ /* 0x000fe200078e0003 */
[----:B------:R-:W-:-:S06]  /*44a0*/  DSETP.MIN.AND P0, P1, R2, 5, PT ;  /* 0x401400000200742a */ /* 0x000fcc0003900000 */
[----:B------:R-:W-:Y:S02]  /*44b0*/  FSEL R27, R0, 2.3125, P0 ;  /* 0x40140000001b7808 */ /* 0x000fe40000000000 */
[----:B------:R-:W-:Y:S02]  /*44c0*/  SEL R26, R2, RZ, P0 ;  /* 0x000000ff021a7207 */ /* 0x000fe40000000000 */
[C---:B------:R-:W-:Y:S01]  /*44d0*/  ISETP.GE.U32.AND P0, PT, R8.reuse, 0x63, PT ;  /* 0x000000630800780c */ /* 0x040fe20003f06070 */
[----:B------:R-:W-:-:S03]  /*44e0*/  VIADD R8, R8, 0x1 ;  /* 0x0000000108087836 */ /* 0x000fc60000000000 */
[----:B------:R-:W-:-:S06]  /*44f0*/  @P1 LOP3.LUT R27, R28, 0x40140000, RZ, 0xfc, !PT ;  /* 0x401400001c1b1812 */ /* 0x000fcc00078efcff */
[----:B------:R-:W-:Y:S01]  /*4500*/  DADD R2, R26, -R10 ;  /* 0x000000001a027229 */ /* 0x000fe2000000080a */
[----:B------:R-:W-:Y:S02]  /*4510*/  IMAD.MOV.U32 R10, RZ, RZ, R26 ;  /* 0x000000ffff0a7224 */ /* 0x000fe400078e001a */
[----:B------:R-:W-:-:S05]  /*4520*/  IMAD.MOV.U32 R11, RZ, RZ, R27 ;  /* 0x000000ffff0b7224 */ /* 0x000fca00078e001b */
[----:B------:R-:W-:-:S14]  /*4530*/  DSETP.GEU.AND P1, PT, |R2|, UR4, PT ;  /* 0x0000000402007e2a */ /* 0x000fdc000bf2e200 */
[----:B------:R-:W-:Y:S05]  /*4540*/  @!P0 BRA P1, `(.L_x_192) ;  /* 0xffffffc400408947 */ /* 0x000fea000083ffff */
.L_x_179:
[----:B------:R-:W-:Y:S05]  /*4550*/  BSYNC.RECONVERGENT B0 ;  /* 0x0000000000007941 */ /* 0x000fea0003800200 */
.L_x_163:
[----:B------:R-:W0:Y:S02]  /*4560*/  LDC.64 R2, c[0x0][0x388] ;  /* 0x0000e200ff027b82 */ /* 0x000e240000000a00 */
[----:B0-----:R-:W-:-:S05]  /*4570*/  IMAD.WIDE R4, R4, 0x8, R2 ;  /* 0x0000000804047825 */ /* 0x001fca00078e0202 */
[----:B------:R-:W-:Y:S01]  /*4580*/  STG.E.64 desc[UR8][R4.64], R26 ;  /* 0x0000001a04007986 */ /* 0x000fe2000c101b08 */
[----:B------:R-:W-:Y:S05]  /*4590*/  EXIT ;  /* 0x000000000000794d */ /* 0x000fea0003800000 */
        .weak           $__internal_10_$__cuda_sm20_div_rn_f64_full
        .type           $__internal_10_$__cuda_sm20_div_rn_f64_full,@function
        .size           $__internal_10_$__cuda_sm20_div_rn_f64_full,($__internal_11_$__cuda_sm20_dsqrt_rn_f64_mediumpath_v1 - $__internal_10_$__cuda_sm20_div_rn_f64_full)
$__internal_10_$__cuda_sm20_div_rn_f64_full:
[C---:B------:R-:W-:Y:S01]  /*45a0*/  FSETP.GEU.AND P0, PT, |R31|.reuse, 1.469367938527859385e-39, PT ;  /* 0x001000001f00780b */ /* 0x040fe20003f0e200 */
[----:B------:R-:W-:Y:S01]  /*45b0*/  IMAD.MOV.U32 R44, RZ, RZ, 0x1 ;  /* 0x00000001ff2c7424 */ /* 0x000fe200078e00ff */
[----:B------:R-:W-:Y:S01]  /*45c0*/  LOP3.LUT R28, R31, 0x800fffff, RZ, 0xc0, !PT ;  /* 0x800fffff1f1c7812 */ /* 0x000fe200078ec0ff */
[----:B------:R-:W-:Y:S01]  /*45d0*/  IMAD.MOV.U32 R40, RZ, RZ, 0x1ca00000 ;  /* 0x1ca00000ff287424 */ /* 0x000fe200078e00ff */
[C---:B------:R-:W-:Y:S01]  /*45e0*/  FSETP.GEU.AND P3, PT, |R33|.reuse, 1.469367938527859385e-39, PT ;  /* 0x001000002100780b */ /* 0x040fe20003f6e200 */
[----:B------:R-:W-:Y:S01]  /*45f0*/  BSSY.RECONVERGENT B1, `(.L_x_193) ;  /* 0x0000052000017945 */ /* 0x000fe20003800200 */
[----:B------:R-:W-:Y:S02]  /*4600*/  LOP3.LUT R29, R28, 0x3ff00000, RZ, 0xfc, !PT ;  /* 0x3ff000001c1d7812 */ /* 0x000fe400078efcff */
[----:B------:R-:W-:Y:S02]  /*4610*/  MOV R28, R30 ;  /* 0x0000001e001c7202 */ /* 0x000fe40000000f00 */
[----:B------:R-:W-:-:S02]  /*4620*/  LOP3.LUT R39, R33, 0x7ff00000, RZ, 0xc0, !PT ;  /* 0x7ff0000021277812 */ /* 0x000fc400078ec0ff */
[----:B------:R-:W-:Y:S01]  /*4630*/  LOP3.LUT R42, R31, 0x7ff00000, RZ, 0xc0, !PT ;  /* 0x7ff000001f2a7812 */ /* 0x000fe200078ec0ff */
[----:B------:R-:W-:-:S03]  /*4640*/  @!P0 DMUL R28, R30, 8.98846567431157953865e+307 ;  /* 0x7fe000001e1c8828 */ /* 0x000fc60000000000 */
[----:B------:R-:W-:Y:S02]  /*4650*/  ISETP.GE.U32.AND P2, PT, R39, R42, PT ;  /* 0x0000002a2700720c */ /* 0x000fe40003f46070 */
[----:B------:R-:W-:Y:S01]  /*4660*/  @!P3 LOP3.LUT R34, R31, 0x7ff00000, RZ, 0xc0, !PT ;  /* 0x7ff000001f22b812 */ /* 0x000fe200078ec0ff */
[----:B------:R-:W0:Y:S01]  /*4670*/  MUFU.RCP64H R45, R29 ;  /* 0x0000001d002d7308 */ /* 0x000e220000001800 */
[C---:B------:R-:W-:Y:S02]  /*4680*/  SEL R35, R40.reuse, 0x63400000, !P2 ;  /* 0x6340000028237807 */ /* 0x040fe40005000000 */
[----:B------:R-:W-:Y:S02]  /*4690*/  @!P3 ISETP.GE.U32.AND P4, PT, R39, R34, PT ;  /* 0x000000222700b20c */ /* 0x000fe40003f86070 */
[----:B------:R-:W-:Y:S02]  /*46a0*/  LOP3.LUT R35, R35, 0x800fffff, R33, 0xf8, !PT ;  /* 0x800fffff23237812 */ /* 0x000fe400078ef821 */
[----:B------:R-:W-:-:S02]  /*46b0*/  @!P3 SEL R41, R40, 0x63400000, !P4 ;  /* 0x634000002829b807 */ /* 0x000fc40006000000 */
[----:B------:R-:W-:Y:S02]  /*46c0*/  @!P0 LOP3.LUT R42, R29, 0x7ff00000, RZ, 0xc0, !PT ;  /* 0x7ff000001d2a8812 */ /* 0x000fe400078ec0ff */
[----:B------:R-:W-:Y:S01]  /*46d0*/  @!P3 LOP3.LUT R34, R41, 0x80000000, R33, 0xf8, !PT ;  /* 0x800000002922b812 */ /* 0x000fe200078ef821 */
[----:B------:R-:W-:Y:S01]  /*46e0*/  IMAD.MOV.U32 R41, RZ, RZ, R39 ;  /* 0x000000ffff297224 */ /* 0x000fe200078e0027 */
[----:B0-----:R-:W-:-:S08]  /*46f0*/  DFMA R36, R44, -R28, 1 ;  /* 0x3ff000002c24742b */ /* 0x001fd0000000081c */
[----:B------:R-:W-:-:S08]  /*4700*/  DFMA R36, R36, R36, R36 ;  /* 0x000000242424722b */ /* 0x000fd00000000024 */
[----:B------:R-:W-:Y:S01]  /*4710*/  DFMA R36, R44, R36, R44 ;  /* 0x000000242c24722b */ /* 0x000fe2000000002c */
[----:B------:R-:W-:Y:S01]  /*4720*/  @!P3 LOP3.LUT R45, R34, 0x100000, RZ, 0xfc, !PT ;  /* 0x00100000222db812 */ /* 0x000fe200078efcff */
[----:B------:R-:W-:Y:S02]  /*4730*/  IMAD.MOV.U32 R34, RZ, RZ, R32 ;  /* 0x000000ffff227224 */ /* 0x000fe400078e0020 */
[----:B------:R-:W-:-:S04]  /*4740*/  @!P3 IMAD.MOV.U32 R44, RZ, RZ, RZ ;  /* 0x000000ffff2cb224 */ /* 0x000fc800078e00ff */
[----:B------:R-:W-:Y:S02]  /*4750*/  DFMA R46, R36, -R28, 1 ;  /* 0x3ff00000242e742b */ /* 0x000fe4000000081c */
[----:B------:R-:W-:-:S06]  /*4760*/  @!P3 DFMA R34, R34, 2, -R44 ;  /* 0x400000002222b82b */ /* 0x000fcc000000082c */
[----:B------:R-:W-:-:S04]  /*4770*/  DFMA R46, R36, R46, R36 ;  /* 0x0000002e242e722b */ /* 0x000fc80000000024 */
[----:B------:R-:W-:-:S04]  /*4780*/  @!P3 LOP3.LUT R41, R35, 0x7ff00000, RZ, 0xc0, !PT ;  /* 0x7ff000002329b812 */ /* 0x000fc800078ec0ff */
[----:B------:R-:W-:Y:S01]  /*4790*/  DMUL R44, R46, R34 ;  /* 0x000000222e2c7228 */ /* 0x000fe20000000000 */
[----:B------:R-:W-:-:S04]  /*47a0*/  IADD3 R43, PT, PT, R41, -0x1, RZ ;  /* 0xffffffff292b7810 */ /* 0x000fc80007ffe0ff */
[----:B------:R-:W-:Y:S01]  /*47b0*/  ISETP.GT.U32.AND P0, PT, R43, 0x7feffffe, PT ;  /* 0x7feffffe2b00780c */ /* 0x000fe20003f04070 */
[----:B------:R-:W-:Y:S02]  /*47c0*/  VIADD R43, R42, 0xffffffff ;  /* 0xffffffff2a2b7836 */ /* 0x000fe40000000000 */
        /* <DEDUP_REMOVED lines=8> */
[----:B------:R-:W-:Y:S01]  /*4850*/  SEL R33, R40, 0x63400000, !P0 ;  /* 0x6340000028217807 */ /* 0x000fe20004000000 */
[----:B------:R-:W-:-:S04]  /*4860*/  IMAD.MOV.U32 R40, RZ, RZ, RZ ;  /* 0x000000ffff287224 */ /* 0x000fc800078e00ff */
[----:B------:R-:W-:-:S04]  /*4870*/  IMAD.IADD R32, R32, 0x1, -R33 ;  /* 0x0000000120207824 */ /* 0x000fc800078e0a21 */
        /* <DEDUP_REMOVED lines=10> */
[----:B------:R-:W-:Y:S01]  /*4920*/  IADD3 R29, PT, PT, -R32, RZ, RZ ;  /* 0x000000ff201d7210 */ /* 0x000fe20007ffe1ff */
[----:B------:R-:W-:-:S06]  /*4930*/  IMAD.MOV.U32 R28, RZ, RZ, RZ ;  /* 0x000000ffff1c7224 */ /* 0x000fcc00078e00ff */
[----:B------:R-:W-:Y:S02]  /*4940*/  DFMA R28, R44, -R28, R36 ;  /* 0x8000001c2c1c722b */ /* 0x000fe40000000024 */
[----:B------:R-:W-:-:S04]  /*4950*/  DMUL.RP R36, R36, R40 ;  /* 0x0000002824247228 */ /* 0x000fc80000008000 */
[----:B------:R-:W-:-:S04]  /*4960*/  IADD3 R28, PT, PT, -R32, -0x43300000, RZ ;  /* 0xbcd00000201c7810 */ /* 0x000fc80007ffe1ff */
[----:B------:R-:W-:Y:S02]  /*4970*/  FSETP.NEU.AND P0, PT, |R29|, R28, PT ;  /* 0x0000001c1d00720b */ /* 0x000fe40003f0d200 */
[----:B------:R-:W-:Y:S02]  /*4980*/  LOP3.LUT R31, R37, R31, RZ, 0x3c, !PT ;  /* 0x0000001f251f7212 */ /* 0x000fe400078e3cff */
[----:B------:R-:W-:Y:S02]  /*4990*/  FSEL R44, R36, R44, !P0 ;  /* 0x0000002c242c7208 */ /* 0x000fe40004000000 */
[----:B------:R-:W-:Y:S01]  /*49a0*/  FSEL R45, R31, R45, !P0 ;  /* 0x0000002d1f2d7208 */ /* 0x000fe20004000000 */
[----:B------:R-:W-:Y:S06]  /*49b0*/  BRA `(.L_x_195) ;  /* 0x0000000000547947 */ /* 0x000fec0003800000 */
.L_x_194:
        /* <DEDUP_REMOVED lines=12> */
[----:B------:R-:W-:Y:S02]  /*4a80*/  @!P0 IMAD.MOV.U32 R44, RZ, RZ, RZ ;  /* 0x000000ffff2c8224 */ /* 0x000fe400078e00ff */
[----:B------:R-:W-:Y:S01]  /*4a90*/  @P0 IMAD.MOV.U32 R44, RZ, RZ, RZ ;  /* 0x000000ffff2c0224 */ /* 0x000fe200078e00ff */
[----:B------:R-:W-:Y:S01]  /*4aa0*/  @P0 MOV R45, R28 ;  /* 0x0000001c002d0202 */ /* 0x000fe20000000f00 */
[----:B------:R-:W-:Y:S06]  /*4ab0*/  BRA `(.L_x_195) ;  /* 0x0000000000147947 */ /* 0x000fec0003800000 */
.L_x_197:
[----:B------:R-:W-:Y:S01]  /*4ac0*/  LOP3.LUT R45, R31, 0x80000, RZ, 0xfc, !PT ;  /* 0x000800001f2d7812 */ /* 0x000fe200078efcff */
[----:B------:R-:W-:Y:S01]  /*4ad0*/  IMAD.MOV.U32 R44, RZ, RZ, R30 ;  /* 0x000000ffff2c7224 */ /* 0x000fe200078e001e */
[----:B------:R-:W-:Y:S06]  /*4ae0*/  BRA `(.L_x_195) ;  /* 0x0000000000087947 */ /* 0x000fec0003800000 */
.L_x_196:
[----:B------:R-:W-:Y:S01]  /*4af0*/  LOP3.LUT R45, R33, 0x80000, RZ, 0xfc, !PT ;  /* 0x00080000212d7812 */ /* 0x000fe200078efcff */
[----:B------:R-:W-:-:S07]  /*4b00*/  IMAD.MOV.U32 R44, RZ, RZ, R32 ;  /* 0x000000ffff2c7224 */ /* 0x000fce00078e0020 */
.L_x_195:
[----:B------:R-:W-:Y:S05]  /*4b10*/  BSYNC.RECONVERGENT B1 ;  /* 0x0000000000017941 */ /* 0x000fea0003800200 */
.L_x_193:
[----:B------:R-:W-:Y:S02]  /*4b20*/  HFMA2 R29, -RZ, RZ, 0, 0 ;  /* 0x00000000ff1d7431 */ /* 0x000fe400000001ff */
[----:B------:R-:W-:Y:S02]  /*4b30*/  IMAD.MOV.U32 R28, RZ, RZ, R0 ;  /* 0x000000ffff1c7224 */ /* 0x000fe400078e0000 */
[----:B------:R-:W-:Y:S02]  /*4b40*/  IMAD.MOV.U32 R42, RZ, RZ, R44 ;  /* 0x000000ffff2a7224 */ /* 0x000fe400078e002c */
[----:B------:R-:W-:Y:S01]  /*4b50*/  IMAD.MOV.U32 R43, RZ, RZ, R45 ;  /* 0x000000ffff2b7224 */ /* 0x000fe200078e002d */
[----:B------:R-:W-:Y:S06]  /*4b60*/  RET.REL.NODEC R28 `(_Z25implied_volatility_kernelP11MarketQuotePdidd) ;  /* 0xffffffb41c247950 */ /* 0x000fec0003c3ffff */
        .weak           $__internal_11_$__cuda_sm20_dsqrt_rn_f64_mediumpath_v1
        .type           $__internal_11_$__cuda_sm20_dsqrt_rn_f64_mediumpath_v1,@function
        .size           $__internal_11_$__cuda_sm20_dsqrt_rn_f64_mediumpath_v1,(.L_x_214 - $__internal_11_$__cuda_sm20_dsqrt_rn_f64_mediumpath_v1)
$__internal_11_$__cuda_sm20_dsqrt_rn_f64_mediumpath_v1:
[----:B------:R-:W-:Y:S01]  /*4b70*/  ISETP.GE.U32.AND P2, PT, R6, -0x3400000, PT ;  /* 0xfcc000000600780c */ /* 0x000fe20003f46070 */
[----:B------:R-:W-:Y:S01]  /*4b80*/  BSSY.RECONVERGENT B1, `(.L_x_198) ;  /* 0x0000026000017945 */ /* 0x000fe20003800200 */
[----:B------:R-:W-:Y:S02]  /*4b90*/  IMAD.MOV.U32 R9, RZ, RZ, R29 ;  /* 0x000000ffff097224 */ /* 0x000fe400078e001d */
[----:B------:R-:W-:Y:S02]  /*4ba0*/  IMAD.MOV.U32 R6, RZ, RZ, R24 ;  /* 0x000000ffff067224 */ /* 0x000fe400078e0018 */
[----:B------:R-:W-:-:S07]  /*4bb0*/  IMAD.MOV.U32 R7, RZ, RZ, R25 ;  /* 0x000000ffff077224 */ /* 0x000fce00078e0019 */
        /* <DEDUP_REMOVED lines=9> */
.L_x_199:
[----:B------:R-:W-:-:S14]  /*4c50*/  DSETP.NE.AND P2, PT, R6, RZ, PT ;  /* 0x000000ff0600722a */ /* 0x000fdc0003f45000 */
[----:B------:R-:W-:Y:S05]  /*4c60*/  @!P2 BRA `(.L_x_201) ;  /* 0x000000000058a947 */ /* 0x000fea0003800000 */
[----:B------:R-:W-:-:S13]  /*4c70*/  ISETP.GE.AND P2, PT, R7, RZ, PT ;  /* 0x000000ff0700720c */ /* 0x000fda0003f46270 */
[----:B------:R-:W-:Y:S01]  /*4c80*/  @!P2 IMAD.MOV.U32 R8, RZ, RZ, 0x0 ;  /* 0x00000000ff08a424 */ /* 0x000fe200078e00ff */
[----:B------:R-:W-:Y:S01]  /*4c90*/  @!P2 MOV R9, 0xfff80000 ;  /* 0xfff800000009a802 */ /* 0x000fe20000000f00 */
        /* <DEDUP_REMOVED lines=19> */
.L_x_201:
[----:B------:R-:W-:-:S11]  /*4dd0*/  DADD R8, R6, R6 ;  /* 0x0000000006087229 */ /* 0x000fd60000000006 */
.L_x_200:
[----:B------:R-:W-:Y:S05]  /*4de0*/  BSYNC.RECONVERGENT B1 ;  /* 0x0000000000017941 */ /* 0x000fea0003800200 */
.L_x_198:
[----:B------:R-:W-:Y:S01]  /*4df0*/  IMAD.MOV.U32 R6, RZ, RZ, R0 ;  /* 0x000000ffff067224 */ /* 0x000fe200078e0000 */
[----:B------:R-:W-:Y:S01]  /*4e00*/  MOV R20, R8 ;  /* 0x0000000800147202 */ /* 0x000fe20000000f00 */
[----:B------:R-:W-:Y:S02]  /*4e10*/  IMAD.MOV.U32 R7, RZ, RZ, 0x0 ;  /* 0x00000000ff077424 */ /* 0x000fe400078e00ff */
[----:B------:R-:W-:Y:S02]  /*4e20*/  IMAD.MOV.U32 R21, RZ, RZ, R9 ;  /* 0x000000ffff157224 */ /* 0x000fe400078e0009 */
[----:B------:R-:W-:Y:S05]  /*4e30*/  RET.REL.NODEC R6 `(_Z25implied_volatility_kernelP11MarketQuotePdidd) ;  /* 0xffffffb006707950 */ /* 0x000fea0003c3ffff */
.L_x_202:
        /* <DEDUP_REMOVED lines=12> */
.L_x_214:


//--------------------- .nv.global.init           --------------------------
	.section	.nv.global.init,"aw",@progbits
	.align	4
.nv.global.init:
	.type		mrg32k3aM1SubSeq,@object
	.size		mrg32k3aM1SubSeq,(mrg32k3aM2SubSeq - mrg32k3aM1SubSeq)
mrg32k3aM1SubSeq:
        /*0000*/ 	.byte	0x0b, 0xcc, 0xee, 0x04, 0x73, 0x29, 0x8b, 0x6f, 0xf6, 0x53, 0x03, 0xf6, 0x23, 0xf6, 0xea, 0xda
        /* <DEDUP_REMOVED lines=125> */
	.type		mrg32k3aM2SubSeq,@object
	.size		mrg32k3aM2SubSeq,(mrg32k3aM1 - mrg32k3aM2SubSeq)
mrg32k3aM2SubSeq:
        /* <DEDUP_REMOVED lines=126> */
	.type		mrg32k3aM1,@object
	.size		mrg32k3aM1,(mrg32k3aM1Seq - mrg32k3aM1)
mrg32k3aM1:
        /* <DEDUP_REMOVED lines=144> */
	.type		mrg32k3aM1Seq,@object
	.size		mrg32k3aM1Seq,(mrg32k3aM2 - mrg32k3aM1Seq)
mrg32k3aM1Seq:
        /* <DEDUP_REMOVED lines=144> */
	.type		mrg32k3aM2,@object
	.size		mrg32k3aM2,(mrg32k3aM2Seq - mrg32k3aM2)
mrg32k3aM2:
        /* <DEDUP_REMOVED lines=144> */
	.type		mrg32k3aM2Seq,@object
	.size		mrg32k3aM2Seq,(precalc_xorwow_matrix - mrg32k3aM2Seq)
mrg32k3aM2Seq:
        /* <DEDUP_REMOVED lines=144> */
	.type		precalc_xorwow_matrix,@object
	.size		precalc_xorwow_matrix,(precalc_xorwow_offset_matrix - precalc_xorwow_matrix)
precalc_xorwow_matrix:
        /* <DEDUP_REMOVED lines=6400> */
	.type		precalc_xorwow_offset_matrix,@object
	.size		precalc_xorwow_offset_matrix,(.L_1 - precalc_xorwow_offset_matrix)
precalc_xorwow_offset_matrix:
        /* <DEDUP_REMOVED lines=6400> */
.L_1:


//--------------------- .nv.shared.reserved.0     --------------------------
	.section	.nv.shared.reserved.0,"aw",@nobits
	.weak		__nv_reservedSMEM_offset_0_alias
	.size		__nv_reservedSMEM_offset_0_alias, 0, 64
	.other		__nv_reservedSMEM_offset_0_alias,@"STO_CUDA_RESERVED_SHARED STV_DEFAULT"
__nv_reservedSMEM_offset_0_alias:
	.zero		0
	.zero		64


//--------------------- .nv.constant0._Z23local_volatility_kernelP17VolatilitySurfacePdd --------------------------
	.section	.nv.constant0._Z23local_volatility_kernelP17VolatilitySurfacePdd,"a",@progbits
	.sectionflags	@""
	.align	4
.nv.constant0._Z23local_volatility_kernelP17VolatilitySurfacePdd:
	.zero		920


//--------------------- .nv.constant0._Z31arbitrage_free_smoothing_kernelP17VolatilitySurfacePddd --------------------------
	.section	.nv.constant0._Z31arbitrage_free_smoothing_kernelP17VolatilitySurfacePddd,"a",@progbits
	.sectionflags	@""
	.align	4
.nv.constant0._Z31arbitrage_free_smoothing_kernelP17VolatilitySurfacePddd:
	.zero		928


//--------------------- .nv.constant0._Z30cubic_spline_volatility_kernelPdS_P12SplineCoeffsid --------------------------
	.section	.nv.constant0._Z30cubic_spline_volatility_kernelPdS_P12SplineCoeffsid,"a",@progbits
	.sectionflags	@""
	.align	4
.nv.constant0._Z30cubic_spline_volatility_kernelPdS_P12SplineCoeffsid:
	.zero		936


//--------------------- .nv.constant0._Z25heston_calibration_kernelP11MarketQuotePdiddi --------------------------
	.section	.nv.constant0._Z25heston_calibration_kernelP11MarketQuotePdiddi,"a",@progbits
	.sectionflags	@""
	.align	4
.nv.constant0._Z25heston_calibration_kernelP11MarketQuotePdiddi:
	.zero		940


//--------------------- .nv.constant0._Z22svi_calibration_kernelPdS_S_idd --------------------------
	.section	.nv.constant0._Z22svi_calibration_kernelPdS_S_idd,"a",@progbits
	.sectionflags	@""
	.align	4
.nv.constant0._Z22svi_calibration_kernelPdS_S_idd:
	.zero		944


//--------------------- .nv.constant0._Z29interpolate_volatility_kernelP17VolatilitySurfacePdS1_S1_i --------------------------
	.section	.nv.constant0._Z29interpolate_volatility_kernelP17VolatilitySurfacePdS1_S1_i,"a",@progbits
	.sectionflags	@""
	.align	4
.nv.constant0._Z29interpolate_volatility_kernelP17VolatilitySurfacePdS1_S1_i:
	.zero		932


//--------------------- .nv.constant0._Z25implied_volatility_kernelP11MarketQuotePdidd --------------------------
	.section	.nv.constant0._Z25implied_volatility_kernelP11MarketQuotePdidd,"a",@progbits
	.sectionflags	@""
	.align	4
.nv.constant0._Z25implied_volatility_kernelP11MarketQuotePdidd:
	.zero		936


//--------------------- SYMBOLS --------------------------

	.type		.nv.reservedSmem.offset0,@object
	.size		.nv.reservedSmem.offset0,0x4
